def matmul_kernel(
    a_ptr,
    b_ptr,
    c_ptr,
    M,
    N,
    K,
    stride_am,
    stride_ak,
    stride_bk,
    stride_bn,
    stride_cm,
    stride_cn,
    BLOCK_M: tl.constexpr,
    BLOCK_N: tl.constexpr,
    BLOCK_K: tl.constexpr,
    GROUP_M: tl.constexpr,
):
    pid = tl.program_id(axis=0)
    num_pid_m = tl.cdiv(M, BLOCK_M)
    num_pid_n = tl.cdiv(N, BLOCK_N)
    num_pid_in_group = GROUP_M * num_pid_n
    group_id = pid // num_pid_in_group
    first_pid_m = group_id * GROUP_M
    group_size_m = min(num_pid_m - first_pid_m, GROUP_M)
    pid_m = first_pid_m + ((pid % num_pid_in_group) % group_size_m)
    pid_n = (pid % num_pid_in_group) // group_size_m

    offs_am = (pid_m * BLOCK_M + tl.arange(0, BLOCK_M)) % M
    offs_bn = (pid_n * BLOCK_N + tl.arange(0, BLOCK_N)) % N
    offs_k = tl.arange(0, BLOCK_K)
    a_ptrs = a_ptr + offs_am[:, None] * stride_am + offs_k[None, :] * stride_ak
    b_ptrs = b_ptr + offs_k[:, None] * stride_bk + offs_bn[None, :] * stride_bn

    acc = tl.zeros((BLOCK_M, BLOCK_N), dtype=tl.float32)
    for kk in range(0, tl.cdiv(K, BLOCK_K)):
        a = tl.load(a_ptrs, mask=offs_k[None, :] < K - kk * BLOCK_K, other=0.0)
        b = tl.load(b_ptrs, mask=offs_k[:, None] < K - kk * BLOCK_K, other=0.0)
        acc = tl.dot(a, b, acc)
        a_ptrs += BLOCK_K * stride_ak
        b_ptrs += BLOCK_K * stride_bk

    c = acc.to(c_ptr.dtype.element_ty)
    offs_cm = pid_m * BLOCK_M + tl.arange(0, BLOCK_M)
    offs_cn = pid_n * BLOCK_N + tl.arange(0, BLOCK_N)
    c_ptrs = c_ptr + offs_cm[:, None] * stride_cm + offs_cn[None, :] * stride_cn
    mask = (offs_cm[:, None] < M) & (offs_cn[None, :] < N)
    tl.store(c_ptrs, c, mask=mask)

# config = {"BLOCK_K": 128, "BLOCK_M": 64, "BLOCK_N": 512, "GROUP_M": 8, "arch": "sm_100", "dtype": "fp8e5m2", "num_ctas": 4, "num_stages": 3, "num_warps": 4}
# arch = sm_100


// ===== COMPILED SASS (sm_100a) =====

	.target	sm_100a

	.elftype	@"ET_EXEC"


//--------------------- .note.nv.tkinfo           --------------------------
	.section	.note.nv.tkinfo,"",@"SHT_NOTE"
	.sectionflags	@"SHF_NOTE_NV_TKINFO"
	.tkinfo
        /*0018*/ 	.word	0x00000081
        /*0030*/ 	.string	""
        /*0030*/ 	.string	"ptxas-blackwell"
        /*0030*/ 	.string	"Cuda compilation tools, release 12.9, V12.9.86"
        /*0030*/ 	.string	"Build cuda_12.9.r12.9/compiler.36037853_0"
        /*0030*/ 	.string	"-v  -suppress-debug-info  -lineinfo  -arch sm_100a "



//--------------------- .note.nv.cuver            --------------------------
	.section	.note.nv.cuver,"",@"SHT_NOTE"
	.sectionflags	@"SHF_NOTE_NV_CUVER"
        /*0018*/ 	.short	0x0001
        /*001a*/ 	.short	0x0064
        /*001c*/ 	.short	0x0001
        /*001e*/ 	.short	0x0000
        /*0020*/ 	.short	0x0001
        /*0022*/ 	.short	0x0000


//--------------------- .nv.info                  --------------------------
	.section	.nv.info,"",@"SHT_CUDA_INFO"
	.align	4


	//----- nvinfo : EIATTR_REGCOUNT
	.align		4
        /*0000*/ 	.byte	0x04, 0x2f
        /*0002*/ 	.short	(.L_4 - .L_3)
	.align		4
.L_3:
        /*0004*/ 	.word	index@(matmul_kernel)
        /*0008*/ 	.word	0x00000060


	//----- nvinfo : EIATTR_FRAME_SIZE
	.align		4
.L_4:
        /*000c*/ 	.byte	0x04, 0x11
        /*000e*/ 	.short	(.L_6 - .L_5)
	.align		4
.L_5:
        /*0010*/ 	.word	index@($__internal_2_$__cuda_sm10x_tcgen05_guardrail_trap_unallocated_columns_being_dealloced)
        /*0014*/ 	.word	0x000007e0


	//----- nvinfo : EIATTR_FRAME_SIZE
	.align		4
.L_6:
        /*0018*/ 	.byte	0x04, 0x11
        /*001a*/ 	.short	(.L_8 - .L_7)
	.align		4
.L_7:
        /*001c*/ 	.word	index@($__internal_1_$__cuda_sm10x_tcgen05_guardrail_trap_phase_invalid_during_alloc)
        /*0020*/ 	.word	0x000007e0


	//----- nvinfo : EIATTR_FRAME_SIZE
	.align		4
.L_8:
        /*0024*/ 	.byte	0x04, 0x11
        /*0026*/ 	.short	(.L_10 - .L_9)
	.align		4
.L_9:
        /*0028*/ 	.word	index@($__internal_0_$__cuda_sm10x_tcgen05_guardrail_trap_col_being_dealloced_not_returned_by_alloc)
        /*002c*/ 	.word	0x000007e0


	//----- nvinfo : EIATTR_FRAME_SIZE
	.align		4
.L_10:
        /*0030*/ 	.byte	0x04, 0x11
        /*0032*/ 	.short	(.L_12 - .L_11)
	.align		4
.L_11:
        /*0034*/ 	.word	index@(matmul_kernel)
        /*0038*/ 	.word	0x000007e0


	//----- nvinfo : EIATTR_MIN_STACK_SIZE
	.align		4
.L_12:
        /*003c*/ 	.byte	0x04, 0x12
        /*003e*/ 	.short	(.L_14 - .L_13)
	.align		4
.L_13:
        /*0040*/ 	.word	index@(matmul_kernel)
        /*0044*/ 	.word	0x000007e0
.L_14:


//--------------------- .nv.info.matmul_kernel    --------------------------
	.section	.nv.info.matmul_kernel,"",@"SHT_CUDA_INFO"
	.sectionflags	@""
	.align	4


	//----- nvinfo : EIATTR_CUDA_API_VERSION
	.align		4
        /*0000*/ 	.byte	0x04, 0x37
        /*0002*/ 	.short	(.L_16 - .L_15)
.L_15:
        /*0004*/ 	.word	0x00000081


	//----- nvinfo : EIATTR_KPARAM_INFO
	.align		4
.L_16:
        /*0008*/ 	.byte	0x04, 0x17
        /*000a*/ 	.short	(.L_18 - .L_17)
.L_17:
        /*000c*/ 	.word	0x00000000
        /*0010*/ 	.short	0x000d
        /*0012*/ 	.short	0x0048
        /*0014*/ 	.byte	0x00, 0xf4, 0x21, 0x00


	//----- nvinfo : EIATTR_KPARAM_INFO
	.align		4
.L_18:
        /*0018*/ 	.byte	0x04, 0x17
        /*001a*/ 	.short	(.L_20 - .L_19)
.L_19:
        /*001c*/ 	.word	0x00000000
        /*0020*/ 	.short	0x000c
        /*0022*/ 	.short	0x0040
        /*0024*/ 	.byte	0x00, 0xf4, 0x21, 0x00


	//----- nvinfo : EIATTR_KPARAM_INFO
	.align		4
.L_20:
        /*0028*/ 	.byte	0x04, 0x17
        /*002a*/ 	.short	(.L_22 - .L_21)
.L_21:
        /*002c*/ 	.word	0x00000000
        /*0030*/ 	.short	0x000b
        /*0032*/ 	.short	0x0038
        /*0034*/ 	.byte	0x00, 0xf0, 0x11, 0x00


	//----- nvinfo : EIATTR_KPARAM_INFO
	.align		4
.L_22:
        /*0038*/ 	.byte	0x04, 0x17
        /*003a*/ 	.short	(.L_24 - .L_23)
.L_23:
        /*003c*/ 	.word	0x00000000
        /*0040*/ 	.short	0x000a
        /*0042*/ 	.short	0x0034
        /*0044*/ 	.byte	0x00, 0xf0, 0x11, 0x00


	//----- nvinfo : EIATTR_KPARAM_INFO
	.align		4
.L_24:
        /*0048*/ 	.byte	0x04, 0x17
        /*004a*/ 	.short	(.L_26 - .L_25)
.L_25:
        /*004c*/ 	.word	0x00000000
        /*0050*/ 	.short	0x0009
        /*0052*/ 	.short	0x0030
        /*0054*/ 	.byte	0x00, 0xf0, 0x11, 0x00


	//----- nvinfo : EIATTR_KPARAM_INFO
	.align		4
.L_26:
        /*0058*/ 	.byte	0x04, 0x17
        /*005a*/ 	.short	(.L_28 - .L_27)
.L_27:
        /*005c*/ 	.word	0x00000000
        /*0060*/ 	.short	0x0008
        /*0062*/ 	.short	0x002c
        /*0064*/ 	.byte	0x00, 0xf0, 0x11, 0x00


	//----- nvinfo : EIATTR_KPARAM_INFO
	.align		4
.L_28:
        /*0068*/ 	.byte	0x04, 0x17
        /*006a*/ 	.short	(.L_30 - .L_29)
.L_29:
        /*006c*/ 	.word	0x00000000
        /*0070*/ 	.short	0x0007
        /*0072*/ 	.short	0x0028
        /*0074*/ 	.byte	0x00, 0xf0, 0x11, 0x00


	//----- nvinfo : EIATTR_KPARAM_INFO
	.align		4
.L_30:
        /*0078*/ 	.byte	0x04, 0x17
        /*007a*/ 	.short	(.L_32 - .L_31)
.L_31:
        /*007c*/ 	.word	0x00000000
        /*0080*/ 	.short	0x0006
        /*0082*/ 	.short	0x0024
        /*0084*/ 	.byte	0x00, 0xf0, 0x11, 0x00


	//----- nvinfo : EIATTR_KPARAM_INFO
	.align		4
.L_32:
        /*0088*/ 	.byte	0x04, 0x17
        /*008a*/ 	.short	(.L_34 - .L_33)
.L_33:
        /*008c*/ 	.word	0x00000000
        /*0090*/ 	.short	0x0005
        /*0092*/ 	.short	0x0020
        /*0094*/ 	.byte	0x00, 0xf0, 0x11, 0x00


	//----- nvinfo : EIATTR_KPARAM_INFO
	.align		4
.L_34:
        /*0098*/ 	.byte	0x04, 0x17
        /*009a*/ 	.short	(.L_36 - .L_35)
.L_35:
        /*009c*/ 	.word	0x00000000
        /*00a0*/ 	.short	0x0004
        /*00a2*/ 	.short	0x001c
        /*00a4*/ 	.byte	0x00, 0xf0, 0x11, 0x00


	//----- nvinfo : EIATTR_KPARAM_INFO
	.align		4
.L_36:
        /*00a8*/ 	.byte	0x04, 0x17
        /*00aa*/ 	.short	(.L_38 - .L_37)
.L_37:
        /*00ac*/ 	.word	0x00000000
        /*00b0*/ 	.short	0x0003
        /*00b2*/ 	.short	0x0018
        /*00b4*/ 	.byte	0x00, 0xf0, 0x11, 0x00


	//----- nvinfo : EIATTR_KPARAM_INFO
	.align		4
.L_38:
        /*00b8*/ 	.byte	0x04, 0x17
        /*00ba*/ 	.short	(.L_40 - .L_39)
.L_39:
        /*00bc*/ 	.word	0x00000000
        /*00c0*/ 	.short	0x0002
        /*00c2*/ 	.short	0x0010
        /*00c4*/ 	.byte	0x00, 0xf4, 0x21, 0x00


	//----- nvinfo : EIATTR_KPARAM_INFO
	.align		4
.L_40:
        /*00c8*/ 	.byte	0x04, 0x17
        /*00ca*/ 	.short	(.L_42 - .L_41)
.L_41:
        /*00cc*/ 	.word	0x00000000
        /*00d0*/ 	.short	0x0001
        /*00d2*/ 	.short	0x0008
        /*00d4*/ 	.byte	0x00, 0xf4, 0x21, 0x00


	//----- nvinfo : EIATTR_KPARAM_INFO
	.align		4
.L_42:
        /*00d8*/ 	.byte	0x04, 0x17
        /*00da*/ 	.short	(.L_44 - .L_43)
.L_43:
        /*00dc*/ 	.word	0x00000000
        /*00e0*/ 	.short	0x0000
        /*00e2*/ 	.short	0x0000
        /*00e4*/ 	.byte	0x00, 0xf4, 0x21, 0x00


	//----- nvinfo : EIATTR_EXPLICIT_CLUSTER
	.align		4
.L_44:
        /*00e8*/ 	.byte	0x01, 0x3e
	.zero		2


	//----- nvinfo : EIATTR_CTA_PER_CLUSTER
	.align		4
        /*00ec*/ 	.byte	0x04, 0x3d
        /*00ee*/ 	.short	(.L_46 - .L_45)
.L_45:
        /*00f0*/ 	.word	0x00000004
        /*00f4*/ 	.word	0x00000001
        /*00f8*/ 	.word	0x00000001


	//----- nvinfo : EIATTR_AT_ENTRY_FRAGMENTS
	.align		4
.L_46:
        /*00fc*/ 	.byte	0x04, 0x4f
        /*00fe*/ 	.short	(.L_48 - .L_47)


	//   ....[0]....
.L_47:
        /*0100*/ 	.word	0x00000004


	//----- nvinfo : EIATTR_RESERVED_SMEM_USED
	.align		4
.L_48:
        /*0104*/ 	.byte	0x01, 0x41
	.zero		2


	//----- nvinfo : EIATTR_SPARSE_MMA_MASK
	.align		4
        /*0108*/ 	.byte	0x03, 0x50
        /*010a*/ 	.short	0x0000


	//----- nvinfo : EIATTR_TCGEN05_1CTA_USED
	.align		4
        /*010c*/ 	.byte	0x01, 0x51
	.zero		2


	//----- nvinfo : EIATTR_MAXREG_COUNT
	.align		4
        /*0110*/ 	.byte	0x03, 0x1b
        /*0112*/ 	.short	0x00ff


	//----- nvinfo : EIATTR_NUM_BARRIERS
	.align		4
        /*0114*/ 	.byte	0x02, 0x4c
        /*0116*/ 	.byte	0x01
	.zero		1


	//----- nvinfo : EIATTR_ANNOTATIONS
	.align		4
        /*0118*/ 	.byte	0x04, 0x55
        /*011a*/ 	.short	(.L_50 - .L_49)


	//   ....[0]....
.L_49:
        /*011c*/ 	.word	0x00000001
        /*0120*/ 	.byte	0x00, 0x0b, 0x00, 0x00, 0x01, 0x00, 0x00, 0x00, 0x30, 0x0b, 0x00, 0x00, 0x01, 0x00, 0x00, 0x00
        /* <DEDUP_REMOVED lines=986> */
        /*3ed0*/ 	.byte	0xc0, 0xd2, 0x01, 0x00


	//----- nvinfo : EIATTR_INT_WARP_WIDE_INSTR_OFFSETS
	.align		4
.L_50:
        /*3ed4*/ 	.byte	0x04, 0x31
        /*3ed6*/ 	.short	(.L_52 - .L_51)


	//   ....[0]....
.L_51:
        /*3ed8*/ 	.word	0x00000f80


	//   ....[1]....
        /*3edc*/ 	.word	0x00000f90


	//   ....[2]....
        /*3ee0*/ 	.word	0x0000cea0


	//   ....[3]....
        /*3ee4*/ 	.word	0x0001fde0


	//   ....[4]....
        /*3ee8*/ 	.word	0x0001fe30


	//----- nvinfo : EIATTR_COOP_GROUP_MASK_REGIDS
	.align		4
.L_52:
        /*3eec*/ 	.byte	0x04, 0x29
        /*3eee*/ 	.short	(.L_54 - .L_53)


	//   ....[0]....
.L_53:
        /*3ef0*/ 	.word	0xffffffff


	//   ....[1]....
        /*3ef4*/ 	.word	0xffffffff


	//   ....[2]....
        /*3ef8*/ 	.word	0xffffffff


	//   ....[3]....
        /*3efc*/ 	.word	0xffffffff


	//----- nvinfo : EIATTR_COOP_GROUP_INSTR_OFFSETS
	.align		4
.L_54:
        /*3f00*/ 	.byte	0x04, 0x28
        /*3f02*/ 	.short	(.L_56 - .L_55)


	//   ....[0]....
.L_55:
        /*3f04*/ 	.word	0x00000070


	//   ....[1]....
        /*3f08*/ 	.word	0x00000330


	//   ....[2]....
        /*3f0c*/ 	.word	0x0001fc70


	//   ....[3]....
        /*3f10*/ 	.word	0x0001fee0


	//----- nvinfo : EIATTR_VRC_CTA_INIT_COUNT
	.align		4
.L_56:
        /*3f14*/ 	.byte	0x02, 0x4a
        /*3f16*/ 	.byte	0x80
	.zero		1


	//----- nvinfo : EIATTR_MBARRIER_INSTR_OFFSETS
	.align		4
        /*3f18*/ 	.byte	0x04, 0x39
        /*3f1a*/ 	.short	(.L_58 - .L_57)


	//   ....[0]....
.L_57:
        /*3f1c*/ 	.word	0x00001160
        /*3f20*/ 	.word	0x000000ff
        /*3f24*/ 	.word	0x00000000
        /*3f28*/ 	.short	0x0100
        /*3f2a*/ 	.byte	0x08
	.zero		1


	//   ....[1]....
        /*3f2c*/ 	.word	0x0000cee0
        /*3f30*/ 	.word	0x000000ff
        /*3f34*/ 	.word	0x0000c008
        /*3f38*/ 	.short	0x0100
        /*3f3a*/ 	.byte	0x0a
	.zero		1


	//   ....[2]....
        /*3f3c*/ 	.word	0x000160a0
        /*3f40*/ 	.word	0x000000ff
        /*3f44*/ 	.word	0x00000000
        /*3f48*/ 	.short	0x010a
        /*3f4a*/ 	.byte	0x08
	.zero		1


	//   ....[3]....
        /*3f4c*/ 	.word	0x0001d2a0
        /*3f50*/ 	.word	0x000000ff
        /*3f54*/ 	.word	0x00000000
        /*3f58*/ 	.short	0x010a
        /*3f5a*/ 	.byte	0x08
	.zero		1


	//   ....[4]....
        /*3f5c*/ 	.word	0x0001d320
        /*3f60*/ 	.word	0x000000ff
        /*3f64*/ 	.word	0x0000c000
        /*3f68*/ 	.short	0x0108
        /*3f6a*/ 	.byte	0x0a
	.zero		1


	//   ....[5]....
        /*3f6c*/ 	.word	0x0001d3d0
        /*3f70*/ 	.word	0x000000ff
        /*3f74*/ 	.word	0x0000c008
        /*3f78*/ 	.short	0x0108
        /*3f7a*/ 	.byte	0x0a
	.zero		1


	//   ....[6]....
        /*3f7c*/ 	.word	0x0001ff00
        /*3f80*/ 	.word	0x000000ff
        /*3f84*/ 	.word	0x00000000
        /*3f88*/ 	.short	0x010a
        /*3f8a*/ 	.byte	0x08
	.zero		1


	//   ....[7]....
        /*3f8c*/ 	.word	0x0001ff30
        /*3f90*/ 	.word	0x000000ff
        /*3f94*/ 	.word	0x00000000
        /*3f98*/ 	.short	0x010a
        /*3f9a*/ 	.byte	0x08
	.zero		1


	//----- nvinfo : EIATTR_NUM_MBARRIERS
	.align		4
.L_58:
        /*3f9c*/ 	.byte	0x03, 0x38
        /*3f9e*/ 	.short	0x0002


	//----- nvinfo : EIATTR_EXIT_INSTR_OFFSETS
	.align		4
        /*3fa0*/ 	.byte	0x04, 0x1c
        /*3fa2*/ 	.short	(.L_60 - .L_59)


	//   ....[0]....
.L_59:
        /*3fa4*/ 	.word	0x0001fef0


	//----- nvinfo : EIATTR_REQNTID
	.align		4
.L_60:
        /*3fa8*/ 	.byte	0x04, 0x10
        /*3faa*/ 	.short	(.L_62 - .L_61)
.L_61:
        /*3fac*/ 	.word	0x00000080
        /*3fb0*/ 	.word	0x00000001
        /*3fb4*/ 	.word	0x00000001


	//----- nvinfo : EIATTR_CRS_STACK_SIZE
	.align		4
.L_62:
        /*3fb8*/ 	.byte	0x04, 0x1e
        /*3fba*/ 	.short	(.L_64 - .L_63)
.L_63:
        /*3fbc*/ 	.word	0x00000000


	//----- nvinfo : EIATTR_CBANK_PARAM_SIZE
	.align		4
.L_64:
        /*3fc0*/ 	.byte	0x03, 0x19
        /*3fc2*/ 	.short	0x0050


	//----- nvinfo : EIATTR_PARAM_CBANK
	.align		4
        /*3fc4*/ 	.byte	0x04, 0x0a
        /*3fc6*/ 	.short	(.L_66 - .L_65)
	.align		4
.L_65:
        /*3fc8*/ 	.word	index@(.nv.constant0.matmul_kernel)
        /*3fcc*/ 	.short	0x0380
        /*3fce*/ 	.short	0x0050


	//----- nvinfo : EIATTR_SW_WAR
	.align		4
.L_66:
        /*3fd0*/ 	.byte	0x04, 0x36
        /*3fd2*/ 	.short	(.L_68 - .L_67)
.L_67:
        /*3fd4*/ 	.word	0x00000008
.L_68:


//--------------------- .nv.compat                --------------------------
	.section	.nv.compat,"",@"SHT_CUDA_COMPAT_INFO"
	.align	4
        /*0000*/ 	.byte	0x02, 0x02, 0x02, 0x00, 0x02, 0x05, 0x05, 0x00, 0x02, 0x03, 0x00, 0x00, 0x02, 0x06, 0x01, 0x00


//--------------------- .nv.callgraph             --------------------------
	.section	.nv.callgraph,"",@"SHT_CUDA_CALLGRAPH"
	.align	4
	.sectionentsize	8
	.align		4
        /*0000*/ 	.word	0x00000000
	.align		4
        /*0004*/ 	.word	0xffffffff
	.align		4
        /*0008*/ 	.word	0x00000000
	.align		4
        /*000c*/ 	.word	0xfffffffe
	.align		4
        /*0010*/ 	.word	0x00000000
	.align		4
        /*0014*/ 	.word	0xfffffffd
	.align		4
        /*0018*/ 	.word	0x00000000
	.align		4
        /*001c*/ 	.word	0xfffffffc


//--------------------- .text.matmul_kernel       --------------------------
	.section	.text.matmul_kernel,"ax",@progbits
	.align	128
        .global         matmul_kernel
        .type           matmul_kernel,@function
        .size           matmul_kernel,(.L_x_20 - matmul_kernel)
        .other          matmul_kernel,@"STO_CUDA_ENTRY STV_DEFAULT"
matmul_kernel:
.text.matmul_kernel:
[----:B------:R-:W0:Y:S01]  /*0000*/  LDC R1, c[0x0][0x37c] ;  /* 0x0000df00ff017b82 */ /* 0x000e220000000800 */
[----:B------:R-:W1:Y:S01]  /*0010*/  S2R R0, SR_TID.X ;  /* 0x0000000000007919 */ /* 0x000e620000002100 */
[----:B0-----:R-:W-:Y:S01]  /*0020*/  VIADD R1, R1, 0xfffff820 ;  /* 0xfffff82001017836 */ /* 0x001fe20000000000 */
[----:B-1----:R-:W-:-:S13]  /*0030*/  ISETP.GE.U32.AND P0, PT, R0, 0x20, PT ;  /* 0x000000200000780c */ /* 0x002fda0003f06070 */
[----:B------:R-:W-:Y:S02]  /*0040*/  VOTEU.ANY UP0, P0 ;  /* 0x0000000000ff7886 */ /* 0x000fe40000000100 */
[----:B------:R-:W-:Y:S05]  /*0050*/  BRA.U UP0, `(.L_x_0) ;  /* 0x0000000100b87547 */ /* 0x000fea000b800000 */
[----:B------:R-:W0:Y:S01]  /*0060*/  S2UR UR6, SR_CgaCtaId ;  /* 0x00000000000679c3 */ /* 0x000e220000008800 */
[----:B------:R-:W-:Y:S01]  /*0070*/  NOP ;  /* 0x0000000000007918 */ /* 0x000fe20000000000 */
[----:B------:R-:W-:Y:S02]  /*0080*/  UMOV UR4, 0x40 ;  /* 0x0000004000047882 */ /* 0x000fe40000000000 */
[----:B0-----:R-:W-:-:S09]  /*0090*/  ULEA UR4, UR6, UR4, 0x18 ;  /* 0x0000000406047291 */ /* 0x001fd2000f8ec0ff */
[----:B------:R-:W0:Y:S01]  /*00a0*/  LDS.U8 R0, [UR4] ;  /* 0x00000004ff007984 */ /* 0x000e220008000000 */
[----:B------:R-:W-:Y:S02]  /*00b0*/  UMOV UR4, 0x400 ;  /* 0x0000040000047882 */ /* 0x000fe40000000000 */
[----:B------:R-:W-:Y:S01]  /*00c0*/  ULEA UR4, UR6, UR4, 0x18 ;  /* 0x0000000406047291 */ /* 0x000fe2000f8ec0ff */
[----:B0-----:R-:W-:-:S13]  /*00d0*/  ISETP.NE.AND P0, PT, R0, RZ, PT ;  /* 0x000000ff0000720c */ /* 0x001fda0003f05270 */
[----:B------:R-:W-:Y:S05]  /*00e0*/  @P0 BRA `(.L_x_1) ;  /* 0x00000000007c0947 */ /* 0x000fea0003800000 */
[----:B------:R-:W-:-:S13]  /*00f0*/  ELECT P0, URZ, PT ;  /* 0x0000000000ff782f */ /* 0x000fda0003800000 */
[----:B------:R-:W-:Y:S05]  /*0100*/  @!P0 BRA `(.L_x_2) ;  /* 0x0000000000848947 */ /* 0x000fea0003800000 */
[----:B------:R-:W-:Y:S01]  /*0110*/  UMOV UR5, 0x4 ;  /* 0x0000000400057882 */ /* 0x000fe20000000000 */
[----:B------:R-:W-:Y:S02]  /*0120*/  IMAD.MOV.U32 R4, RZ, RZ, 0x1 ;  /* 0x00000001ff047424 */ /* 0x000fe400078e00ff */
[----:B------:R-:W-:Y:S02]  /*0130*/  IMAD.MOV.U32 R5, RZ, RZ, 0xf ;  /* 0x0000000fff057424 */ /* 0x000fe400078e00ff */
[----:B------:R-:W-:Y:S04]  /*0140*/  DEPBAR.LE SB0, 0x36 ;  /* 0x00008d800000791a */ /* 0x000fe80000000000 */
[----:B------:R-:W0:Y:S02]  /*0150*/  UTCATOMSWS.FIND_AND_SET.ALIGN UP1, UR5, UR5 ;  /* 0x00000005000575e3 */ /* 0x000e240008020800 */
[----:B0-----:R-:W-:-:S04]  /*0160*/  PLOP3.LUT P0, PT, PT, PT, UP1, 0x80, 0x8 ;  /* 0x000000000008781c */ /* 0x001fc80003f0f018 */
[----:B------:R-:W-:-:S04]  /*0170*/  SEL R0, RZ, 0xffffffff, !P0 ;  /* 0xffffffffff007807 */ /* 0x000fc80004000000 */
[----:B------:R-:W-:Y:S01]  /*0180*/  ISETP.NE.AND P0, PT, R0, RZ, PT ;  /* 0x000000ff0000720c */ /* 0x000fe20003f05270 */
[----:B------:R-:W-:-:S12]  /*0190*/  IMAD.U32 R0, RZ, RZ, UR5 ;  /* 0x00000005ff007e24 */ /* 0x000fd8000f8e00ff */
[----:B------:R-:W-:Y:S05]  /*01a0*/  @P0 BRA `(.L_x_3) ;  /* 0x0000000000240947 */ /* 0x000fea0003800000 */
.L_x_4:
[----:B------:R-:W-:Y:S05]  /*01b0*/  NANOSLEEP 0x64 ;  /* 0x000000640000795d */ /* 0x000fea0003800000 */
[----:B------:R-:W-:-:S05]  /*01c0*/  UMOV UR5, 0x4 ;  /* 0x0000000400057882 */ /* 0x000fca0000000000 */
[----:B------:R-:W-:Y:S04]  /*01d0*/  DEPBAR.LE SB0, 0x36 ;  /* 0x00008d800000791a */ /* 0x000fe80000000000 */
[----:B------:R-:W0:Y:S02]  /*01e0*/  UTCATOMSWS.FIND_AND_SET.ALIGN UP1, UR5, UR5 ;  /* 0x00000005000575e3 */ /* 0x000e240008020800 */
[----:B0-----:R-:W-:-:S04]  /*01f0*/  PLOP3.LUT P0, PT, PT, PT, UP1, 0x80, 0x8 ;  /* 0x000000000008781c */ /* 0x001fc80003f0f018 */
[----:B------:R-:W-:-:S04]  /*0200*/  SEL R0, RZ, 0xffffffff, !P0 ;  /* 0xffffffffff007807 */ /* 0x000fc80004000000 */
[----:B------:R-:W-:Y:S01]  /*0210*/  ISETP.NE.AND P0, PT, R0, RZ, PT ;  /* 0x000000ff0000720c */ /* 0x000fe20003f05270 */
[----:B------:R-:W-:-:S12]  /*0220*/  IMAD.U32 R0, RZ, RZ, UR5 ;  /* 0x00000005ff007e24 */ /* 0x000fd8000f8e00ff */
[----:B------:R-:W-:Y:S05]  /*0230*/  @!P0 BRA `(.L_x_4) ;  /* 0xfffffffc00dc8947 */ /* 0x000fea000383ffff */
.L_x_3:
[C---:B------:R-:W-:Y:S01]  /*0240*/  VIADD R3, R0.reuse, 0x10 ;  /* 0x0000001000037836 */ /* 0x040fe20000000000 */
[----:B------:R-:W-:Y:S01]  /*0250*/  UMOV UR5, 0x50 ;  /* 0x0000005000057882 */ /* 0x000fe20000000000 */
[----:B------:R-:W-:Y:S01]  /*0260*/  SHF.L.U32 R2, R5, R0, RZ ;  /* 0x0000000005027219 */ /* 0x000fe200000006ff */
[----:B------:R-:W-:Y:S01]  /*0270*/  ULEA UR5, UR6, UR5, 0x18 ;  /* 0x0000000506057291 */ /* 0x000fe2000f8ec0ff */
[----:B------:R-:W-:Y:S01]  /*0280*/  IMAD.SHL.U32 R0, R0, 0x20, RZ ;  /* 0x0000002000007824 */ /* 0x000fe200078e00ff */
[----:B------:R-:W-:-:S04]  /*0290*/  SHF.L.U32 R3, R4, R3, RZ ;  /* 0x0000000304037219 */ /* 0x000fc800000006ff */
[----:B------:R-:W-:-:S05]  /*02a0*/  LOP3.LUT R2, R3, R2, RZ, 0xfc, !PT ;  /* 0x0000000203027212 */ /* 0x000fca00078efcff */
[----:B------:R0:W-:Y:S04]  /*02b0*/  ATOMS.OR RZ, [UR5], R2 ;  /* 0x00000002ffff798c */ /* 0x0001e8000b000005 */
[----:B------:R0:W-:Y:S01]  /*02c0*/  STS [UR4], R0 ;  /* 0x00000000ff007988 */ /* 0x0001e20008000804 */
[----:B------:R-:W-:Y:S05]  /*02d0*/  BRA `(.L_x_2) ;  /* 0x0000000000107947 */ /* 0x000fea0003800000 */
.L_x_1:
[----:B------:R-:W-:Y:S01]  /*02e0*/  IMAD.MOV.U32 R0, RZ, RZ, -0x1 ;  /* 0xffffffffff007424 */ /* 0x000fe200078e00ff */
[----:B------:R-:W-:-:S04]  /*02f0*/  MOV R2, 0x320 ;  /* 0x0000032000027802 */ /* 0x000fc80000000f00 */
[----:B------:R0:W-:Y:S03]  /*0300*/  STS [UR4], R0 ;  /* 0x00000000ff007988 */ /* 0x0001e60008000804 */
[----:B0-----:R-:W-:Y:S05]  /*0310*/  CALL.REL.NOINC `($__internal_1_$__cuda_sm10x_tcgen05_guardrail_trap_phase_invalid_during_alloc) ;  /* 0x000001fc001c7944 */ /* 0x001fea0003c00000 */
.L_x_2:
[----:B------:R-:W-:Y:S05]  /*0320*/  WARPSYNC.ALL ;  /* 0x0000000000007948 */ /* 0x000fea0003800000 */
[----:B------:R-:W-:Y:S01]  /*0330*/  NOP ;  /* 0x0000000000007918 */ /* 0x000fe20000000000 */
.L_x_0:
[----:B------:R-:W1:Y:S08]  /*0340*/  LDC.64 R8, c[0x0][0x398] ;  /* 0x0000e600ff087b82 */ /* 0x000e700000000a00 */
[----:B------:R-:W2:Y:S02]  /*0350*/  S2UR UR5, SR_CgaSize ;  /* 0x00000000000579c3 */ /* 0x000ea40000008a00 */
[----:B--2---:R-:W-:-:S12]  /*0360*/  UIMAD UR5, UR5, -0xa0, URZ ;  /* 0xffffff60050578a4 */ /* 0x004fd8000f8e02ff */
[----:B------:R-:W2:Y:S01]  /*0370*/  LDCU UR5, c[0x0][UR5+0x2b0] ;  /* 0x00005600050577ac */ /* 0x000ea20008000800 */
[----:B------:R-:W3:Y:S01]  /*0380*/  S2R R55, SR_TID.X ;  /* 0x0000000000377919 */ /* 0x000ee20000002100 */
[----:B------:R-:W-:Y:S01]  /*0390*/  PRMT R22, RZ, 0x7610, R22 ;  /* 0x00007610ff167816 */ /* 0x000fe20000000016 */
[----:B------:R-:W4:Y:S01]  /*03a0*/  LDCU UR20, c[0x0][0x3a0] ;  /* 0x00007400ff1477ac */ /* 0x000f220008000800 */
[----:B------:R-:W5:Y:S01]  /*03b0*/  S2R R20, SR_CgaCtaId ;  /* 0x0000000000147919 */ /* 0x000f620000008800 */
[----:B------:R-:W-:Y:S01]  /*03c0*/  PRMT R17, RZ, 0x7610, R17 ;  /* 0x00007610ff117816 */ /* 0x000fe20000000011 */
[----:B------:R-:W0:Y:S01]  /*03d0*/  S2UR UR4, SR_CTAID.X ;  /* 0x00000000000479c3 */ /* 0x000e220000002500 */
[----:B------:R-:W2:Y:S01]  /*03e0*/  LDCU.64 UR12, c[0x0][0x3a8] ;  /* 0x00007500ff0c77ac */ /* 0x000ea20008000a00 */
[----:B------:R-:W0:Y:S01]  /*03f0*/  LDCU UR9, c[0x0][0x3a4] ;  /* 0x00007480ff0977ac */ /* 0x000e220008000800 */
[----:B------:R-:W0:Y:S01]  /*0400*/  LDCU.64 UR22, c[0x0][0x358] ;  /* 0x00006b00ff1677ac */ /* 0x000e220008000a00 */
[----:B------:R-:W0:Y:S02]  /*0410*/  LDCU.128 UR16, c[0x0][0x380] ;  /* 0x00007000ff1077ac */ /* 0x000e240008000c00 */
[----:B01----:R-:W-:Y:S01]  /*0420*/  VIADD R0, R9, 0x1ff ;  /* 0x000001ff09007836 */ /* 0x003fe20000000000 */
[----:B----4-:R-:W-:Y:S01]  /*0430*/  UIADD3 UR25, UPT, UPT, UR20, 0x7f, URZ ;  /* 0x0000007f14197890 */ /* 0x010fe2000fffe0ff */
[----:B--2---:R-:W-:-:S03]  /*0440*/  IMAD.U32 R42, RZ, RZ, UR12 ;  /* 0x0000000cff2a7e24 */ /* 0x004fc6000f8e00ff */
[----:B------:R-:W-:Y:S01]  /*0450*/  SHF.R.S32.HI R3, RZ, 0x1f, R0 ;  /* 0x0000001fff037819 */ /* 0x000fe20000011400 */
[----:B------:R-:W-:Y:S01]  /*0460*/  UISETP.GT.AND UP1, UPT, UR25, 0x7f, UPT ;  /* 0x0000007f1900788c */ /* 0x000fe2000bf24270 */
[----:B------:R-:W-:Y:S01]  /*0470*/  IMAD.U32 R19, RZ, RZ, UR12 ;  /* 0x0000000cff137e24 */ /* 0x000fe2000f8e00ff */
[----:B------:R-:W-:Y:S01]  /*0480*/  I2FP.F32.U32 R5, UR4 ;  /* 0x0000000400057c45 */ /* 0x000fe20008201000 */
[----:B------:R-:W0:Y:S01]  /*0490*/  S2UR UR4, SR_CgaCtaId ;  /* 0x00000000000479c3 */ /* 0x000e220000008800 */
[----:B------:R-:W-:Y:S01]  /*04a0*/  LEA.HI R3, R3, R0, RZ, 0x9 ;  /* 0x0000000003037211 */ /* 0x000fe200078f48ff */
[----:B------:R-:W-:Y:S02]  /*04b0*/  IMAD.U32 R41, RZ, RZ, UR12 ;  /* 0x0000000cff297e24 */ /* 0x000fe4000f8e00ff */
[----:B------:R-:W-:Y:S01]  /*04c0*/  FMUL R5, R5, UR5 ;  /* 0x0000000505057c20 */ /* 0x000fe20008400000 */
[----:B------:R-:W-:Y:S01]  /*04d0*/  SHF.R.S32.HI R3, RZ, 0x9, R3 ;  /* 0x00000009ff037819 */ /* 0x000fe20000011403 */
[----:B------:R-:W-:Y:S01]  /*04e0*/  IMAD.U32 R16, RZ, RZ, UR12 ;  /* 0x0000000cff107e24 */ /* 0x000fe2000f8e00ff */
[----:B------:R-:W-:Y:S01]  /*04f0*/  UMOV UR5, 0x1 ;  /* 0x0000000100057882 */ /* 0x000fe20000000000 */
[----:B------:R-:W-:-:S02]  /*0500*/  IMAD.U32 R18, RZ, RZ, UR12 ;  /* 0x0000000cff127e24 */ /* 0x000fc4000f8e00ff */
[----:B------:R-:W-:Y:S01]  /*0510*/  IMAD.SHL.U32 R4, R3, 0x8, RZ ;  /* 0x0000000803047824 */ /* 0x000fe200078e00ff */
[----:B------:R-:W-:Y:S01]  /*0520*/  F2I.U32.TRUNC.NTZ R5, R5 ;  /* 0x0000000500057305 */ /* 0x000fe2000020f000 */
[----:B------:R-:W-:-:S03]  /*0530*/  IMAD.U32 R21, RZ, RZ, UR12 ;  /* 0x0000000cff157e24 */ /* 0x000fc6000f8e00ff */
[----:B------:R-:W-:-:S04]  /*0540*/  IABS R7, R4 ;  /* 0x0000000400077213 */ /* 0x000fc80000000000 */
[----:B------:R-:W1:Y:S08]  /*0550*/  I2F.RP R0, R7 ;  /* 0x0000000700007306 */ /* 0x000e700000209400 */
[----:B-1----:R-:W1:Y:S02]  /*0560*/  MUFU.RCP R0, R0 ;  /* 0x0000000000007308 */ /* 0x002e640000001000 */
[----:B-1----:R-:W-:Y:S01]  /*0570*/  VIADD R2, R0, 0xffffffe ;  /* 0x0ffffffe00027836 */ /* 0x002fe20000000000 */
[----:B------:R-:W-:-:S05]  /*0580*/  IABS R0, R5 ;  /* 0x0000000500007213 */ /* 0x000fca0000000000 */
[----:B------:R1:W2:Y:S02]  /*0590*/  F2I.FTZ.U32.TRUNC.NTZ R3, R2 ;  /* 0x0000000200037305 */ /* 0x0002a4000021f000 */
[----:B-1----:R-:W-:Y:S02]  /*05a0*/  IMAD.MOV.U32 R2, RZ, RZ, RZ ;  /* 0x000000ffff027224 */ /* 0x002fe400078e00ff */
[----:B--2---:R-:W-:-:S04]  /*05b0*/  IMAD.MOV R6, RZ, RZ, -R3 ;  /* 0x000000ffff067224 */ /* 0x004fc800078e0a03 */
[----:B------:R-:W-:Y:S01]  /*05c0*/  IMAD R11, R6, R7, RZ ;  /* 0x00000007060b7224 */ /* 0x000fe200078e02ff */
[----:B------:R-:W-:-:S03]  /*05d0*/  IABS R6, R4 ;  /* 0x0000000400067213 */ /* 0x000fc60000000000 */
[----:B------:R-:W-:-:S04]  /*05e0*/  IMAD.HI.U32 R3, R3, R11, R2 ;  /* 0x0000000b03037227 */ /* 0x000fc800078e0002 */
[----:B------:R-:W-:Y:S02]  /*05f0*/  IMAD.MOV R2, RZ, RZ, -R6 ;  /* 0x000000ffff027224 */ /* 0x000fe400078e0a06 */
[----:B------:R-:W-:-:S04]  /*0600*/  IMAD.HI.U32 R3, R3, R0, RZ ;  /* 0x0000000003037227 */ /* 0x000fc800078e00ff */
[----:B------:R-:W-:Y:S01]  /*0610*/  IMAD R0, R3, R2, R0 ;  /* 0x0000000203007224 */ /* 0x000fe200078e0200 */
[----:B------:R-:W-:Y:S04]  /*0620*/  BAR.SYNC.DEFER_BLOCKING 0x0 ;  /* 0x0000000000007b1d */ /* 0x000fe80000010000 */
[----:B------:R-:W-:-:S13]  /*0630*/  ISETP.GT.U32.AND P1, PT, R7, R0, PT ;  /* 0x000000000700720c */ /* 0x000fda0003f24070 */
[----:B------:R-:W-:Y:S02]  /*0640*/  @!P1 IMAD.IADD R0, R0, 0x1, -R7 ;  /* 0x0000000100009824 */ /* 0x000fe400078e0a07 */
[----:B------:R-:W-:Y:S01]  /*0650*/  @!P1 VIADD R3, R3, 0x1 ;  /* 0x0000000103039836 */ /* 0x000fe20000000000 */
[----:B------:R-:W-:Y:S02]  /*0660*/  ISETP.NE.AND P1, PT, R4, RZ, PT ;  /* 0x000000ff0400720c */ /* 0x000fe40003f25270 */
[----:B------:R-:W-:Y:S02]  /*0670*/  ISETP.GE.U32.AND P0, PT, R0, R7, PT ;  /* 0x000000070000720c */ /* 0x000fe40003f06070 */
[----:B------:R-:W-:-:S04]  /*0680*/  LOP3.LUT R0, R5, R4, RZ, 0x3c, !PT ;  /* 0x0000000405007212 */ /* 0x000fc800078e3cff */
[----:B------:R-:W-:Y:S01]  /*0690*/  ISETP.GE.AND P2, PT, R0, RZ, PT ;  /* 0x000000ff0000720c */ /* 0x000fe20003f46270 */
[----:B------:R-:W-:-:S06]  /*06a0*/  VIADD R0, R8, 0x3f ;  /* 0x0000003f08007836 */ /* 0x000fcc0000000000 */
[----:B------:R-:W-:-:S04]  /*06b0*/  @P0 VIADD R3, R3, 0x1 ;  /* 0x0000000103030836 */ /* 0x000fc80000000000 */
[----:B------:R-:W-:Y:S01]  /*06c0*/  IMAD.MOV.U32 R2, RZ, RZ, R3 ;  /* 0x000000ffff027224 */ /* 0x000fe200078e0003 */
[----:B------:R-:W-:-:S03]  /*06d0*/  SHF.R.S32.HI R3, RZ, 0x1f, R0 ;  /* 0x0000001fff037819 */ /* 0x000fc60000011400 */
[----:B------:R-:W-:Y:S01]  /*06e0*/  @!P2 IMAD.MOV R2, RZ, RZ, -R2 ;  /* 0x000000ffff02a224 */ /* 0x000fe200078e0a02 */
[----:B------:R-:W-:Y:S02]  /*06f0*/  @!P1 LOP3.LUT R2, RZ, R4, RZ, 0x33, !PT ;  /* 0x00000004ff029212 */ /* 0x000fe400078e33ff */
[----:B------:R-:W-:-:S03]  /*0700*/  LEA.HI R3, R3, R0, RZ, 0x6 ;  /* 0x0000000003037211 */ /* 0x000fc600078f30ff */
[----:B------:R-:W-:Y:S02]  /*0710*/  IMAD.SHL.U32 R6, R2, 0x8, RZ ;  /* 0x0000000802067824 */ /* 0x000fe400078e00ff */
[----:B------:R-:W-:-:S03]  /*0720*/  IMAD.MOV R2, RZ, RZ, -R2 ;  /* 0x000000ffff027224 */ /* 0x000fc600078e0a02 */
[----:B------:R-:W-:Y:S01]  /*0730*/  LEA.HI.SX32 R3, R3, -R6, 0x1a ;  /* 0x8000000603037211 */ /* 0x000fe200078fd2ff */
[----:B------:R-:W-:-:S03]  /*0740*/  IMAD R10, R4, R2, R5 ;  /* 0x00000002040a7224 */ /* 0x000fc600078e0205 */
[----:B------:R-:W-:-:S04]  /*0750*/  VIMNMX R13, PT, PT, R3, 0x8, PT ;  /* 0x00000008030d7848 */ /* 0x000fc80003fe0100 */
[-C--:B------:R-:W-:Y:S02]  /*0760*/  IABS R7, R13.reuse ;  /* 0x0000000d00077213 */ /* 0x080fe40000000000 */
[----:B------:R-:W-:Y:S02]  /*0770*/  IABS R4, R13 ;  /* 0x0000000d00047213 */ /* 0x000fe40000000000 */
[----:B------:R-:W1:Y:S08]  /*0780*/  I2F.RP R0, R7 ;  /* 0x0000000700007306 */ /* 0x000e700000209400 */
[----:B-1----:R-:W1:Y:S02]  /*0790*/  MUFU.RCP R0, R0 ;  /* 0x0000000000007308 */ /* 0x002e640000001000 */
[----:B-1----:R-:W-:-:S02]  /*07a0*/  VIADD R3, R0, 0xffffffe ;  /* 0x0ffffffe00037836 */ /* 0x002fc40000000000 */
[----:B------:R-:W-:Y:S01]  /*07b0*/  IMAD.MOV R0, RZ, RZ, -R4 ;  /* 0x000000ffff007224 */ /* 0x000fe200078e0a04 */
[----:B------:R-:W-:-:S03]  /*07c0*/  IABS R4, R9 ;  /* 0x0000000900047213 */ /* 0x000fc60000000000 */
[----:B------:R-:W1:Y:S02]  /*07d0*/  F2I.FTZ.U32.TRUNC.NTZ R3, R3 ;  /* 0x0000000300037305 */ /* 0x000e64000021f000 */
[----:B-1----:R-:W-:-:S04]  /*07e0*/  IMAD.MOV R11, RZ, RZ, -R3 ;  /* 0x000000ffff0b7224 */ /* 0x002fc800078e0a03 */
[----:B------:R-:W-:Y:S01]  /*07f0*/  IMAD.MOV.U32 R2, RZ, RZ, R11 ;  /* 0x000000ffff027224 */ /* 0x000fe200078e000b */
[----:B------:R-:W-:-:S03]  /*0800*/  IABS R11, R10 ;  /* 0x0000000a000b7213 */ /* 0x000fc60000000000 */
[----:B------:R-:W-:Y:S02]  /*0810*/  IMAD R5, R2, R7, RZ ;  /* 0x0000000702057224 */ /* 0x000fe400078e02ff */
[----:B------:R-:W-:-:S04]  /*0820*/  IMAD.MOV.U32 R2, RZ, RZ, RZ ;  /* 0x000000ffff027224 */ /* 0x000fc800078e00ff */
[----:B------:R-:W-:Y:S01]  /*0830*/  IMAD.HI.U32 R2, R3, R5, R2 ;  /* 0x0000000503027227 */ /* 0x000fe200078e0002 */
[----:B---3--:R-:W-:-:S05]  /*0840*/  LOP3.LUT R5, R55, 0x3f, RZ, 0xc0, !PT ;  /* 0x0000003f37057812 */ /* 0x008fca00078ec0ff */
[----:B------:R-:W-:-:S04]  /*0850*/  IMAD.HI.U32 R2, R2, R11, RZ ;  /* 0x0000000b02027227 */ /* 0x000fc800078e00ff */
[----:B------:R-:W-:Y:S01]  /*0860*/  IMAD R0, R2, R0, R11 ;  /* 0x0000000002007224 */ /* 0x000fe200078e020b */
[----:B------:R-:W-:-:S04]  /*0870*/  IABS R11, R8 ;  /* 0x00000008000b7213 */ /* 0x000fc80000000000 */
[----:B------:R-:W-:Y:S01]  /*0880*/  ISETP.GT.U32.AND P1, PT, R7, R0, PT ;  /* 0x000000000700720c */ /* 0x000fe20003f24070 */
[----:B------:R-:W1:-:S12]  /*0890*/  I2F.RP R3, R11 ;  /* 0x0000000b00037306 */ /* 0x000e580000209400 */
[----:B------:R-:W-:Y:S02]  /*08a0*/  @!P1 IMAD.IADD R0, R0, 0x1, -R7 ;  /* 0x0000000100009824 */ /* 0x000fe400078e0a07 */
[----:B------:R-:W-:Y:S01]  /*08b0*/  @!P1 VIADD R2, R2, 0x1 ;  /* 0x0000000102029836 */ /* 0x000fe20000000000 */
[----:B-1----:R-:W1:Y:S01]  /*08c0*/  MUFU.RCP R3, R3 ;  /* 0x0000000300037308 */ /* 0x002e620000001000 */
[----:B------:R-:W-:Y:S02]  /*08d0*/  ISETP.NE.AND P1, PT, R13, RZ, PT ;  /* 0x000000ff0d00720c */ /* 0x000fe40003f25270 */
[----:B------:R-:W-:Y:S01]  /*08e0*/  ISETP.GE.U32.AND P0, PT, R0, R7, PT ;  /* 0x000000070000720c */ /* 0x000fe20003f06070 */
[----:B-----5:R-:W-:Y:S01]  /*08f0*/  IMAD.SHL.U32 R7, R20, 0x80, RZ ;  /* 0x0000008014077824 */ /* 0x020fe200078e00ff */
[----:B------:R-:W-:-:S04]  /*0900*/  LOP3.LUT R0, R10, R13, RZ, 0x3c, !PT ;  /* 0x0000000d0a007212 */ /* 0x000fc800078e3cff */
[----:B------:R-:W-:Y:S02]  /*0910*/  ISETP.GE.AND P2, PT, R0, RZ, PT ;  /* 0x000000ff0000720c */ /* 0x000fe40003f46270 */
[----:B------:R-:W-:Y:S02]  /*0920*/  MOV R0, 0x400 ;  /* 0x0000040000007802 */ /* 0x000fe40000000f00 */
[----:B------:R-:W-:Y:S02]  /*0930*/  LOP3.LUT R7, R7, 0x180, RZ, 0xc0, !PT ;  /* 0x0000018007077812 */ /* 0x000fe400078ec0ff */
[----:B------:R-:W-:Y:S01]  /*0940*/  R2UR UR10, R0 ;  /* 0x00000000000a72ca */ /* 0x000fe200000e0000 */
[----:B------:R-:W-:Y:S01]  /*0950*/  @P0 VIADD R2, R2, 0x1 ;  /* 0x0000000102020836 */ /* 0x000fe20000000000 */
[----:B------:R-:W-:Y:S01]  /*0960*/  PLOP3.LUT P0, PT, PT, PT, UP1, 0x80, 0x8 ;  /* 0x000000000008781c */ /* 0x000fe20003f0f018 */
[----:B-1----:R-:W-:Y:S02]  /*0970*/  VIADD R3, R3, 0xffffffe ;  /* 0x0ffffffe03037836 */ /* 0x002fe40000000000 */
[----:B------:R-:W-:-:S02]  /*0980*/  IMAD.MOV.U32 R12, RZ, RZ, R2 ;  /* 0x000000ffff0c7224 */ /* 0x000fc400078e0002 */
[----:B------:R-:W1:Y:S02]  /*0990*/  I2F.RP R2, R4 ;  /* 0x0000000400027306 */ /* 0x000e640000209400 */
[----:B------:R-:W-:Y:S01]  /*09a0*/  @!P2 IMAD.MOV R12, RZ, RZ, -R12 ;  /* 0x000000ffff0ca224 */ /* 0x000fe200078e0a0c */
[----:B------:R-:W-:-:S03]  /*09b0*/  @!P1 LOP3.LUT R12, RZ, R13, RZ, 0x33, !PT ;  /* 0x0000000dff0c9212 */ /* 0x000fc600078e33ff */
[----:B0-----:R-:W-:Y:S02]  /*09c0*/  ULEA UR10, UR4, UR10, 0x18 ;  /* 0x0000000a040a7291 */ /* 0x001fe4000f8ec0ff */
[----:B------:R-:W0:Y:S01]  /*09d0*/  F2I.FTZ.U32.TRUNC.NTZ R3, R3 ;  /* 0x0000000300037305 */ /* 0x000e22000021f000 */
[----:B------:R-:W-:Y:S01]  /*09e0*/  IMAD.MOV R0, RZ, RZ, -R12 ;  /* 0x000000ffff007224 */ /* 0x000fe200078e0a0c */
[----:B------:R-:W-:-:S03]  /*09f0*/  UIADD3 UR8, UPT, UPT, UR10, 0xc000, URZ ;  /* 0x0000c0000a087890 */ /* 0x000fc6000fffe0ff */
[----:B------:R-:W-:Y:S01]  /*0a00*/  IMAD R0, R13, R0, R10 ;  /* 0x000000000d007224 */ /* 0x000fe200078e020a */
[----:B------:R-:W-:Y:S01]  /*0a10*/  SHF.R.U32.HI R13, RZ, 0x5, R55 ;  /* 0x00000005ff0d7819 */ /* 0x000fe20000011637 */
[----:B------:R-:W2:Y:S02]  /*0a20*/  LDS R10, [UR10] ;  /* 0x0000000aff0a7984 */ /* 0x000ea40008000800 */
[----:B------:R-:W-:Y:S01]  /*0a30*/  IMAD.IADD R0, R6, 0x1, R0 ;  /* 0x0000000106007824 */ /* 0x000fe200078e0200 */
[----:B------:R-:W-:Y:S01]  /*0a40*/  R2UR UR6, R13 ;  /* 0x000000000d0672ca */ /* 0x000fe200000e0000 */
[----:B-1----:R1:W3:Y:S02]  /*0a50*/  MUFU.RCP R6, R2 ;  /* 0x0000000200067308 */ /* 0x0022e40000001000 */
[----:B------:R-:W-:Y:S02]  /*0a60*/  IMAD R15, R0, 0x40, R5 ;  /* 0x00000040000f7824 */ /* 0x000fe400078e0205 */
[----:B0-----:R-:W-:-:S03]  /*0a70*/  IMAD.MOV R14, RZ, RZ, -R3 ;  /* 0x000000ffff0e7224 */ /* 0x001fc600078e0a03 */
[----:B------:R-:W-:Y:S01]  /*0a80*/  IABS R0, R15 ;  /* 0x0000000f00007213 */ /* 0x000fe20000000000 */
[----:B------:R-:W-:Y:S01]  /*0a90*/  IMAD R5, R14, R11, RZ ;  /* 0x0000000b0e057224 */ /* 0x000fe200078e02ff */
[----:B------:R-:W-:Y:S01]  /*0aa0*/  BAR.SYNC.DEFER_BLOCKING 0x0 ;  /* 0x0000000000007b1d */ /* 0x000fe20000010000 */
[----:B-1----:R-:W-:Y:S01]  /*0ab0*/  IMAD.MOV.U32 R2, RZ, RZ, RZ ;  /* 0x000000ffff027224 */ /* 0x002fe200078e00ff */
[----:B------:R-:W-:Y:S01]  /*0ac0*/  ISETP.GE.AND P2, PT, R15, RZ, PT ;  /* 0x000000ff0f00720c */ /* 0x000fe20003f46270 */
[----:B------:R-:W-:Y:S02]  /*0ad0*/  USHF.L.U32 UR4, UR6, 0x15, URZ ;  /* 0x0000001506047899 */ /* 0x000fe400080006ff */
[----:B------:R-:W-:Y:S02]  /*0ae0*/  IMAD.HI.U32 R2, R3, R5, R2 ;  /* 0x0000000503027227 */ /* 0x000fe400078e0002 */
[----:B------:R-:W-:Y:S01]  /*0af0*/  ULOP3.LUT UR4, UR4, 0x600000, URZ, 0xc0, !UPT ;  /* 0x0060000004047892 */ /* 0x000fe2000f8ec0ff */
[----:B------:R0:W-:Y:S01]  /*0b00*/  STL [R1+0x71c], R15 ;  /* 0x00071c0f01007387 */ /* 0x0001e20000100800 */
[----:B---3--:R-:W-:-:S02]  /*0b10*/  VIADD R3, R6, 0xffffffe ;  /* 0x0ffffffe06037836 */ /* 0x008fc40000000000 */
[----:B------:R-:W-:Y:S01]  /*0b20*/  IMAD.HI.U32 R2, R2, R0, RZ ;  /* 0x0000000002027227 */ /* 0x000fe200078e00ff */
[----:B------:R1:W-:Y:S03]  /*0b30*/  STL.S16 [R1+0x254], R22 ;  /* 0x0002541601007387 */ /* 0x0003e60000100600 */
[----:B------:R-:W-:Y:S01]  /*0b40*/  IMAD.MOV R2, RZ, RZ, -R2 ;  /* 0x000000ffff027224 */ /* 0x000fe200078e0a02 */
[----:B------:R-:W3:Y:S01]  /*0b50*/  F2I.FTZ.U32.TRUNC.NTZ R3, R3 ;  /* 0x0000000300037305 */ /* 0x000ee2000021f000 */
[----:B------:R1:W-:Y:S01]  /*0b60*/  STL.S16 [R1+0x294], R17 ;  /* 0x0002941101007387 */ /* 0x0003e20000100600 */
[----:B0-----:R-:W-:Y:S01]  /*0b70*/  LOP3.LUT R15, R55, 0x7f, RZ, 0xc0, !PT ;  /* 0x0000007f370f7812 */ /* 0x001fe200078ec0ff */
[----:B------:R-:W-:Y:S01]  /*0b80*/  IMAD R6, R11, R2, R0 ;  /* 0x000000020b067224 */ /* 0x000fe200078e0200 */
[----:B------:R-:W-:Y:S01]  /*0b90*/  SHF.R.U32.HI R2, RZ, 0x6, R55 ;  /* 0x00000006ff027819 */ /* 0x000fe20000011637 */
[----:B------:R-:W-:-:S03]  /*0ba0*/  IMAD.SHL.U32 R0, R12, 0x200, RZ ;  /* 0x000002000c007824 */ /* 0x000fc600078e00ff */
[----:B------:R-:W-:Y:S02]  /*0bb0*/  ISETP.GT.U32.AND P1, PT, R11, R6, PT ;  /* 0x000000060b00720c */ /* 0x000fe40003f24070 */
[----:B------:R-:W-:Y:S02]  /*0bc0*/  SGXT.U32 R2, R2, 0x1 ;  /* 0x000000010202781a */ /* 0x000fe40000000000 */
[----:B------:R-:W-:Y:S02]  /*0bd0*/  LOP3.LUT R14, R0, 0x7f, R7, 0xfe, !PT ;  /* 0x0000007f000e7812 */ /* 0x000fe400078efe07 */
[----:B------:R-:W-:Y:S01]  /*0be0*/  ISETP.LT.AND P0, PT, R2, UR20, P0 ;  /* 0x0000001402007c0c */ /* 0x000fe20008701270 */
[----:B---3--:R-:W-:Y:S01]  /*0bf0*/  IMAD.MOV R5, RZ, RZ, -R3 ;  /* 0x000000ffff057224 */ /* 0x008fe200078e0a03 */
[----:B------:R-:W-:Y:S01]  /*0c00*/  IABS R12, R14 ;  /* 0x0000000e000c7213 */ /* 0x000fe20000000000 */
[----:B------:R-:W-:Y:S01]  /*0c10*/  IMAD.MOV.U32 R2, RZ, RZ, RZ ;  /* 0x000000ffff027224 */ /* 0x000fe200078e00ff */
[----:B--2---:R-:W-:Y:S01]  /*0c20*/  R2UR UR7, R10 ;  /* 0x000000000a0772ca */ /* 0x004fe200000e0000 */
[----:B------:R-:W-:Y:S01]  /*0c30*/  IMAD R5, R5, R4, RZ ;  /* 0x0000000405057224 */ /* 0x000fe200078e02ff */
[----:B------:R-:W-:Y:S01]  /*0c40*/  ISETP.GE.AND P4, PT, R14, RZ, PT ;  /* 0x000000ff0e00720c */ /* 0x000fe20003f86270 */
[----:B------:R-:W-:Y:S01]  /*0c50*/  @!P1 IMAD.IADD R6, R6, 0x1, -R11 ;  /* 0x0000000106069824 */ /* 0x000fe200078e0a0b */
[C---:B------:R-:W-:Y:S01]  /*0c60*/  LOP3.LUT R14, R0.reuse, R7, RZ, 0xfc, !PT ;  /* 0x00000007000e7212 */ /* 0x040fe200078efcff */
[----:B------:R-:W-:Y:S01]  /*0c70*/  IMAD.HI.U32 R5, R3, R5, R2 ;  /* 0x0000000503057227 */ /* 0x000fe200078e0002 */
[----:B------:R-:W-:-:S02]  /*0c80*/  LOP3.LUT R58, R0, 0x2, R7, 0xfe, !PT ;  /* 0x00000002003a7812 */ /* 0x000fc400078efe07 */
[----:B------:R-:W-:Y:S01]  /*0c90*/  ISETP.GT.U32.AND P1, PT, R11, R6, PT ;  /* 0x000000060b00720c */ /* 0x000fe20003f24070 */
[----:B------:R-:W-:Y:S01]  /*0ca0*/  IMAD.MOV.U32 R10, RZ, RZ, R12 ;  /* 0x000000ffff0a7224 */ /* 0x000fe200078e000c */
[----:B------:R-:W-:Y:S02]  /*0cb0*/  IABS R12, R14 ;  /* 0x0000000e000c7213 */ /* 0x000fe40000000000 */
[----:B------:R-:W-:Y:S01]  /*0cc0*/  ISETP.GE.AND P3, PT, R14, RZ, PT ;  /* 0x000000ff0e00720c */ /* 0x000fe20003f66270 */
[C---:B------:R-:W-:Y:S01]  /*0cd0*/  IMAD.HI.U32 R2, R5.reuse, R10, RZ ;  /* 0x0000000a05027227 */ /* 0x040fe200078e00ff */
[----:B------:R-:W-:Y:S01]  /*0ce0*/  IABS R14, R58 ;  /* 0x0000003a000e7213 */ /* 0x000fe20000000000 */
[----:B------:R-:W-:Y:S01]  /*0cf0*/  UIADD3 UR11, UPT, UPT, UR7, UR4, URZ ;  /* 0x00000004070b7290 */ /* 0x000fe2000fffe0ff */
[----:B------:R-:W-:Y:S01]  /*0d00*/  LOP3.LUT R57, R0, 0x1, R7, 0xfe, !PT ;  /* 0x0000000100397812 */ /* 0x000fe200078efe07 */
[----:B------:R-:W-:Y:S02]  /*0d10*/  IMAD.MOV R3, RZ, RZ, -R2 ;  /* 0x000000ffff037224 */ /* 0x000fe400078e0a02 */
[----:B------:R-:W-:Y:S01]  /*0d20*/  IMAD.HI.U32 R2, R5, R12, RZ ;  /* 0x0000000c05027227 */ /* 0x000fe200078e00ff */
[----:B------:R-:W-:-:S03]  /*0d30*/  IABS R13, R57 ;  /* 0x00000039000d7213 */ /* 0x000fc60000000000 */
[----:B------:R-:W-:Y:S01]  /*0d40*/  @!P1 IMAD.IADD R6, R6, 0x1, -R11 ;  /* 0x0000000106069824 */ /* 0x000fe200078e0a0b */
[----:B------:R-:W-:Y:S01]  /*0d50*/  ISETP.NE.AND P1, PT, R8, RZ, PT ;  /* 0x000000ff0800720c */ /* 0x000fe20003f25270 */
[----:B------:R-:W-:Y:S02]  /*0d60*/  IMAD.MOV R11, RZ, RZ, -R2 ;  /* 0x000000ffff0b7224 */ /* 0x000fe400078e0a02 */
[----:B------:R-:W-:Y:S02]  /*0d70*/  IMAD.MOV.U32 R23, RZ, RZ, R6 ;  /* 0x000000ffff177224 */ /* 0x000fe400078e0006 */
[----:B------:R-:W-:-:S04]  /*0d80*/  IMAD.HI.U32 R2, R5, R14, RZ ;  /* 0x0000000e05027227 */ /* 0x000fc800078e00ff */
[----:B------:R-:W-:Y:S01]  /*0d90*/  @!P2 IMAD.MOV R23, RZ, RZ, -R23 ;  /* 0x000000ffff17a224 */ /* 0x000fe200078e0a17 */
[----:B------:R-:W-:Y:S01]  /*0da0*/  ISETP.NE.U32.AND P2, PT, R15, RZ, PT ;  /* 0x000000ff0f00720c */ /* 0x000fe20003f45070 */
[C---:B------:R-:W-:Y:S02]  /*0db0*/  IMAD R6, R4.reuse, R11, R12 ;  /* 0x0000000b04067224 */ /* 0x040fe400078e020c */
[----:B------:R-:W-:Y:S01]  /*0dc0*/  @!P1 LOP3.LUT R23, RZ, R8, RZ, 0x33, !PT ;  /* 0x00000008ff179212 */ /* 0x000fe200078e33ff */
[----:B------:R-:W-:Y:S01]  /*0dd0*/  IMAD.MOV R11, RZ, RZ, -R2 ;  /* 0x000000ffff0b7224 */ /* 0x000fe200078e0a02 */
[----:B------:R-:W-:Y:S01]  /*0de0*/  SHF.R.U32.HI R8, RZ, 0x6, R55 ;  /* 0x00000006ff087819 */ /* 0x000fe20000011637 */
[C---:B------:R-:W-:Y:S01]  /*0df0*/  IMAD R10, R4.reuse, R3, R10 ;  /* 0x00000003040a7224 */ /* 0x040fe200078e020a */
[----:B------:R-:W-:Y:S01]  /*0e00*/  PLOP3.LUT P1, PT, PT, PT, UP1, 0x80, 0x8 ;  /* 0x000000000008781c */ /* 0x000fe20003f2f018 */
[----:B------:R-:W-:Y:S01]  /*0e10*/  IMAD R2, R4, R11, R14 ;  /* 0x0000000b04027224 */ /* 0x000fe200078e020e */
[----:B------:R-:W-:Y:S01]  /*0e20*/  SGXT.U32 R8, R8, 0x1 ;  /* 0x000000010808781a */ /* 0x000fe20000000000 */
[----:B------:R-:W-:-:S03]  /*0e30*/  IMAD.HI.U32 R3, R5, R13, RZ ;  /* 0x0000000d05037227 */ /* 0x000fc600078e00ff */
[C---:B------:R-:W-:Y:S01]  /*0e40*/  LOP3.LUT R15, R8.reuse, 0x8, RZ, 0xfc, !PT ;  /* 0x00000008080f7812 */ /* 0x040fe200078efcff */
[----:B------:R-:W-:Y:S02]  /*0e50*/  IMAD R11, R8, UR12, RZ ;  /* 0x0000000c080b7c24 */ /* 0x000fe4000f8e02ff */
[----:B------:R-:W-:Y:S02]  /*0e60*/  IMAD.U32 R12, RZ, RZ, UR12 ;  /* 0x0000000cff0c7e24 */ /* 0x000fe4000f8e00ff */
[----:B------:R-:W-:Y:S02]  /*0e70*/  IMAD R42, R42, 0x2, R11 ;  /* 0x000000022a2a7824 */ /* 0x000fe400078e020b */
[----:B------:R-:W-:Y:S02]  /*0e80*/  IMAD.MOV R3, RZ, RZ, -R3 ;  /* 0x000000ffff037224 */ /* 0x000fe400078e0a03 */
[----:B------:R-:W-:Y:S02]  /*0e90*/  IMAD R19, R19, 0x2, R42 ;  /* 0x0000000213137824 */ /* 0x000fe400078e022a */
[----:B------:R-:W-:-:S02]  /*0ea0*/  IMAD.U32 R14, RZ, RZ, UR12 ;  /* 0x0000000cff0e7e24 */ /* 0x000fc4000f8e00ff */
[----:B------:R-:W-:Y:S02]  /*0eb0*/  IMAD R45, R12, 0x2, R19 ;  /* 0x000000020c2d7824 */ /* 0x000fe400078e0213 */
[----:B------:R-:W-:Y:S02]  /*0ec0*/  IMAD R3, R4, R3, R13 ;  /* 0x0000000304037224 */ /* 0x000fe400078e020d */
[----:B------:R-:W-:Y:S01]  /*0ed0*/  IMAD R12, R14, 0x2, R45 ;  /* 0x000000020e0c7824 */ /* 0x000fe200078e022d */
[----:B-1----:R-:W-:Y:S06]  /*0ee0*/  BRA.U UP0, `(.L_x_5) ;  /* 0x0000000100187547 */ /* 0x002fec000b800000 */
[----:B------:R-:W-:Y:S01]  /*0ef0*/  ELECT P5, URZ, PT ;  /* 0x0000000000ff782f */ /* 0x000fe200038a0000 */
[----:B------:R-:W-:Y:S01]  /*0f00*/  IMAD.MOV.U32 R13, RZ, RZ, 0x1 ;  /* 0x00000001ff0d7424 */ /* 0x000fe200078e00ff */
[----:B------:R-:W-:Y:S11]  /*0f10*/  UVIRTCOUNT.DEALLOC.SMPOOL 0x80 ;  /* 0x000000800000784c */ /* 0x000ff60000000000 */
[----:B------:R-:W-:-:S04]  /*0f20*/  @P5 MOV R14, 0x40 ;  /* 0x00000040000e5802 */ /* 0x000fc80000000f00 */
[----:B------:R-:W-:-:S05]  /*0f30*/  @P5 LEA R14, R20, R14, 0x18 ;  /* 0x0000000e140e5211 */ /* 0x000fca00078ec0ff */
[----:B------:R0:W-:Y:S02]  /*0f40*/  @P5 STS.U8 [R14], R13 ;  /* 0x0000000d0e005388 */ /* 0x0001e40000000000 */
.L_x_5:
[----:B------:R-:W-:Y:S01]  /*0f50*/  STTM.16dp32bit_t0_t15.x64 tmem[UR11], RZ ;  /* 0x000000ff000079ed */ /* 0x000fe20008b0000b */
[----:B------:R-:W-:Y:S01]  /*0f60*/  STTM.16dp32bit_t16_t31.x64 tmem[UR11+0x40], RZ ;  /* 0x000040ff000079ed */ /* 0x000fe20008b2000b */
[----:B------:R-:W1:Y:S02]  /*0f70*/  FENCE.VIEW.ASYNC.T ;  /* 0x00000000000073c6 */ /* 0x000e640000000200 */
[----:B-1----:R-:W-:Y:S01]  /*0f80*/  VOTEU.ALL UP2, P2 ;  /* 0x0000000000ff7886 */ /* 0x002fe20001040000 */
[----:B------:R-:W-:Y:S01]  /*0f90*/  VOTEU.ALL UP3, P2 ;  /* 0x0000000000ff7886 */ /* 0x000fe20001060000 */
[----:B------:R-:W-:Y:S01]  /*0fa0*/  IMAD R23, R23, UR9, RZ ;  /* 0x0000000917177c24 */ /* 0x000fe2000f8e02ff */
[----:B------:R-:W-:Y:S01]  /*0fb0*/  ISETP.LT.AND P1, PT, R15, UR20, P1 ;  /* 0x000000140f007c0c */ /* 0x000fe20008f21270 */
[----:B0-----:R-:W-:Y:S01]  /*0fc0*/  IMAD.MOV.U32 R13, RZ, RZ, R22 ;  /* 0x000000ffff0d7224 */ /* 0x001fe200078e0016 */
[----:B------:R-:W-:-:S04]  /*0fd0*/  @!UP2 UIADD3 UR14, UPT, UPT, -UR5, 0x100000, URZ ;  /* 0x00100000050ea890 */ /* 0x000fc8000fffe1ff */
[----:B------:R-:W-:Y:S02]  /*0fe0*/  @!UP2 USHF.L.U32 UR15, UR14, 0xb, URZ ;  /* 0x0000000b0e0fa899 */ /* 0x000fe400080006ff */
[----:B------:R-:W-:Y:S01]  /*0ff0*/  @!UP2 USHF.L.U32 UR14, UR14, 0x1, URZ ;  /* 0x000000010e0ea899 */ /* 0x000fe200080006ff */
[----:B------:R-:W-:Y:S01]  /*1000*/  BAR.SYNC.DEFER_BLOCKING 0x0 ;  /* 0x0000000000007b1d */ /* 0x000fe20000010000 */
[----:B------:R-:W-:Y:S01]  /*1010*/  IADD3 R24, P5, PT, R23, UR16, RZ ;  /* 0x0000001017187c10 */ /* 0x000fe2000ffbe0ff */
[----:B------:R-:W-:Y:S02]  /*1020*/  IMAD.MOV.U32 R22, RZ, RZ, R17 ;  /* 0x000000ffff167224 */ /* 0x000fe400078e0011 */
[----:B------:R-:W-:Y:S01]  /*1030*/  IMAD R41, R41, 0x2, R12 ;  /* 0x0000000229297824 */ /* 0x000fe200078e020c */
[----:B------:R-:W-:Y:S01]  /*1040*/  LEA.HI.X.SX32 R23, R23, UR17, 0x1, P5 ;  /* 0x0000001117177c11 */ /* 0x000fe2000a8f0eff */
[----:B------:R-:W-:Y:S01]  /*1050*/  IMAD.U32 R50, RZ, RZ, UR12 ;  /* 0x0000000cff327e24 */ /* 0x000fe2000f8e00ff */
[-C--:B------:R-:W-:Y:S01]  /*1060*/  IADD3 R14, P5, PT, R11, R24.reuse, RZ ;  /* 0x000000180b0e7210 */ /* 0x080fe20007fbe0ff */
[----:B------:R-:W-:Y:S01]  /*1070*/  IMAD R17, R16, 0x2, R41 ;  /* 0x0000000210117824 */ /* 0x000fe200078e0229 */
[----:B------:R-:W-:-:S02]  /*1080*/  IADD3 R25, P6, PT, R12, R24, RZ ;  /* 0x000000180c197210 */ /* 0x000fc40007fde0ff */
[----:B------:R-:W-:Y:S01]  /*1090*/  PRMT R31, RZ, 0x7610, R31 ;  /* 0x00007610ff1f7816 */ /* 0x000fe2000000001f */
[----:B------:R0:W-:Y:S01]  /*10a0*/  STL [R1+0x24], R14 ;  /* 0x0000240e01007387 */ /* 0x0001e20000100800 */
[-C--:B------:R-:W-:Y:S01]  /*10b0*/  LEA.HI.X.SX32 R15, R11, R23.reuse, 0x1, P5 ;  /* 0x000000170b0f7211 */ /* 0x080fe200028f0eff */
[----:B------:R-:W-:Y:S01]  /*10c0*/  IMAD R16, R18, 0x4, R17 ;  /* 0x0000000412107824 */ /* 0x000fe200078e0211 */
[----:B------:R-:W-:Y:S01]  /*10d0*/  LEA.HI.X.SX32 R33, R12, R23, 0x1, P6 ;  /* 0x000000170c217211 */ /* 0x000fe200030f0eff */
[----:B------:R-:W-:Y:S01]  /*10e0*/  STL [R1+0x44], R25 ;  /* 0x0000441901007387 */ /* 0x000fe20000100800 */
[----:B------:R-:W-:Y:S01]  /*10f0*/  PRMT R20, RZ, 0x7610, R20 ;  /* 0x00007610ff147816 */ /* 0x000fe20000000014 */
[----:B------:R-:W-:Y:S02]  /*1100*/  IMAD.U32 R37, RZ, RZ, UR12 ;  /* 0x0000000cff257e24 */ /* 0x000fe4000f8e00ff */
[----:B------:R-:W-:Y:S01]  /*1110*/  IMAD.U32 R52, RZ, RZ, UR12 ;  /* 0x0000000cff347e24 */ /* 0x000fe2000f8e00ff */
[----:B------:R1:W-:Y:S01]  /*1120*/  STL [R1+0x20], R15 ;  /* 0x0000200f01007387 */ /* 0x0003e20000100800 */
[----:B------:R-:W-:Y:S01]  /*1130*/  IMAD.U32 R35, RZ, RZ, UR12 ;  /* 0x0000000cff237e24 */ /* 0x000fe2000f8e00ff */
[----:B------:R-:W-:-:S02]  /*1140*/  PRMT R27, RZ, 0x7610, R27 ;  /* 0x00007610ff1b7816 */ /* 0x000fc4000000001b */
[----:B------:R-:W2:Y:S02]  /*1150*/  FENCE.VIEW.ASYNC.S ;  /* 0x00000000000073c6 */ /* 0x000ea40000000000 */
[----:B--2---:R2:W3:Y:S02]  /*1160*/  @!UP3 SYNCS.EXCH.64 URZ, [UR8], UR14 ;  /* 0x0000000e08ffb5b2 */ /* 0x0044e40008000100 */
[----:B---3--:R-:W-:Y:S01]  /*1170*/  BAR.SYNC.DEFER_BLOCKING 0x0 ;  /* 0x0000000000007b1d */ /* 0x008fe20000010000 */
[----:B------:R-:W-:Y:S02]  /*1180*/  IMAD R40, R21, 0x2, R16 ;  /* 0x0000000215287824 */ /* 0x000fe400078e0210 */
[----:B------:R-:W-:Y:S02]  /*1190*/  IMAD.U32 R11, RZ, RZ, UR12 ;  /* 0x0000000cff0b7e24 */ /* 0x000fe4000f8e00ff */
[----:B------:R-:W-:Y:S01]  /*11a0*/  IMAD.U32 R12, RZ, RZ, UR12 ;  /* 0x0000000cff0c7e24 */ /* 0x000fe2000f8e00ff */
[----:B------:R-:W-:-:S02]  /*11b0*/  LOP3.LUT R18, R8, 0x18, RZ, 0xfc, !PT ;  /* 0x0000001808127812 */ /* 0x000fc400078efcff */
[----:B------:R-:W-:Y:S02]  /*11c0*/  PRMT R26, RZ, 0x7610, R26 ;  /* 0x00007610ff1a7816 */ /* 0x000fe4000000001a */
[----:B------:R-:W-:Y:S02]  /*11d0*/  PRMT R29, RZ, 0x7610, R29 ;  /* 0x00007610ff1d7816 */ /* 0x000fe4000000001d */
[----:B------:R-:W-:Y:S01]  /*11e0*/  PRMT R28, RZ, 0x7610, R28 ;  /* 0x00007610ff1c7816 */ /* 0x000fe2000000001c */
[----:B------:R-:W-:Y:S01]  /*11f0*/  IMAD.U32 R53, RZ, RZ, UR12 ;  /* 0x0000000cff357e24 */ /* 0x000fe2000f8e00ff */
[----:B------:R-:W-:Y:S02]  /*1200*/  PRMT R30, RZ, 0x7610, R30 ;  /* 0x00007610ff1e7816 */ /* 0x000fe4000000001e */
[----:B------:R-:W-:Y:S01]  /*1210*/  PRMT R32, RZ, 0x7610, R32 ;  /* 0x00007610ff207816 */ /* 0x000fe20000000020 */
[----:B------:R-:W-:Y:S01]  /*1220*/  IMAD.U32 R51, RZ, RZ, UR12 ;  /* 0x0000000cff337e24 */ /* 0x000fe2000f8e00ff */
[----:B------:R-:W-:Y:S01]  /*1230*/  PRMT R36, RZ, 0x7610, R36 ;  /* 0x00007610ff247816 */ /* 0x000fe20000000024 */
[----:B------:R-:W-:Y:S01]  /*1240*/  IMAD.U32 R49, RZ, RZ, UR12 ;  /* 0x0000000cff317e24 */ /* 0x000fe2000f8e00ff */
[----:B------:R-:W-:Y:S01]  /*1250*/  PRMT R82, RZ, 0x7610, R82 ;  /* 0x00007610ff527816 */ /* 0x000fe20000000052 */
[----:B------:R-:W3:Y:S01]  /*1260*/  LDCU UR9, c[0x0][0x3b0] ;  /* 0x00007600ff0977ac */ /* 0x000ee20008000800 */
[----:B------:R0:W4:Y:S01]  /*1270*/  @P0 LDG.E.U8 R13, desc[UR22][R14.64] ;  /* 0x000000160e0d0981 */ /* 0x000122000c1e1100 */
[----:B------:R-:W-:Y:S01]  /*1280*/  PRMT R78, RZ, 0x7610, R78 ;  /* 0x00007610ff4e7816 */ /* 0x000fe2000000004e */
[----:B------:R-:W3:Y:S01]  /*1290*/  LDCU UR4, c[0x0][0x3b0] ;  /* 0x00007600ff0477ac */ /* 0x000ee20008000800 */
[----:B------:R-:W-:-:S02]  /*12a0*/  PRMT R46, RZ, 0x7610, R46 ;  /* 0x00007610ff2e7816 */ /* 0x000fc4000000002e */
[----:B------:R-:W-:Y:S01]  /*12b0*/  LOP3.LUT R89, R0, 0x3, R7, 0xfe, !PT ;  /* 0x0000000300597812 */ /* 0x000fe200078efe07 */
[----:B--2---:R-:W2:Y:S01]  /*12c0*/  LDCU UR14, c[0x0][0x3b0] ;  /* 0x00007600ff0e77ac */ /* 0x004ea20008000800 */
[----:B0-----:R-:W-:Y:S01]  /*12d0*/  @P1 IMAD.MOV.U32 R14, RZ, RZ, R25 ;  /* 0x000000ffff0e1224 */ /* 0x001fe200078e0019 */
[----:B------:R-:W-:Y:S01]  /*12e0*/  PRMT R76, RZ, 0x7610, R76 ;  /* 0x00007610ff4c7816 */ /* 0x000fe2000000004c */
[----:B-1----:R-:W-:Y:S01]  /*12f0*/  @P1 IMAD.MOV.U32 R15, RZ, RZ, R33 ;  /* 0x000000ffff0f1224 */ /* 0x002fe200078e0021 */
[----:B------:R-:W-:Y:S01]  /*1300*/  PRMT R80, RZ, 0x7610, R80 ;  /* 0x00007610ff507816 */ /* 0x000fe20000000050 */
[----:B------:R-:W0:Y:S03]  /*1310*/  LDCU UR15, c[0x0][0x3b0] ;  /* 0x00007600ff0f77ac */ /* 0x000e260008000800 */
[----:B------:R1:W2:Y:S01]  /*1320*/  @P1 LDG.E.U8 R22, desc[UR22][R14.64] ;  /* 0x000000160e161981 */ /* 0x0002a2000c1e1100 */
[----:B------:R-:W-:Y:S01]  /*1330*/  LOP3.LUT R21, R8, 0x10, RZ, 0xfc, !PT ;  /* 0x0000001008157812 */ /* 0x000fe200078efcff */
[----:B------:R-:W0:Y:S01]  /*1340*/  LDCU UR16, c[0x0][0x3b0] ;  /* 0x00007600ff1077ac */ /* 0x000e220008000800 */
[----:B------:R-:W-:-:S02]  /*1350*/  PRMT R75, RZ, 0x7610, R75 ;  /* 0x00007610ff4b7816 */ /* 0x000fc4000000004b */
[----:B------:R-:W-:Y:S01]  /*1360*/  PRMT R77, RZ, 0x7610, R77 ;  /* 0x00007610ff4d7816 */ /* 0x000fe2000000004d */
[----:B------:R-:W0:Y:S01]  /*1370*/  LDCU UR17, c[0x0][0x3b0] ;  /* 0x00007600ff1177ac */ /* 0x000e220008000800 */
[----:B-1----:R-:W-:Y:S02]  /*1380*/  IMAD.U32 R14, RZ, RZ, UR12 ;  /* 0x0000000cff0e7e24 */ /* 0x002fe4000f8e00ff */
[----:B------:R-:W-:Y:S01]  /*1390*/  IMAD.U32 R15, RZ, RZ, UR12 ;  /* 0x0000000cff0f7e24 */ /* 0x000fe2000f8e00ff */
[----:B----4-:R1:W-:Y:S01]  /*13a0*/  @P0 STL [R1+0x254], R13 ;  /* 0x0002540d01000387 */ /* 0x0103e20000100800 */
[----:B------:R-:W-:-:S03]  /*13b0*/  PLOP3.LUT P0, PT, PT, PT, UP1, 0x80, 0x8 ;  /* 0x000000000008781c */ /* 0x000fc60003f0f018 */
[----:B------:R4:W-:Y:S01]  /*13c0*/  STL [R1+0x40], R33 ;  /* 0x0000402101007387 */ /* 0x0009e20000100800 */
[----:B-1----:R-:W-:-:S04]  /*13d0*/  IMAD.U32 R13, RZ, RZ, UR12 ;  /* 0x0000000cff0d7e24 */ /* 0x002fc8000f8e00ff */
[----:B------:R-:W-:-:S04]  /*13e0*/  IMAD R13, R13, 0x2, R40 ;  /* 0x000000020d0d7824 */ /* 0x000fc800078e0228 */
[----:B------:R-:W-:Y:S01]  /*13f0*/  IMAD R50, R50, 0x2, R13 ;  /* 0x0000000232327824 */ /* 0x000fe200078e020d */
[----:B------:R-:W-:Y:S01]  /*1400*/  ISETP.LT.AND P0, PT, R21, UR20, P0 ;  /* 0x0000001415007c0c */ /* 0x000fe20008701270 */
[----:B--2---:R1:W-:Y:S02]  /*1410*/  @P1 STL [R1+0x294], R22 ;  /* 0x0002941601001387 */ /* 0x0043e40000100800 */
[----:B------:R-:W-:Y:S01]  /*1420*/  IMAD R11, R11, 0x2, R50 ;  /* 0x000000020b0b7824 */ /* 0x000fe200078e0232 */
[----:B------:R-:W-:Y:S02]  /*1430*/  PLOP3.LUT P1, PT, PT, PT, UP1, 0x80, 0x8 ;  /* 0x000000000008781c */ /* 0x000fe40003f2f018 */
[-C--:B----4-:R-:W-:Y:S01]  /*1440*/  IADD3 R33, P5, PT, R16, R24.reuse, RZ ;  /* 0x0000001810217210 */ /* 0x090fe20007fbe0ff */
[----:B------:R-:W-:Y:S01]  /*1450*/  IMAD R21, R12, 0x2, R11 ;  /* 0x000000020c157824 */ /* 0x000fe200078e020b */
[----:B------:R-:W-:Y:S02]  /*1460*/  ISETP.LT.AND P1, PT, R18, UR20, P1 ;  /* 0x0000001412007c0c */ /* 0x000fe40008f21270 */
[----:B------:R-:W-:Y:S01]  /*1470*/  LEA.HI.X.SX32 R34, R16, R23, 0x1, P5 ;  /* 0x0000001710227211 */ /* 0x000fe200028f0eff */
[----:B------:R-:W-:Y:S01]  /*1480*/  IMAD R12, R14, 0x2, R21 ;  /* 0x000000020e0c7824 */ /* 0x000fe200078e0215 */
[----:B-1----:R-:W-:Y:S01]  /*1490*/  IADD3 R22, P6, PT, R11, R24, RZ ;  /* 0x000000180b167210 */ /* 0x002fe20007fde0ff */
[----:B------:R-:W-:-:S02]  /*14a0*/  @P0 IMAD.MOV.U32 R14, RZ, RZ, R33 ;  /* 0x000000ffff0e0224 */ /* 0x000fc400078e0021 */
[----:B------:R-:W-:Y:S01]  /*14b0*/  IMAD R18, R15, 0x4, R12 ;  /* 0x000000040f127824 */ /* 0x000fe200078e020c */
[----:B------:R-:W-:Y:S01]  /*14c0*/  LEA.HI.X.SX32 R25, R11, R23, 0x1, P6 ;  /* 0x000000170b197211 */ /* 0x000fe200030f0eff */
[----:B------:R-:W-:-:S05]  /*14d0*/  @P0 IMAD.MOV.U32 R15, RZ, RZ, R34 ;  /* 0x000000ffff0f0224 */ /* 0x000fca00078e0022 */
[----:B------:R1:W2:Y:S02]  /*14e0*/  @P0 LDG.E.U8 R31, desc[UR22][R14.64] ;  /* 0x000000160e1f0981 */ /* 0x0002a4000c1e1100 */
[----:B-1----:R-:W-:Y:S02]  /*14f0*/  @P1 IMAD.MOV.U32 R14, RZ, RZ, R22 ;  /* 0x000000ffff0e1224 */ /* 0x002fe400078e0016 */
[----:B------:R-:W-:-:S05]  /*1500*/  @P1 IMAD.MOV.U32 R15, RZ, RZ, R25 ;  /* 0x000000ffff0f1224 */ /* 0x000fca00078e0019 */
[----:B------:R1:W4:Y:S01]  /*1510*/  @P1 LDG.E.U8 R20, desc[UR22][R14.64] ;  /* 0x000000160e141981 */ /* 0x000322000c1e1100 */
[----:B------:R-:W-:Y:S02]  /*1520*/  IMAD.U32 R16, RZ, RZ, UR12 ;  /* 0x0000000cff107e24 */ /* 0x000fe4000f8e00ff */
[----:B------:R-:W-:Y:S01]  /*1530*/  IMAD R37, R37, 0x2, R18 ;  /* 0x0000000225257824 */ /* 0x000fe200078e0212 */
[----:B------:R-:W-:Y:S03]  /*1540*/  STL [R1+0x64], R33 ;  /* 0x0000642101007387 */ /* 0x000fe60000100800 */
[----:B------:R-:W-:Y:S01]  /*1550*/  IMAD R11, R16, 0x2, R37 ;  /* 0x00000002100b7824 */ /* 0x000fe200078e0225 */
[----:B------:R-:W-:Y:S01]  /*1560*/  STL [R1+0x84], R22 ;  /* 0x0000841601007387 */ /* 0x000fe20000100800 */
[----:B------:R-:W-:-:S03]  /*1570*/  PLOP3.LUT P0, PT, PT, PT, UP1, 0x80, 0x8 ;  /* 0x000000000008781c */ /* 0x000fc60003f0f018 */
[----:B------:R-:W-:Y:S01]  /*1580*/  STL [R1+0x60], R34 ;  /* 0x0000602201007387 */ /* 0x000fe20000100800 */
[----:B------:R-:W-:-:S03]  /*1590*/  IMAD R52, R52, 0x2, R11 ;  /* 0x0000000234347824 */ /* 0x000fc600078e020b */
[----:B------:R0:W-:Y:S01]  /*15a0*/  STL [R1+0x80], R25 ;  /* 0x0000801901007387 */ /* 0x0001e20000100800 */
[----:B-1----:R-:W-:Y:S01]  /*15b0*/  IADD3 R14, P5, PT, R18, R24, RZ ;  /* 0x00000018120e7210 */ /* 0x002fe20007fbe0ff */
[----:B0-----:R-:W-:Y:S01]  /*15c0*/  IMAD.U32 R25, RZ, RZ, UR12 ;  /* 0x0000000cff197e24 */ /* 0x001fe2000f8e00ff */
[----:B------:R-:W-:Y:S01]  /*15d0*/  LOP3.LUT R22, R8, 0x28, RZ, 0xfc, !PT ;  /* 0x0000002808167812 */ /* 0x000fe200078efcff */
[----:B------:R-:W-:Y:S01]  /*15e0*/  IMAD.U32 R15, RZ, RZ, UR12 ;  /* 0x0000000cff0f7e24 */ /* 0x000fe2000f8e00ff */
[----:B------:R-:W-:Y:S02]  /*15f0*/  PLOP3.LUT P1, PT, PT, PT, UP1, 0x80, 0x8 ;  /* 0x000000000008781c */ /* 0x000fe40003f2f018 */
[----:B------:R-:W-:Y:S02]  /*1600*/  LEA.HI.X.SX32 R34, R18, R23, 0x1, P5 ;  /* 0x0000001712227211 */ /* 0x000fe400028f0eff */
[----:B------:R-:W-:Y:S01]  /*1610*/  ISETP.LT.AND P1, PT, R22, UR20, P1 ;  /* 0x0000001416007c0c */ /* 0x000fe20008f21270 */
[----:B--2---:R0:W-:Y:S02]  /*1620*/  STL [R1+0x258], R31 ;  /* 0x0002581f01007387 */ /* 0x0041e40000100800 */
[----:B0-----:R-:W-:-:S04]  /*1630*/  LOP3.LUT R31, R8, 0x20, RZ, 0xfc, !PT ;  /* 0x00000020081f7812 */ /* 0x001fc800078efcff */
[----:B------:R-:W-:Y:S01]  /*1640*/  ISETP.LT.AND P0, PT, R31, UR20, P0 ;  /* 0x000000141f007c0c */ /* 0x000fe20008701270 */
[----:B----4-:R0:W-:Y:S02]  /*1650*/  STL [R1+0x2d4], R20 ;  /* 0x0002d41401007387 */ /* 0x0101e40000100800 */
[----:B0-----:R-:W-:-:S04]  /*1660*/  IMAD R20, R25, 0x2, R52 ;  /* 0x0000000219147824 */ /* 0x001fc800078e0234 */
[----:B------:R-:W-:-:S04]  /*1670*/  IMAD R35, R35, 0x2, R20 ;  /* 0x0000000223237824 */ /* 0x000fc800078e0214 */
[----:B------:R-:W-:Y:S01]  /*1680*/  IMAD R16, R16, 0x2, R35 ;  /* 0x0000000210107824 */ /* 0x000fe200078e0223 */
[----:B------:R-:W-:-:S03]  /*1690*/  IADD3 R31, P6, PT, R20, R24, RZ ;  /* 0x00000018141f7210 */ /* 0x000fc60007fde0ff */
[----:B------:R-:W-:Y:S02]  /*16a0*/  IMAD R22, R15, 0x4, R16 ;  /* 0x000000040f167824 */ /* 0x000fe400078e0210 */
[----:B------:R-:W-:Y:S01]  /*16b0*/  @P0 IMAD.MOV.U32 R15, RZ, RZ, R34 ;  /* 0x000000ffff0f0224 */ /* 0x000fe200078e0022 */
[----:B------:R-:W-:-:S04]  /*16c0*/  LEA.HI.X.SX32 R33, R20, R23, 0x1, P6 ;  /* 0x0000001714217211 */ /* 0x000fc800030f0eff */
[----:B------:R0:W2:Y:S04]  /*16d0*/  @P0 LDG.E.U8 R27, desc[UR22][R14.64] ;  /* 0x000000160e1b0981 */ /* 0x0000a8000c1e1100 */
[----:B------:R1:W-:Y:S01]  /*16e0*/  STL [R1+0xa4], R14 ;  /* 0x0000a40e01007387 */ /* 0x0003e20000100800 */
[----:B0-----:R-:W-:Y:S02]  /*16f0*/  @P1 IMAD.MOV.U32 R15, RZ, RZ, R33 ;  /* 0x000000ffff0f1224 */ /* 0x001fe400078e0021 */
[----:B-1----:R-:W-:-:S05]  /*1700*/  @P1 IMAD.MOV.U32 R14, RZ, RZ, R31 ;  /* 0x000000ffff0e1224 */ /* 0x002fca00078e001f */
[----:B------:R0:W4:Y:S04]  /*1710*/  @P1 LDG.E.U8 R26, desc[UR22][R14.64] ;  /* 0x000000160e1a1981 */ /* 0x000128000c1e1100 */
[----:B------:R1:W-:Y:S04]  /*1720*/  STL [R1+0x4c4], R31 ;  /* 0x0004c41f01007387 */ /* 0x0003e80000100800 */
[----:B------:R0:W-:Y:S01]  /*1730*/  STL [R1+0xa0], R34 ;  /* 0x0000a02201007387 */ /* 0x0001e20000100800 */
[----:B------:R-:W-:Y:S02]  /*1740*/  PLOP3.LUT P0, PT, PT, PT, UP1, 0x80, 0x8 ;  /* 0x000000000008781c */ /* 0x000fe40003f0f018 */
[----:B-1----:R-:W-:Y:S01]  /*1750*/  LOP3.LUT R31, R8, 0x30, RZ, 0xfc, !PT ;  /* 0x00000030081f7812 */ /* 0x002fe200078efcff */
[----:B0-----:R-:W-:-:S03]  /*1760*/  IMAD R34, R25, 0x2, R22 ;  /* 0x0000000219227824 */ /* 0x001fc600078e0216 */
[----:B------:R-:W-:Y:S02]  /*1770*/  ISETP.LT.AND P0, PT, R31, UR20, P0 ;  /* 0x000000141f007c0c */ /* 0x000fe40008701270 */
[----:B------:R-:W-:Y:S02]  /*1780*/  PLOP3.LUT P1, PT, PT, PT, UP1, 0x80, 0x8 ;  /* 0x000000000008781c */ /* 0x000fe40003f2f018 */
[----:B------:R-:W-:Y:S01]  /*1790*/  IADD3 R15, P5, PT, R22, R24, RZ ;  /* 0x00000018160f7210 */ /* 0x000fe20007fbe0ff */
[----:B------:R-:W-:-:S03]  /*17a0*/  IMAD.U32 R14, RZ, RZ, UR12 ;  /* 0x0000000cff0e7e24 */ /* 0x000fc6000f8e00ff */
[----:B------:R-:W-:Y:S01]  /*17b0*/  LEA.HI.X.SX32 R39, R22, R23, 0x1, P5 ;  /* 0x0000001716277211 */ /* 0x000fe200028f0eff */
[----:B--2---:R0:W-:Y:S02]  /*17c0*/  STL [R1+0x298], R27 ;  /* 0x0002981b01007387 */ /* 0x0041e40000100800 */
[----:B0-----:R-:W-:-:S04]  /*17d0*/  IMAD.U32 R27, RZ, RZ, UR12 ;  /* 0x0000000cff1b7e24 */ /* 0x001fc8000f8e00ff */
[----:B------:R-:W-:Y:S01]  /*17e0*/  IMAD R18, R27, 0x2, R34 ;  /* 0x000000021b127824 */ /* 0x000fe200078e0222 */
[----:B------:R0:W-:Y:S03]  /*17f0*/  STL [R1+0x4c0], R33 ;  /* 0x0004c02101007387 */ /* 0x0001e60000100800 */
[----:B------:R-:W-:Y:S01]  /*1800*/  IMAD R54, R25, 0x2, R18 ;  /* 0x0000000219367824 */ /* 0x000fe200078e0212 */
[----:B----4-:R1:W-:Y:S03]  /*1810*/  STL [R1+0x3a8], R26 ;  /* 0x0003a81a01007387 */ /* 0x0103e60000100800 */
[----:B------:R-:W-:Y:S02]  /*1820*/  IMAD R20, R27, 0x2, R54 ;  /* 0x000000021b147824 */ /* 0x000fe400078e0236 */
[----:B0-----:R-:W-:Y:S01]  /*1830*/  IMAD.U32 R33, RZ, RZ, UR12 ;  /* 0x0000000cff217e24 */ /* 0x001fe2000f8e00ff */
[----:B-1----:R-:W-:-:S03]  /*1840*/  LOP3.LUT R26, R8, 0x38, RZ, 0xfc, !PT ;  /* 0x00000038081a7812 */ /* 0x002fc600078efcff */
[----:B------:R-:W-:Y:S01]  /*1850*/  IMAD R33, R33, 0x2, R20 ;  /* 0x0000000221217824 */ /* 0x000fe200078e0214 */
[----:B------:R-:W-:-:S03]  /*1860*/  ISETP.LT.AND P1, PT, R26, UR20, P1 ;  /* 0x000000141a007c0c */ /* 0x000fc60008f21270 */
[----:B------:R-:W-:Y:S01]  /*1870*/  IMAD R25, R14, 0x2, R33 ;  /* 0x000000020e197824 */ /* 0x000fe200078e0221 */
[C---:B------:R-:W-:Y:S01]  /*1880*/  IADD3 R31, P6, PT, R20.reuse, R24, RZ ;  /* 0x00000018141f7210 */ /* 0x040fe20007fde0ff */
[----:B------:R0:W-:Y:S01]  /*1890*/  STL [R1+0x4e4], R15 ;  /* 0x0004e40f01007387 */ /* 0x0001e20000100800 */
[----:B------:R-:W-:Y:S02]  /*18a0*/  @P0 IMAD.MOV.U32 R14, RZ, RZ, R15 ;  /* 0x000000ffff0e0224 */ /* 0x000fe400078e000f */
[----:B------:R-:W-:Y:S01]  /*18b0*/  LEA.HI.X.SX32 R38, R20, R23, 0x1, P6 ;  /* 0x0000001714267211 */ /* 0x000fe200030f0eff */
[----:B0-----:R-:W-:-:S05]  /*18c0*/  @P0 IMAD.MOV.U32 R15, RZ, RZ, R39 ;  /* 0x000000ffff0f0224 */ /* 0x001fca00078e0027 */
[----:B------:R0:W2:Y:S02]  /*18d0*/  @P0 LDG.E.U8 R29, desc[UR22][R14.64] ;  /* 0x000000160e1d0981 */ /* 0x0000a4000c1e1100 */
[----:B0-----:R-:W-:Y:S02]  /*18e0*/  @P1 IMAD.MOV.U32 R14, RZ, RZ, R31 ;  /* 0x000000ffff0e1224 */ /* 0x001fe400078e001f */
[----:B------:R-:W-:-:S05]  /*18f0*/  @P1 IMAD.MOV.U32 R15, RZ, RZ, R38 ;  /* 0x000000ffff0f1224 */ /* 0x000fca00078e0026 */
[----:B------:R0:W4:Y:S01]  /*1900*/  @P1 LDG.E.U8 R28, desc[UR22][R14.64] ;  /* 0x000000160e1c1981 */ /* 0x000122000c1e1100 */
[----:B------:R-:W-:-:S03]  /*1910*/  IMAD.U32 R26, RZ, RZ, UR12 ;  /* 0x0000000cff1a7e24 */ /* 0x000fc6000f8e00ff */
[----:B------:R1:W-:Y:S01]  /*1920*/  STL [R1+0x504], R31 ;  /* 0x0005041f01007387 */ /* 0x0003e20000100800 */
[----:B------:R-:W-:-:S03]  /*1930*/  IMAD R22, R26, 0x4, R25 ;  /* 0x000000041a167824 */ /* 0x000fc600078e0219 */
[----:B------:R-:W-:Y:S01]  /*1940*/  STL [R1+0x4e0], R39 ;  /* 0x0004e02701007387 */ /* 0x000fe20000100800 */
[----:B------:R-:W-:Y:S01]  /*1950*/  IMAD R20, R27, 0x2, R22 ;  /* 0x000000021b147824 */ /* 0x000fe200078e0216 */
[----:B------:R-:W-:Y:S02]  /*1960*/  PLOP3.LUT P0, PT, PT, PT, UP1, 0x80, 0x8 ;  /* 0x000000000008781c */ /* 0x000fe40003f0f018 */
[----:B------:R-:W-:Y:S02]  /*1970*/  LOP3.LUT R27, R8, 0x48, RZ, 0xfc, !PT ;  /* 0x00000048081b7812 */ /* 0x000fe400078efcff */
[----:B------:R-:W-:Y:S01]  /*1980*/  PLOP3.LUT P1, PT, PT, PT, UP1, 0x80, 0x8 ;  /* 0x000000000008781c */ /* 0x000fe20003f2f018 */
[----:B-1----:R-:W-:Y:S01]  /*1990*/  IMAD.U32 R31, RZ, RZ, UR12 ;  /* 0x0000000cff1f7e24 */ /* 0x002fe2000f8e00ff */
[----:B0-----:R-:W-:Y:S01]  /*19a0*/  IADD3 R15, P5, PT, R22, R24, RZ ;  /* 0x00000018160f7210 */ /* 0x001fe20007fbe0ff */
[----:B------:R-:W-:Y:S01]  /*19b0*/  IMAD.U32 R14, RZ, RZ, UR12 ;  /* 0x0000000cff0e7e24 */ /* 0x000fe2000f8e00ff */
[----:B------:R-:W-:Y:S01]  /*19c0*/  ISETP.LT.AND P1, PT, R27, UR20, P1 ;  /* 0x000000141b007c0c */ /* 0x000fe20008f21270 */
[----:B--2---:R0:W-:Y:S04]  /*19d0*/  STL [R1+0x314], R29 ;  /* 0x0003141d01007387 */ /* 0x0041e80000100800 */
[----:B------:R1:W-:Y:S01]  /*19e0*/  STL [R1+0x500], R38 ;  /* 0x0005002601007387 */ /* 0x0003e20000100800 */
[----:B0-----:R-:W-:-:S04]  /*19f0*/  IMAD.U32 R29, RZ, RZ, UR12 ;  /* 0x0000000cff1d7e24 */ /* 0x001fc8000f8e00ff */
[----:B-1----:R-:W-:Y:S01]  /*1a00*/  IMAD R38, R29, 0x2, R20 ;  /* 0x000000021d267824 */ /* 0x002fe200078e0214 */
[----:B----4-:R0:W-:Y:S03]  /*1a10*/  STL [R1+0x3ac], R28 ;  /* 0x0003ac1c01007387 */ /* 0x0101e60000100800 */
[----:B------:R-:W-:Y:S01]  /*1a20*/  IMAD R53, R53, 0x2, R38 ;  /* 0x0000000235357824 */ /* 0x000fe200078e0226 */
[----:B0-----:R-:W-:-:S04]  /*1a30*/  LOP3.LUT R28, R8, 0x40, RZ, 0xfc, !PT ;  /* 0x00000040081c7812 */ /* 0x001fc800078efcff */
[----:B------:R-:W-:Y:S01]  /*1a40*/  ISETP.LT.AND P0, PT, R28, UR20, P0 ;  /* 0x000000141c007c0c */ /* 0x000fe20008701270 */
[----:B------:R-:W-:Y:S01]  /*1a50*/  IMAD R26, R26, 0x2, R53 ;  /* 0x000000021a1a7824 */ /* 0x000fe200078e0235 */
[----:B------:R-:W-:-:S03]  /*1a60*/  LEA.HI.X.SX32 R29, R22, R23, 0x1, P5 ;  /* 0x00000017161d7211 */ /* 0x000fc600028f0eff */
[----:B------:R-:W-:Y:S01]  /*1a70*/  IMAD R31, R31, 0x2, R26 ;  /* 0x000000021f1f7824 */ /* 0x000fe200078e021a */
[----:B------:R-:W-:Y:S01]  /*1a80*/  IADD3 R39, P6, PT, R26, R24, RZ ;  /* 0x000000181a277210 */ /* 0x000fe20007fde0ff */
[----:B------:R0:W-:Y:S02]  /*1a90*/  STL [R1+0x524], R15 ;  /* 0x0005240f01007387 */ /* 0x0001e40000100800 */
[----:B------:R-:W-:Y:S01]  /*1aa0*/  IMAD R43, R14, 0x2, R31 ;  /* 0x000000020e2b7824 */ /* 0x000fe200078e021f */
[----:B------:R-:W-:-:S03]  /*1ab0*/  LEA.HI.X.SX32 R44, R26, R23, 0x1, P6 ;  /* 0x000000171a2c7211 */ /* 0x000fc600030f0eff */
[----:B------:R-:W-:Y:S02]  /*1ac0*/  @P0 IMAD.MOV.U32 R14, RZ, RZ, R15 ;  /* 0x000000ffff0e0224 */ /* 0x000fe400078e000f */
[----:B0-----:R-:W-:-:S05]  /*1ad0*/  @P0 IMAD.MOV.U32 R15, RZ, RZ, R29 ;  /* 0x000000ffff0f0224 */ /* 0x001fca00078e001d */
[----:B------:R0:W2:Y:S02]  /*1ae0*/  @P0 LDG.E.U8 R30, desc[UR22][R14.64] ;  /* 0x000000160e1e0981 */ /* 0x0000a4000c1e1100 */
[----:B0-----:R-:W-:Y:S02]  /*1af0*/  @P1 IMAD.MOV.U32 R14, RZ, RZ, R39 ;  /* 0x000000ffff0e1224 */ /* 0x001fe400078e0027 */
[----:B------:R-:W-:-:S05]  /*1b00*/  @P1 IMAD.MOV.U32 R15, RZ, RZ, R44 ;  /* 0x000000ffff0f1224 */ /* 0x000fca00078e002c */
[----:B------:R0:W4:Y:S01]  /*1b10*/  @P1 LDG.E.U8 R32, desc[UR22][R14.64] ;  /* 0x000000160e201981 */ /* 0x000122000c1e1100 */
[----:B------:R-:W-:Y:S02]  /*1b20*/  IMAD.U32 R28, RZ, RZ, UR12 ;  /* 0x0000000cff1c7e24 */ /* 0x000fe4000f8e00ff */
[----:B------:R-:W-:Y:S01]  /*1b30*/  IMAD.U32 R27, RZ, RZ, UR12 ;  /* 0x0000000cff1b7e24 */ /* 0x000fe2000f8e00ff */
[----:B------:R-:W-:Y:S01]  /*1b40*/  STL [R1+0x54c], R39 ;  /* 0x00054c2701007387 */ /* 0x000fe20000100800 */
[----:B------:R-:W-:-:S03]  /*1b50*/  IMAD R22, R28, 0x4, R43 ;  /* 0x000000041c167824 */ /* 0x000fc600078e022b */
[----:B------:R1:W-:Y:S04]  /*1b60*/  STL [R1+0x520], R29 ;  /* 0x0005201d01007387 */ /* 0x0003e80000100800 */
[----:B------:R0:W-:Y:S01]  /*1b70*/  STL [R1+0x548], R44 ;  /* 0x0005482c01007387 */ /* 0x0001e20000100800 */
[----:B-1----:R-:W-:Y:S01]  /*1b80*/  IMAD.U32 R29, RZ, RZ, UR12 ;  /* 0x0000000cff1d7e24 */ /* 0x002fe2000f8e00ff */
[----:B------:R-:W-:Y:S01]  /*1b90*/  LOP3.LUT R28, R8, 0x50, RZ, 0xfc, !PT ;  /* 0x00000050081c7812 */ /* 0x000fe200078efcff */
[----:B------:R-:W-:Y:S01]  /*1ba0*/  IMAD.U32 R26, RZ, RZ, UR12 ;  /* 0x0000000cff1a7e24 */ /* 0x000fe2000f8e00ff */
[----:B------:R-:W-:-:S04]  /*1bb0*/  PLOP3.LUT P0, PT, PT, PT, UP1, 0x80, 0x8 ;  /* 0x000000000008781c */ /* 0x000fc80003f0f018 */
[----:B------:R-:W-:Y:S01]  /*1bc0*/  ISETP.LT.AND P0, PT, R28, UR20, P0 ;  /* 0x000000141c007c0c */ /* 0x000fe20008701270 */
[----:B------:R-:W-:Y:S01]  /*1bd0*/  IMAD.U32 R39, RZ, RZ, UR12 ;  /* 0x0000000cff277e24 */ /* 0x000fe2000f8e00ff */
[----:B------:R-:W-:Y:S01]  /*1be0*/  IADD3 R47, P5, PT, R22, R24, RZ ;  /* 0x00000018162f7210 */ /* 0x000fe20007fbe0ff */
[----:B0-----:R-:W-:Y:S01]  /*1bf0*/  IMAD.U32 R15, RZ, RZ, UR12 ;  /* 0x0000000cff0f7e24 */ /* 0x001fe2000f8e00ff */
[----:B------:R-:W-:Y:S02]  /*1c00*/  LOP3.LUT R44, R8, 0x58, RZ, 0xfc, !PT ;  /* 0x00000058082c7812 */ /* 0x000fe400078efcff */
[----:B------:R-:W-:Y:S02]  /*1c10*/  PLOP3.LUT P1, PT, PT, PT, UP1, 0x80, 0x8 ;  /* 0x000000000008781c */ /* 0x000fe40003f2f018 */
[----:B------:R-:W-:Y:S02]  /*1c20*/  LEA.HI.X.SX32 R48, R22, R23, 0x1, P5 ;  /* 0x0000001716307211 */ /* 0x000fe400028f0eff */
[----:B------:R-:W-:Y:S01]  /*1c30*/  ISETP.LT.AND P1, PT, R44, UR20, P1 ;  /* 0x000000142c007c0c */ /* 0x000fe20008f21270 */
[----:B--2---:R0:W-:Y:S02]  /*1c40*/  STL [R1+0x318], R30 ;  /* 0x0003181e01007387 */ /* 0x0041e40000100800 */
[----:B0-----:R-:W-:-:S02]  /*1c50*/  IMAD R30, R27, 0x2, R22 ;  /* 0x000000021b1e7824 */ /* 0x001fc400078e0216 */
[----:B----4-:R0:W-:Y:S02]  /*1c60*/  STL [R1+0x3b0], R32 ;  /* 0x0003b02001007387 */ /* 0x0101e40000100800 */
[----:B0-----:R-:W-:-:S04]  /*1c70*/  IMAD R32, R29, 0x2, R30 ;  /* 0x000000021d207824 */ /* 0x001fc800078e021e */
[----:B------:R-:W-:-:S04]  /*1c80*/  IMAD R51, R51, 0x2, R32 ;  /* 0x0000000233337824 */ /* 0x000fc800078e0220 */
[----:B------:R-:W-:-:S04]  /*1c90*/  IMAD R14, R26, 0x2, R51 ;  /* 0x000000021a0e7824 */ /* 0x000fc800078e0233 */
[----:B------:R-:W-:Y:S01]  /*1ca0*/  IMAD R28, R27, 0x2, R14 ;  /* 0x000000021b1c7824 */ /* 0x000fe200078e020e */
[----:B------:R-:W-:-:S03]  /*1cb0*/  IADD3 R29, P6, PT, R14, R24, RZ ;  /* 0x000000180e1d7210 */ /* 0x000fc60007fde0ff */
[----:B------:R-:W-:Y:S01]  /*1cc0*/  IMAD R39, R39, 0x2, R28 ;  /* 0x0000000227277824 */ /* 0x000fe200078e021c */
[----:B------:R-:W-:Y:S01]  /*1cd0*/  LEA.HI.X.SX32 R44, R14, R23, 0x1, P6 ;  /* 0x000000170e2c7211 */ /* 0x000fe200030f0eff */
[----:B------:R-:W-:Y:S02]  /*1ce0*/  @P0 IMAD.MOV.U32 R14, RZ, RZ, R47 ;  /* 0x000000ffff0e0224 */ /* 0x000fe400078e002f */
[----:B------:R-:W-:Y:S02]  /*1cf0*/  IMAD R22, R15, 0x4, R39 ;  /* 0x000000040f167824 */ /* 0x000fe400078e0227 */
[----:B------:R-:W-:-:S05]  /*1d00*/  @P0 IMAD.MOV.U32 R15, RZ, RZ, R48 ;  /* 0x000000ffff0f0224 */ /* 0x000fca00078e0030 */
[----:B------:R0:W2:Y:S01]  /*1d10*/  @P0 LDG.E.U8 R36, desc[UR22][R14.64] ;  /* 0x000000160e240981 */ /* 0x0000a2000c1e1100 */
[----:B------:R-:W-:Y:S01]  /*1d20*/  PRMT R26, RZ, 0x7610, R26 ;  /* 0x00007610ff1a7816 */ /* 0x000fe2000000001a */
[----:B0-----:R-:W-:Y:S02]  /*1d30*/  @P1 IMAD.MOV.U32 R14, RZ, RZ, R29 ;  /* 0x000000ffff0e1224 */ /* 0x001fe400078e001d */
[----:B------:R-:W-:-:S05]  /*1d40*/  @P1 IMAD.MOV.U32 R15, RZ, RZ, R44 ;  /* 0x000000ffff0f1224 */ /* 0x000fca00078e002c */
[----:B------:R0:W4:Y:S04]  /*1d50*/  @P1 LDG.E.U8 R26, desc[UR22][R14.64] ;  /* 0x000000160e1a1981 */ /* 0x000128000c1e1100 */
[----:B------:R-:W-:Y:S01]  /*1d60*/  STL [R1+0x56c], R47 ;  /* 0x00056c2f01007387 */ /* 0x000fe20000100800 */
[----:B------:R-:W-:-:S03]  /*1d70*/  IMAD R27, R27, 0x2, R22 ;  /* 0x000000021b1b7824 */ /* 0x000fc600078e0216 */
[----:B------:R1:W-:Y:S04]  /*1d80*/  STL [R1+0x5a4], R29 ;  /* 0x0005a41d01007387 */ /* 0x0003e80000100800 */
[----:B------:R3:W-:Y:S01]  /*1d90*/  STL [R1+0x568], R48 ;  /* 0x0005683001007387 */ /* 0x0007e20000100800 */
[----:B0-----:R-:W-:Y:S02]  /*1da0*/  IMAD.U32 R15, RZ, RZ, UR12 ;  /* 0x0000000cff0f7e24 */ /* 0x001fe4000f8e00ff */
[----:B-1----:R-:W-:Y:S01]  /*1db0*/  IMAD.U32 R29, RZ, RZ, UR12 ;  /* 0x0000000cff1d7e24 */ /* 0x002fe2000f8e00ff */
[----:B------:R-:W-:Y:S02]  /*1dc0*/  PLOP3.LUT P1, PT, PT, PT, UP1, 0x80, 0x8 ;  /* 0x000000000008781c */ /* 0x000fe40003f2f018 */
[----:B---3--:R-:W-:Y:S01]  /*1dd0*/  LOP3.LUT R48, R8, 0x60, RZ, 0xfc, !PT ;  /* 0x0000006008307812 */ /* 0x008fe200078efcff */
[----:B------:R-:W-:Y:S01]  /*1de0*/  IMAD.U32 R14, RZ, RZ, UR12 ;  /* 0x0000000cff0e7e24 */ /* 0x000fe2000f8e00ff */
[----:B------:R-:W-:-:S02]  /*1df0*/  IADD3 R83, P6, PT, R22, R24, RZ ;  /* 0x0000001816537210 */ /* 0x000fc40007fde0ff */
[----:B------:R-:W-:Y:S02]  /*1e00*/  ISETP.LT.AND P1, PT, R48, UR20, P1 ;  /* 0x0000001430007c0c */ /* 0x000fe40008f21270 */
[----:B------:R-:W-:Y:S02]  /*1e10*/  LOP3.LUT R47, R8, 0x68, RZ, 0xfc, !PT ;  /* 0x00000068082f7812 */ /* 0x000fe400078efcff */
[----:B------:R-:W-:Y:S02]  /*1e20*/  PLOP3.LUT P5, PT, PT, PT, UP1, 0x80, 0x8 ;  /* 0x000000000008781c */ /* 0x000fe40003faf018 */
[----:B------:R-:W-:Y:S02]  /*1e30*/  LEA.HI.X.SX32 R22, R22, R23, 0x1, P6 ;  /* 0x0000001716167211 */ /* 0x000fe400030f0eff */
[----:B------:R-:W-:Y:S02]  /*1e40*/  PLOP3.LUT P0, PT, PT, PT, UP1, 0x80, 0x8 ;  /* 0x000000000008781c */ /* 0x000fe40003f0f018 */
[----:B------:R-:W-:Y:S01]  /*1e50*/  ISETP.LT.AND P5, PT, R47, UR20, P5 ;  /* 0x000000142f007c0c */ /* 0x000fe2000afa1270 */
[----:B--2---:R0:W-:Y:S02]  /*1e60*/  STL [R1+0x3a4], R36 ;  /* 0x0003a42401007387 */ /* 0x0041e40000100800 */
[----:B0-----:R-:W-:-:S04]  /*1e70*/  IMAD.U32 R36, RZ, RZ, UR12 ;  /* 0x0000000cff247e24 */ /* 0x001fc8000f8e00ff */
[----:B------:R-:W-:-:S04]  /*1e80*/  IMAD R36, R36, 0x2, R27 ;  /* 0x0000000224247824 */ /* 0x000fc800078e021b */
[----:B------:R-:W-:Y:S01]  /*1e90*/  IMAD R49, R49, 0x2, R36 ;  /* 0x0000000231317824 */ /* 0x000fe200078e0224 */
[----:B------:R0:W-:Y:S03]  /*1ea0*/  STL [R1+0x5a0], R44 ;  /* 0x0005a02c01007387 */ /* 0x0001e60000100800 */
[----:B------:R-:W-:-:S04]  /*1eb0*/  IMAD R15, R15, 0x2, R49 ;  /* 0x000000020f0f7824 */ /* 0x000fc800078e0231 */
[----:B------:R-:W-:Y:S02]  /*1ec0*/  IMAD R29, R29, 0x2, R15 ;  /* 0x000000021d1d7824 */ /* 0x000fe400078e020f */
[----:B0-----:R-:W-:Y:S01]  /*1ed0*/  IMAD.U32 R44, RZ, RZ, UR12 ;  /* 0x0000000cff2c7e24 */ /* 0x001fe2000f8e00ff */
[----:B----4-:R0:W-:Y:S03]  /*1ee0*/  STL [R1+0x3b4], R26 ;  /* 0x0003b41a01007387 */ /* 0x0101e60000100800 */
[----:B------:R-:W-:Y:S01]  /*1ef0*/  IMAD R44, R44, 0x2, R29 ;  /* 0x000000022c2c7824 */ /* 0x000fe200078e021d */
[----:B------:R-:W-:-:S03]  /*1f00*/  IADD3 R79, P6, PT, R15, R24, RZ ;  /* 0x000000180f4f7210 */ /* 0x000fc60007fde0ff */
[----:B------:R-:W-:Y:S01]  /*1f10*/  IMAD R14, R14, 0x4, R44 ;  /* 0x000000040e0e7824 */ /* 0x000fe200078e022c */
[----:B0-----:R-:W-:Y:S02]  /*1f20*/  LOP3.LUT R26, R8, 0x70, RZ, 0xfc, !PT ;  /* 0x00000070081a7812 */ /* 0x001fe400078efcff */
[-C--:B------:R-:W-:Y:S02]  /*1f30*/  LEA.HI.X.SX32 R81, R15, R23.reuse, 0x1, P6 ;  /* 0x000000170f517211 */ /* 0x080fe400030f0eff */
[----:B------:R-:W-:Y:S01]  /*1f40*/  ISETP.LT.AND P0, PT, R26, UR20, P0 ;  /* 0x000000141a007c0c */ /* 0x000fe20008701270 */
[----:B------:R-:W-:Y:S01]  /*1f50*/  IMAD.U32 R26, RZ, RZ, UR12 ;  /* 0x0000000cff1a7e24 */ /* 0x000fe2000f8e00ff */
[----:B------:R-:W-:Y:S01]  /*1f60*/  IADD3 R47, P6, PT, R14, R24, RZ ;  /* 0x000000180e2f7210 */ /* 0x000fe20007fde0ff */
[----:B------:R-:W-:Y:S02]  /*1f70*/  @P1 IMAD.MOV.U32 R15, RZ, RZ, R22 ;  /* 0x000000ffff0f1224 */ /* 0x000fe400078e0016 */
[----:B------:R-:W-:Y:S01]  /*1f80*/  IMAD R26, R26, 0x2, R14 ;  /* 0x000000021a1a7824 */ /* 0x000fe200078e020e */
[----:B------:R-:W-:Y:S01]  /*1f90*/  LEA.HI.X.SX32 R48, R14, R23, 0x1, P6 ;  /* 0x000000170e307211 */ /* 0x000fe200030f0eff */
[----:B------:R-:W-:-:S05]  /*1fa0*/  @P1 IMAD.MOV.U32 R14, RZ, RZ, R83 ;  /* 0x000000ffff0e1224 */ /* 0x000fca00078e0053 */
[----:B------:R0:W2:Y:S02]  /*1fb0*/  @P1 LDG.E.U8 R82, desc[UR22][R14.64] ;  /* 0x000000160e521981 */ /* 0x0000a4000c1e1100 */
[----:B0-----:R-:W-:Y:S02]  /*1fc0*/  @P5 IMAD.MOV.U32 R14, RZ, RZ, R79 ;  /* 0x000000ffff0e5224 */ /* 0x001fe400078e004f */
[----:B------:R-:W-:-:S05]  /*1fd0*/  @P5 IMAD.MOV.U32 R15, RZ, RZ, R81 ;  /* 0x000000ffff0f5224 */ /* 0x000fca00078e0051 */
[----:B------:R0:W3:Y:S02]  /*1fe0*/  @P5 LDG.E.U8 R78, desc[UR22][R14.64] ;  /* 0x000000160e4e5981 */ /* 0x0000e4000c1e1100 */
[----:B0-----:R-:W-:Y:S02]  /*1ff0*/  @P0 IMAD.MOV.U32 R14, RZ, RZ, R47 ;  /* 0x000000ffff0e0224 */ /* 0x001fe400078e002f */
[----:B------:R-:W-:-:S05]  /*2000*/  @P0 IMAD.MOV.U32 R15, RZ, RZ, R48 ;  /* 0x000000ffff0f0224 */ /* 0x000fca00078e0030 */
[----:B------:R0:W4:Y:S04]  /*2010*/  @P0 LDG.E.U8 R46, desc[UR22][R14.64] ;  /* 0x000000160e2e0981 */ /* 0x000128000c1e1100 */
[----:B------:R-:W-:Y:S04]  /*2020*/  STL [R1+0x5bc], R83 ;  /* 0x0005bc5301007387 */ /* 0x000fe80000100800 */
[----:B------:R-:W-:Y:S01]  /*2030*/  STL [R1+0x5b8], R22 ;  /* 0x0005b81601007387 */ /* 0x000fe20000100800 */
[----:B0-----:R-:W-:-:S03]  /*2040*/  IMAD.U32 R15, RZ, RZ, UR12 ;  /* 0x0000000cff0f7e24 */ /* 0x001fc6000f8e00ff */
[----:B------:R-:W-:Y:S04]  /*2050*/  STL [R1+0x5dc], R79 ;  /* 0x0005dc4f01007387 */ /* 0x000fe80000100800 */
[----:B------:R-:W-:Y:S01]  /*2060*/  STL [R1+0x5d8], R81 ;  /* 0x0005d85101007387 */ /* 0x000fe20000100800 */
[----:B------:R-:W-:-:S03]  /*2070*/  IMAD R15, R15, 0x2, R26 ;  /* 0x000000020f0f7824 */ /* 0x000fc600078e021a */
[----:B------:R0:W-:Y:S04]  /*2080*/  STL [R1+0x5f4], R47 ;  /* 0x0005f42f01007387 */ /* 0x0001e80000100800 */
[----:B------:R1:W-:Y:S01]  /*2090*/  STL [R1+0x5f0], R48 ;  /* 0x0005f03001007387 */ /* 0x0003e20000100800 */
[----:B------:R-:W-:Y:S01]  /*20a0*/  PLOP3.LUT P0, PT, PT, PT, UP1, 0x80, 0x8 ;  /* 0x000000000008781c */ /* 0x000fe20003f0f018 */
[----:B0-----:R-:W-:Y:S02]  /*20b0*/  IMAD.U32 R47, RZ, RZ, UR12 ;  /* 0x0000000cff2f7e24 */ /* 0x001fe4000f8e00ff */
[----:B-1----:R-:W-:-:S04]  /*20c0*/  IMAD.U32 R48, RZ, RZ, UR12 ;  /* 0x0000000cff307e24 */ /* 0x002fc8000f8e00ff */
[----:B------:R-:W-:Y:S01]  /*20d0*/  IMAD R48, R48, 0x2, R15 ;  /* 0x0000000230307824 */ /* 0x000fe200078e020f */
[----:B------:R-:W-:-:S03]  /*20e0*/  IABS R22, R89 ;  /* 0x0000005900167213 */ /* 0x000fc60000000000 */
[----:B------:R-:W-:Y:S02]  /*20f0*/  IMAD R47, R47, 0x2, R48 ;  /* 0x000000022f2f7824 */ /* 0x000fe400078e0230 */
[----:B------:R-:W-:-:S04]  /*2100*/  IMAD.U32 R14, RZ, RZ, UR12 ;  /* 0x0000000cff0e7e24 */ /* 0x000fc8000f8e00ff */
[----:B------:R-:W-:Y:S01]  /*2110*/  IMAD R14, R14, 0x2, R47 ;  /* 0x000000020e0e7824 */ /* 0x000fe200078e022f */
[----:B----4-:R0:W-:Y:S04]  /*2120*/  STL [R1+0x39c], R46 ;  /* 0x00039c2e01007387 */ /* 0x0101e80000100800 */
[----:B--2---:R-:W-:Y:S01]  /*2130*/  STL [R1+0x2d8], R82 ;  /* 0x0002d85201007387 */ /* 0x004fe20000100800 */
[----:B0-----:R-:W-:-:S03]  /*2140*/  LOP3.LUT R46, R8, 0x78, RZ, 0xfc, !PT ;  /* 0x00000078082e7812 */ /* 0x001fc600078efcff */
[----:B---3--:R0:W-:Y:S01]  /*2150*/  STL [R1+0x3a0], R78 ;  /* 0x0003a04e01007387 */ /* 0x0081e20000100800 */
[----:B------:R-:W-:Y:S01]  /*2160*/  ISETP.LT.AND P0, PT, R46, UR20, P0 ;  /* 0x000000142e007c0c */ /* 0x000fe20008701270 */
[----:B------:R-:W-:Y:S01]  /*2170*/  IMAD.HI.U32 R46, R5, R22, RZ ;  /* 0x00000016052e7227 */ /* 0x000fe200078e00ff */
[----:B0-----:R-:W-:-:S03]  /*2180*/  IADD3 R78, P6, PT, R47, R24, RZ ;  /* 0x000000182f4e7210 */ /* 0x001fc60007fde0ff */
[----:B------:R-:W-:Y:S01]  /*2190*/  IMAD.MOV R46, RZ, RZ, -R46 ;  /* 0x000000ffff2e7224 */ /* 0x000fe200078e0a2e */
[----:B------:R-:W-:-:S03]  /*21a0*/  LEA.HI.X.SX32 R79, R47, R23, 0x1, P6 ;  /* 0x000000172f4f7211 */ /* 0x000fc600030f0eff */
[----:B------:R-:W-:-:S04]  /*21b0*/  IMAD R22, R4, R46, R22 ;  /* 0x0000002e04167224 */ /* 0x000fc800078e0216 */
[----:B------:R-:W-:Y:S02]  /*21c0*/  @P0 IMAD.MOV.U32 R46, RZ, RZ, R78 ;  /* 0x000000ffff2e0224 */ /* 0x000fe400078e004e */
[----:B------:R-:W-:-:S05]  /*21d0*/  @P0 IMAD.MOV.U32 R47, RZ, RZ, R79 ;  /* 0x000000ffff2f0224 */ /* 0x000fca00078e004f */
[----:B------:R0:W2:Y:S01]  /*21e0*/  @P0 LDG.E.U8 R76, desc[UR22][R46.64] ;  /* 0x000000162e4c0981 */ /* 0x0000a2000c1e1100 */
[C---:B------:R-:W-:Y:S02]  /*21f0*/  LOP3.LUT R82, R8.reuse, 0x2, RZ, 0xfc, !PT ;  /* 0x0000000208527812 */ /* 0x040fe400078efcff */
[----:B------:R-:W-:Y:S02]  /*2200*/  PLOP3.LUT P5, PT, PT, PT, UP1, 0x80, 0x8 ;  /* 0x000000000008781c */ /* 0x000fe40003faf018 */
[----:B------:R-:W-:Y:S02]  /*2210*/  LOP3.LUT R81, R8, 0xa, RZ, 0xfc, !PT ;  /* 0x0000000a08517812 */ /* 0x000fe400078efcff */
[----:B------:R-:W-:Y:S02]  /*2220*/  PLOP3.LUT P1, PT, PT, PT, UP1, 0x80, 0x8 ;  /* 0x000000000008781c */ /* 0x000fe40003f2f018 */
[----:B------:R-:W-:Y:S02]  /*2230*/  ISETP.LT.AND P5, PT, R82, UR20, P5 ;  /* 0x0000001452007c0c */ /* 0x000fe4000afa1270 */
[----:B------:R-:W-:-:S02]  /*2240*/  ISETP.LT.AND P1, PT, R81, UR20, P1 ;  /* 0x0000001451007c0c */ /* 0x000fc40008f21270 */
[C---:B------:R-:W-:Y:S01]  /*2250*/  IADD3 R81, P6, PT, R42.reuse, R24, RZ ;  /* 0x000000182a517210 */ /* 0x040fe20007fde0ff */
[----:B------:R-:W-:Y:S03]  /*2260*/  STL [R1+0x60c], R78 ;  /* 0x00060c4e01007387 */ /* 0x000fe60000100800 */
[----:B------:R-:W-:Y:S01]  /*2270*/  LEA.HI.X.SX32 R42, R42, R23, 0x1, P6 ;  /* 0x000000172a2a7211 */ /* 0x000fe200030f0eff */
[----:B------:R1:W-:Y:S04]  /*2280*/  STL [R1+0x608], R79 ;  /* 0x0006084f01007387 */ /* 0x0003e80000100800 */
[----:B------:R-:W-:Y:S01]  /*2290*/  STL [R1+0x2c], R81 ;  /* 0x00002c5101007387 */ /* 0x000fe20000100800 */
[----:B0-----:R-:W-:-:S02]  /*22a0*/  @P5 IMAD.MOV.U32 R46, RZ, RZ, R81 ;  /* 0x000000ffff2e5224 */ /* 0x001fc400078e0051 */
[----:B------:R-:W-:Y:S01]  /*22b0*/  @P5 IMAD.MOV.U32 R47, RZ, RZ, R42 ;  /* 0x000000ffff2f5224 */ /* 0x000fe200078e002a */
[----:B------:R-:W-:Y:S02]  /*22c0*/  PLOP3.LUT P6, PT, PT, PT, UP1, 0x80, 0x8 ;  /* 0x000000000008781c */ /* 0x000fe40003fcf018 */
[----:B-1----:R-:W-:Y:S02]  /*22d0*/  LOP3.LUT R79, R8, 0x12, RZ, 0xfc, !PT ;  /* 0x00000012084f7812 */ /* 0x002fe400078efcff */
[----:B------:R0:W3:Y:S01]  /*22e0*/  @P5 LDG.E.U8 R80, desc[UR22][R46.64] ;  /* 0x000000162e505981 */ /* 0x0000e2000c1e1100 */
[----:B------:R-:W-:-:S03]  /*22f0*/  PRMT R73, RZ, 0x7610, R73 ;  /* 0x00007610ff497816 */ /* 0x000fc60000000049 */
[----:B--2---:R1:W-:Y:S02]  /*2300*/  STL [R1+0x398], R76 ;  /* 0x0003984c01007387 */ /* 0x0043e40000100800 */
[----:B-1----:R-:W-:-:S04]  /*2310*/  IADD3 R76, P0, PT, R41, R24, RZ ;  /* 0x00000018294c7210 */ /* 0x002fc80007f1e0ff */
[----:B------:R-:W-:Y:S01]  /*2320*/  LEA.HI.X.SX32 R78, R41, R23, 0x1, P0 ;  /* 0x00000017294e7211 */ /* 0x000fe200000f0eff */
[----:B0-----:R-:W-:Y:S01]  /*2330*/  @P1 IMAD.MOV.U32 R46, RZ, RZ, R76 ;  /* 0x000000ffff2e1224 */ /* 0x001fe200078e004c */
[----:B------:R-:W-:-:S03]  /*2340*/  ISETP.LT.AND P0, PT, R79, UR20, P6 ;  /* 0x000000144f007c0c */ /* 0x000fc6000b701270 */
[----:B------:R-:W-:Y:S01]  /*2350*/  @P1 IMAD.MOV.U32 R47, RZ, RZ, R78 ;  /* 0x000000ffff2f1224 */ /* 0x000fe200078e004e */
[----:B------:R0:W-:Y:S04]  /*2360*/  STL [R1+0x4c], R76 ;  /* 0x00004c4c01007387 */ /* 0x0001e80000100800 */
[----:B------:R-:W2:Y:S01]  /*2370*/  @P1 LDG.E.U8 R75, desc[UR22][R46.64] ;  /* 0x000000162e4b1981 */ /* 0x000ea2000c1e1100 */
[----:B------:R-:W-:-:S03]  /*2380*/  IADD3 R41, P1, PT, R40, R24, RZ ;  /* 0x0000001828297210 */ /* 0x000fc60007f3e0ff */
[----:B------:R-:W-:Y:S04]  /*2390*/  STL [R1+0x28], R42 ;  /* 0x0000282a01007387 */ /* 0x000fe80000100800 */
[----:B------:R1:W-:Y:S01]  /*23a0*/  STL [R1+0x48], R78 ;  /* 0x0000484e01007387 */ /* 0x0003e20000100800 */
[----:B0-----:R-:W-:-:S03]  /*23b0*/  LOP3.LUT R76, R8, 0x1a, RZ, 0xfc, !PT ;  /* 0x0000001a084c7812 */ /* 0x001fc600078efcff */
[----:B------:R0:W-:Y:S01]  /*23c0*/  STL [R1+0x6c], R41 ;  /* 0x00006c2901007387 */ /* 0x0001e20000100800 */
[----:B-1----:R-:W-:Y:S01]  /*23d0*/  LEA.HI.X.SX32 R78, R40, R23, 0x1, P1 ;  /* 0x00000017284e7211 */ /* 0x002fe200008f0eff */
[----:B------:R-:W-:Y:S01]  /*23e0*/  @P0 IMAD.MOV.U32 R40, RZ, RZ, R41 ;  /* 0x000000ffff280224 */ /* 0x000fe200078e0029 */
[----:B------:R-:W-:-:S03]  /*23f0*/  PLOP3.LUT P1, PT, PT, PT, UP1, 0x80, 0x8 ;  /* 0x000000000008781c */ /* 0x000fc60003f2f018 */
[----:B0-----:R-:W-:Y:S01]  /*2400*/  @P0 IMAD.MOV.U32 R41, RZ, RZ, R78 ;  /* 0x000000ffff290224 */ /* 0x001fe200078e004e */
[----:B------:R-:W-:-:S04]  /*2410*/  ISETP.LT.AND P1, PT, R76, UR20, P1 ;  /* 0x000000144c007c0c */ /* 0x000fc80008f21270 */
[----:B------:R0:W4:Y:S02]  /*2420*/  @P0 LDG.E.U8 R77, desc[UR22][R40.64] ;  /* 0x00000016284d0981 */ /* 0x000124000c1e1100 */
[----:B0-----:R-:W-:-:S04]  /*2430*/  IADD3 R40, P6, PT, R21, R24, RZ ;  /* 0x0000001815287210 */ /* 0x001fc80007fde0ff */
[----:B------:R-:W-:-:S05]  /*2440*/  LEA.HI.X.SX32 R41, R21, R23, 0x1, P6 ;  /* 0x0000001715297211 */ /* 0x000fca00030f0eff */
[----:B------:R0:W4:Y:S01]  /*2450*/  @P1 LDG.E.U8 R73, desc[UR22][R40.64] ;  /* 0x0000001628491981 */ /* 0x000122000c1e1100 */
[----:B------:R-:W-:Y:S02]  /*2460*/  PLOP3.LUT P5, PT, PT, PT, UP1, 0x80, 0x8 ;  /* 0x000000000008781c */ /* 0x000fe40003faf018 */
[C---:B------:R-:W-:Y:S02]  /*2470*/  LOP3.LUT R76, R8.reuse, 0x2a, RZ, 0xfc, !PT ;  /* 0x0000002a084c7812 */ /* 0x040fe400078efcff */
[----:B------:R-:W-:Y:S02]  /*2480*/  PRMT R69, RZ, 0x7610, R69 ;  /* 0x00007610ff457816 */ /* 0x000fe40000000045 */
[----:B------:R-:W-:Y:S01]  /*2490*/  PRMT R72, RZ, 0x7610, R72 ;  /* 0x00007610ff487816 */ /* 0x000fe20000000048 */
[----:B--2---:R1:W-:Y:S02]  /*24a0*/  STL [R1+0x354], R75 ;  /* 0x0003544b01007387 */ /* 0x0043e40000100800 */
[----:B-1----:R-:W-:-:S04]  /*24b0*/  LOP3.LUT R75, R8, 0x22, RZ, 0xfc, !PT ;  /* 0x00000022084b7812 */ /* 0x002fc800078efcff */
[----:B------:R-:W-:Y:S02]  /*24c0*/  ISETP.LT.AND P0, PT, R75, UR20, P5 ;  /* 0x000000144b007c0c */ /* 0x000fe4000af01270 */
[C---:B------:R-:W-:Y:S01]  /*24d0*/  IADD3 R75, P6, PT, R37.reuse, R24, RZ ;  /* 0x00000018254b7210 */ /* 0x040fe20007fde0ff */
[----:B------:R-:W-:Y:S01]  /*24e0*/  STL [R1+0x68], R78 ;  /* 0x0000684e01007387 */ /* 0x000fe20000100800 */
[----:B------:R-:W-:Y:S02]  /*24f0*/  PLOP3.LUT P5, PT, PT, PT, UP1, 0x80, 0x8 ;  /* 0x000000000008781c */ /* 0x000fe40003faf018 */
[----:B------:R-:W-:Y:S01]  /*2500*/  LEA.HI.X.SX32 R37, R37, R23, 0x1, P6 ;  /* 0x0000001725257211 */ /* 0x000fe200030f0eff */
[----:B------:R0:W-:Y:S01]  /*2510*/  STL [R1+0x8c], R40 ;  /* 0x00008c2801007387 */ /* 0x0001e20000100800 */
[----:B------:R-:W-:-:S03]  /*2520*/  ISETP.LT.AND P5, PT, R76, UR20, P5 ;  /* 0x000000144c007c0c */ /* 0x000fc6000afa1270 */
[----:B---3--:R-:W-:Y:S04]  /*2530*/  STL [R1+0x358], R80 ;  /* 0x0003585001007387 */ /* 0x008fe80000100800 */
[----:B------:R1:W-:Y:S01]  /*2540*/  STL [R1+0x88], R41 ;  /* 0x0000882901007387 */ /* 0x0003e20000100800 */
[----:B0-----:R-:W-:-:S03]  /*2550*/  @P0 IMAD.MOV.U32 R40, RZ, RZ, R75 ;  /* 0x000000ffff280224 */ /* 0x001fc600078e004b */
[----:B------:R-:W-:Y:S04]  /*2560*/  STL [R1+0xac], R75 ;  /* 0x0000ac4b01007387 */ /* 0x000fe80000100800 */
[----:B------:R-:W-:Y:S01]  /*2570*/  STL [R1+0xa8], R37 ;  /* 0x0000a82501007387 */ /* 0x000fe20000100800 */
[----:B-1----:R-:W-:-:S05]  /*2580*/  @P0 IMAD.MOV.U32 R41, RZ, RZ, R37 ;  /* 0x000000ffff290224 */ /* 0x002fca00078e0025 */
[----:B------:R0:W2:Y:S04]  /*2590*/  @P0 LDG.E.U8 R69, desc[UR22][R40.64] ;  /* 0x0000001628450981 */ /* 0x0000a8000c1e1100 */
[----:B----4-:R1:W-:Y:S02]  /*25a0*/  STL [R1+0x360], R73 ;  /* 0x0003604901007387 */ /* 0x0103e40000100800 */
[----:B-1----:R-:W-:-:S04]  /*25b0*/  IADD3 R73, P1, PT, R35, R24, RZ ;  /* 0x0000001823497210 */ /* 0x002fc80007f3e0ff */
[----:B------:R-:W-:Y:S01]  /*25c0*/  LEA.HI.X.SX32 R35, R35, R23, 0x1, P1 ;  /* 0x0000001723237211 */ /* 0x000fe200008f0eff */
[----:B0-----:R-:W-:-:S04]  /*25d0*/  @P5 IMAD.MOV.U32 R40, RZ, RZ, R73 ;  /* 0x000000ffff285224 */ /* 0x001fc800078e0049 */
[----:B------:R-:W-:-:S05]  /*25e0*/  @P5 IMAD.MOV.U32 R41, RZ, RZ, R35 ;  /* 0x000000ffff295224 */ /* 0x000fca00078e0023 */
[----:B------:R-:W3:Y:S01]  /*25f0*/  @P5 LDG.E.U8 R72, desc[UR22][R40.64] ;  /* 0x0000001628485981 */ /* 0x000ee2000c1e1100 */
[----:B------:R-:W-:-:S03]  /*2600*/  PLOP3.LUT P0, PT, PT, PT, UP1, 0x80, 0x8 ;  /* 0x000000000008781c */ /* 0x000fc60003f0f018 */
[----:B------:R-:W-:Y:S01]  /*2610*/  STL [R1+0x4cc], R73 ;  /* 0x0004cc4901007387 */ /* 0x000fe20000100800 */
[----:B------:R-:W-:Y:S02]  /*2620*/  LOP3.LUT R37, R8, 0x3a, RZ, 0xfc, !PT ;  /* 0x0000003a08257812 */ /* 0x000fe400078efcff */
[----:B------:R-:W-:Y:S02]  /*2630*/  PLOP3.LUT P1, PT, PT, PT, UP1, 0x80, 0x8 ;  /* 0x000000000008781c */ /* 0x000fe40003f2f018 */
[----:B------:R-:W-:Y:S02]  /*2640*/  IADD3 R75, P5, PT, R34, R24, RZ ;  /* 0x00000018224b7210 */ /* 0x000fe40007fbe0ff */
[----:B------:R-:W-:Y:S02]  /*2650*/  ISETP.LT.AND P1, PT, R37, UR20, P1 ;  /* 0x0000001425007c0c */ /* 0x000fe40008f21270 */
[----:B------:R-:W-:Y:S02]  /*2660*/  LOP3.LUT R37, R0, 0x5, R7, 0xfe, !PT ;  /* 0x0000000500257812 */ /* 0x000fe400078efe07 */
[----:B------:R-:W-:-:S02]  /*2670*/  LEA.HI.X.SX32 R76, R34, R23, 0x1, P5 ;  /* 0x00000017224c7211 */ /* 0x000fc400028f0eff */
[----:B------:R-:W-:Y:S02]  /*2680*/  PRMT R74, RZ, 0x7610, R74 ;  /* 0x00007610ff4a7816 */ /* 0x000fe4000000004a */
[----:B------:R-:W-:Y:S01]  /*2690*/  PRMT R70, RZ, 0x7610, R70 ;  /* 0x00007610ff467816 */ /* 0x000fe20000000046 */
[----:B--2---:R0:W-:Y:S02]  /*26a0*/  STL [R1+0x378], R69 ;  /* 0x0003784501007387 */ /* 0x0041e40000100800 */
[----:B0-----:R-:W-:-:S04]  /*26b0*/  LOP3.LUT R69, R8, 0x32, RZ, 0xfc, !PT ;  /* 0x0000003208457812 */ /* 0x001fc800078efcff */
[----:B------:R-:W-:Y:S01]  /*26c0*/  ISETP.LT.AND P0, PT, R69, UR20, P0 ;  /* 0x0000001445007c0c */ /* 0x000fe20008701270 */
[----:B------:R-:W-:Y:S04]  /*26d0*/  STL [R1+0x394], R77 ;  /* 0x0003944d01007387 */ /* 0x000fe80000100800 */
[----:B------:R0:W-:Y:S04]  /*26e0*/  STL [R1+0x4c8], R35 ;  /* 0x0004c82301007387 */ /* 0x0001e80000100800 */
[----:B---3--:R1:W-:Y:S01]  /*26f0*/  STL [R1+0x368], R72 ;  /* 0x0003684801007387 */ /* 0x0083e20000100800 */
[----:B0-----:R-:W-:-:S03]  /*2700*/  IABS R35, R37 ;  /* 0x0000002500237213 */ /* 0x001fc60000000000 */
[----:B------:R-:W-:Y:S01]  /*2710*/  @P0 IMAD.MOV.U32 R34, RZ, RZ, R75 ;  /* 0x000000ffff220224 */ /* 0x000fe200078e004b */
[----:B-1----:R-:W-:-:S04]  /*2720*/  IADD3 R72, P6, PT, R33, R24, RZ ;  /* 0x0000001821487210 */ /* 0x002fc80007fde0ff */
[----:B------:R-:W-:Y:S01]  /*2730*/  LEA.HI.X.SX32 R73, R33, R23, 0x1, P6 ;  /* 0x0000001721497211 */ /* 0x000fe200030f0eff */
[----:B------:R-:W-:Y:S02]  /*2740*/  IMAD.MOV.U32 R33, RZ, RZ, R35 ;  /* 0x000000ffff217224 */ /* 0x000fe400078e0023 */
[----:B------:R-:W-:-:S05]  /*2750*/  @P0 IMAD.MOV.U32 R35, RZ, RZ, R76 ;  /* 0x000000ffff230224 */ /* 0x000fca00078e004c */
[----:B------:R0:W2:Y:S02]  /*2760*/  @P0 LDG.E.U8 R74, desc[UR22][R34.64] ;  /* 0x00000016224a0981 */ /* 0x0000a4000c1e1100 */
[----:B0-----:R-:W-:Y:S02]  /*2770*/  @P1 IMAD.MOV.U32 R34, RZ, RZ, R72 ;  /* 0x000000ffff221224 */ /* 0x001fe400078e0048 */
[----:B------:R-:W-:-:S05]  /*2780*/  @P1 IMAD.MOV.U32 R35, RZ, RZ, R73 ;  /* 0x000000ffff231224 */ /* 0x000fca00078e0049 */
[----:B------:R0:W3:Y:S01]  /*2790*/  @P1 LDG.E.U8 R70, desc[UR22][R34.64] ;  /* 0x0000001622461981 */ /* 0x0000e2000c1e1100 */
[----:B------:R-:W-:Y:S02]  /*27a0*/  LOP3.LUT R69, R8, 0x42, RZ, 0xfc, !PT ;  /* 0x0000004208457812 */ /* 0x000fe400078efcff */
[----:B------:R-:W-:-:S04]  /*27b0*/  PLOP3.LUT P5, PT, PT, PT, UP1, 0x80, 0x8 ;  /* 0x000000000008781c */ /* 0x000fc80003faf018 */
[----:B------:R-:W-:Y:S01]  /*27c0*/  ISETP.LT.AND P0, PT, R69, UR20, P5 ;  /* 0x0000001445007c0c */ /* 0x000fe2000af01270 */
[----:B0-----:R-:W-:Y:S01]  /*27d0*/  IMAD.HI.U32 R34, R5, R33, RZ ;  /* 0x0000002105227227 */ /* 0x001fe200078e00ff */
[C---:B------:R-:W-:Y:S01]  /*27e0*/  IADD3 R35, P6, PT, R20.reuse, R24, RZ ;  /* 0x0000001814237210 */ /* 0x040fe20007fde0ff */
[----:B------:R-:W-:Y:S02]  /*27f0*/  STL [R1+0x4ec], R75 ;  /* 0x0004ec4b01007387 */ /* 0x000fe40000100800 */
[----:B------:R-:W-:Y:S01]  /*2800*/  IMAD.MOV R34, RZ, RZ, -R34 ;  /* 0x000000ffff227224 */ /* 0x000fe200078e0a22 */
[----:B------:R-:W-:Y:S01]  /*2810*/  LEA.HI.X.SX32 R69, R20, R23, 0x1, P6 ;  /* 0x0000001714457211 */ /* 0x000fe200030f0eff */
[----:B------:R-:W-:Y:S01]  /*2820*/  STL [R1+0x50c], R72 ;  /* 0x00050c4801007387 */ /* 0x000fe20000100800 */
[----:B------:R-:W-:Y:S01]  /*2830*/  PRMT R68, RZ, 0x7610, R68 ;  /* 0x00007610ff447816 */ /* 0x000fe20000000044 */
[----:B------:R-:W-:Y:S02]  /*2840*/  IMAD R20, R4, R34, R33 ;  /* 0x0000002204147224 */ /* 0x000fe400078e0221 */
[----:B------:R-:W-:Y:S02]  /*2850*/  STL [R1+0x4e8], R76 ;  /* 0x0004e84c01007387 */ /* 0x000fe40000100800 */
[----:B------:R-:W-:-:S02]  /*2860*/  @P0 IMAD.MOV.U32 R34, RZ, RZ, R35 ;  /* 0x000000ffff220224 */ /* 0x000fc400078e0023 */
[----:B------:R-:W-:Y:S04]  /*2870*/  STL [R1+0x508], R73 ;  /* 0x0005084901007387 */ /* 0x000fe80000100800 */
[----:B---3--:R-:W-:Y:S04]  /*2880*/  STL [R1+0x370], R70 ;  /* 0x0003704601007387 */ /* 0x008fe80000100800 */
[----:B------:R0:W-:Y:S02]  /*2890*/  STL [R1+0x52c], R35 ;  /* 0x00052c2301007387 */ /* 0x0001e40000100800 */
[----:B0-----:R-:W-:-:S05]  /*28a0*/  @P0 IMAD.MOV.U32 R35, RZ, RZ, R69 ;  /* 0x000000ffff230224 */ /* 0x001fca00078e0045 */
[----:B------:R-:W3:Y:S01]  /*28b0*/  @P0 LDG.E.U8 R68, desc[UR22][R34.64] ;  /* 0x0000001622440981 */ /* 0x000ee2000c1e1100 */
[C---:B------:R-:W-:Y:S02]  /*28c0*/  LOP3.LUT R72, R8.reuse, 0x4a, RZ, 0xfc, !PT ;  /* 0x0000004a08487812 */ /* 0x040fe400078efcff */
[----:B------:R-:W-:Y:S02]  /*28d0*/  PLOP3.LUT P5, PT, PT, PT, UP1, 0x80, 0x8 ;  /* 0x000000000008781c */ /* 0x000fe40003faf018 */
[----:B------:R-:W-:Y:S02]  /*28e0*/  LOP3.LUT R70, R8, 0x52, RZ, 0xfc, !PT ;  /* 0x0000005208467812 */ /* 0x000fe400078efcff */
[----:B------:R-:W-:Y:S02]  /*28f0*/  ISETP.LT.AND P5, PT, R72, UR20, P5 ;  /* 0x0000001448007c0c */ /* 0x000fe4000afa1270 */
[----:B------:R-:W-:Y:S02]  /*2900*/  IADD3 R72, P6, PT, R31, R24, RZ ;  /* 0x000000181f487210 */ /* 0x000fe40007fde0ff */
[----:B------:R-:W-:Y:S01]  /*2910*/  PLOP3.LUT P1, PT, PT, PT, UP1, 0x80, 0x8 ;  /* 0x000000000008781c */ /* 0x000fe20003f2f018 */
[----:B------:R-:W-:Y:S03]  /*2920*/  STL [R1+0x528], R69 ;  /* 0x0005284501007387 */ /* 0x000fe60000100800 */
[----:B------:R-:W-:Y:S01]  /*2930*/  ISETP.LT.AND P1, PT, R70, UR20, P1 ;  /* 0x0000001446007c0c */ /* 0x000fe20008f21270 */
[----:B------:R-:W-:Y:S01]  /*2940*/  STL [R1+0x554], R72 ;  /* 0x0005544801007387 */ /* 0x000fe20000100800 */
[----:B------:R-:W-:-:S02]  /*2950*/  PRMT R71, RZ, 0x7610, R71 ;  /* 0x00007610ff477816 */ /* 0x000fc40000000047 */
[----:B------:R-:W-:Y:S02]  /*2960*/  LEA.HI.X.SX32 R31, R31, R23, 0x1, P6 ;  /* 0x000000171f1f7211 */ /* 0x000fe400030f0eff */
[----:B------:R-:W-:Y:S01]  /*2970*/  PRMT R66, RZ, 0x7610, R66 ;  /* 0x00007610ff427816 */ /* 0x000fe20000000042 */
[----:B---3--:R0:W-:Y:S02]  /*2980*/  STL [R1+0x36c], R68 ;  /* 0x00036c4401007387 */ /* 0x0081e40000100800 */
[----:B0-----:R-:W-:-:S04]  /*2990*/  IADD3 R68, P0, PT, R30, R24, RZ ;  /* 0x000000181e447210 */ /* 0x001fc80007f1e0ff */
[----:B------:R-:W-:Y:S01]  /*29a0*/  LEA.HI.X.SX32 R69, R30, R23, 0x1, P0 ;  /* 0x000000171e457211 */ /* 0x000fe200000f0eff */
[----:B------:R-:W-:Y:S01]  /*29b0*/  @P5 IMAD.MOV.U32 R30, RZ, RZ, R72 ;  /* 0x000000ffff1e5224 */ /* 0x000fe200078e0048 */
[----:B------:R-:W-:Y:S04]  /*29c0*/  STL [R1+0x58c], R68 ;  /* 0x00058c4401007387 */ /* 0x000fe80000100800 */
[----:B--2---:R-:W-:Y:S04]  /*29d0*/  STL [R1+0x374], R74 ;  /* 0x0003744a01007387 */ /* 0x004fe80000100800 */
[----:B------:R0:W-:Y:S04]  /*29e0*/  STL [R1+0x550], R31 ;  /* 0x0005501f01007387 */ /* 0x0001e80000100800 */
[----:B------:R1:W2:Y:S02]  /*29f0*/  @P5 LDG.E.U8 R71, desc[UR22][R30.64] ;  /* 0x000000161e475981 */ /* 0x0002a4000c1e1100 */
[----:B-1----:R-:W-:-:S02]  /*2a00*/  @P1 IMAD.MOV.U32 R30, RZ, RZ, R68 ;  /* 0x000000ffff1e1224 */ /* 0x002fc400078e0044 */
[----:B0-----:R-:W-:-:S05]  /*2a10*/  @P1 IMAD.MOV.U32 R31, RZ, RZ, R69 ;  /* 0x000000ffff1f1224 */ /* 0x001fca00078e0045 */
[----:B------:R-:W3:Y:S01]  /*2a20*/  @P1 LDG.E.U8 R66, desc[UR22][R30.64] ;  /* 0x000000161e421981 */ /* 0x000ee2000c1e1100 */
[----:B------:R-:W-:Y:S02]  /*2a30*/  LOP3.LUT R70, R8, 0x5a, RZ, 0xfc, !PT ;  /* 0x0000005a08467812 */ /* 0x000fe400078efcff */
[----:B------:R-:W-:Y:S01]  /*2a40*/  PLOP3.LUT P6, PT, PT, PT, UP1, 0x80, 0x8 ;  /* 0x000000000008781c */ /* 0x000fe20003fcf018 */
[----:B------:R-:W-:Y:S03]  /*2a50*/  STL [R1+0x570], R69 ;  /* 0x0005704501007387 */ /* 0x000fe60000100800 */
[----:B------:R-:W-:Y:S02]  /*2a60*/  ISETP.LT.AND P0, PT, R70, UR20, P6 ;  /* 0x0000001446007c0c */ /* 0x000fe4000b701270 */
[----:B------:R-:W-:Y:S01]  /*2a70*/  PRMT R65, RZ, 0x7610, R65 ;  /* 0x00007610ff417816 */ /* 0x000fe20000000041 */
[----:B---3--:R0:W-:Y:S02]  /*2a80*/  STL [R1+0x364], R66 ;  /* 0x0003644201007387 */ /* 0x0081e40000100800 */
[----:B0-----:R-:W-:-:S04]  /*2a90*/  IADD3 R66, P6, PT, R28, R24, RZ ;  /* 0x000000181c427210 */ /* 0x001fc80007fde0ff */
[----:B------:R-:W-:-:S04]  /*2aa0*/  LEA.HI.X.SX32 R68, R28, R23, 0x1, P6 ;  /* 0x000000171c447211 */ /* 0x000fc800030f0eff */
[----:B------:R-:W-:Y:S02]  /*2ab0*/  @P0 IMAD.MOV.U32 R30, RZ, RZ, R66 ;  /* 0x000000ffff1e0224 */ /* 0x000fe400078e0042 */
[----:B------:R-:W-:-:S05]  /*2ac0*/  @P0 IMAD.MOV.U32 R31, RZ, RZ, R68 ;  /* 0x000000ffff1f0224 */ /* 0x000fca00078e0044 */
[----:B------:R-:W3:Y:S01]  /*2ad0*/  @P0 LDG.E.U8 R65, desc[UR22][R30.64] ;  /* 0x000000161e410981 */ /* 0x000ee2000c1e1100 */
[----:B------:R-:W-:Y:S02]  /*2ae0*/  LOP3.LUT R70, R8, 0x62, RZ, 0xfc, !PT ;  /* 0x0000006208467812 */ /* 0x000fe400078efcff */
[----:B------:R-:W-:Y:S02]  /*2af0*/  PLOP3.LUT P1, PT, PT, PT, UP1, 0x80, 0x8 ;  /* 0x000000000008781c */ /* 0x000fe40003f2f018 */
[C---:B------:R-:W-:Y:S02]  /*2b00*/  IADD3 R28, P6, PT, R27.reuse, R24, RZ ;  /* 0x000000181b1c7210 */ /* 0x040fe40007fde0ff */
[----:B------:R-:W-:Y:S02]  /*2b10*/  ISETP.LT.AND P1, PT, R70, UR20, P1 ;  /* 0x0000001446007c0c */ /* 0x000fe40008f21270 */
[----:B------:R-:W-:Y:S02]  /*2b20*/  LOP3.LUT R69, R8, 0x6a, RZ, 0xfc, !PT ;  /* 0x0000006a08457812 */ /* 0x000fe400078efcff */
[----:B------:R-:W-:Y:S01]  /*2b30*/  PLOP3.LUT P5, PT, PT, PT, UP1, 0x80, 0x8 ;  /* 0x000000000008781c */ /* 0x000fe20003faf018 */
[----:B------:R-:W-:Y:S01]  /*2b40*/  STL [R1+0x5ac], R66 ;  /* 0x0005ac4201007387 */ /* 0x000fe20000100800 */
[----:B------:R-:W-:-:S02]  /*2b50*/  LEA.HI.X.SX32 R27, R27, R23, 0x1, P6 ;  /* 0x000000171b1b7211 */ /* 0x000fc400030f0eff */
[----:B------:R-:W-:Y:S01]  /*2b60*/  ISETP.LT.AND P5, PT, R69, UR20, P5 ;  /* 0x0000001445007c0c */ /* 0x000fe2000afa1270 */
[----:B------:R-:W-:Y:S04]  /*2b70*/  STL [R1+0x5a8], R68 ;  /* 0x0005a84401007387 */ /* 0x000fe80000100800 */
[----:B------:R-:W-:Y:S01]  /*2b80*/  STL [R1+0x5c4], R28 ;  /* 0x0005c41c01007387 */ /* 0x000fe20000100800 */
[----:B------:R-:W-:Y:S02]  /*2b90*/  PRMT R67, RZ, 0x7610, R67 ;  /* 0x00007610ff437816 */ /* 0x000fe40000000043 */
[----:B------:R-:W-:Y:S01]  /*2ba0*/  PRMT R62, RZ, 0x7610, R62 ;  /* 0x00007610ff3e7816 */ /* 0x000fe2000000003e */
[----:B---3--:R0:W-:Y:S02]  /*2bb0*/  STL [R1+0x324], R65 ;  /* 0x0003244101007387 */ /* 0x0081e40000100800 */
[----:B0-----:R-:W-:-:S04]  /*2bc0*/  IADD3 R65, P0, PT, R29, R24, RZ ;  /* 0x000000181d417210 */ /* 0x001fc80007f1e0ff */
[----:B------:R-:W-:Y:S01]  /*2bd0*/  LEA.HI.X.SX32 R66, R29, R23, 0x1, P0 ;  /* 0x000000171d427211 */ /* 0x000fe200000f0eff */
[----:B------:R-:W-:-:S05]  /*2be0*/  @P1 IMAD.MOV.U32 R29, RZ, RZ, R27 ;  /* 0x000000ffff1d1224 */ /* 0x000fca00078e001b */
[----:B------:R0:W3:Y:S02]  /*2bf0*/  @P1 LDG.E.U8 R67, desc[UR22][R28.64] ;  /* 0x000000161c431981 */ /* 0x0000e4000c1e1100 */
[----:B0-----:R-:W-:Y:S02]  /*2c00*/  @P5 IMAD.MOV.U32 R28, RZ, RZ, R65 ;  /* 0x000000ffff1c5224 */ /* 0x001fe400078e0041 */
[----:B------:R-:W-:-:S05]  /*2c10*/  @P5 IMAD.MOV.U32 R29, RZ, RZ, R66 ;  /* 0x000000ffff1d5224 */ /* 0x000fca00078e0042 */
[----:B------:R-:W4:Y:S01]  /*2c20*/  @P5 LDG.E.U8 R62, desc[UR22][R28.64] ;  /* 0x000000161c3e5981 */ /* 0x000f22000c1e1100 */
[----:B------:R-:W-:Y:S02]  /*2c30*/  LOP3.LUT R68, R8, 0x72, RZ, 0xfc, !PT ;  /* 0x0000007208447812 */ /* 0x000fe400078efcff */
[----:B------:R-:W-:Y:S01]  /*2c40*/  PLOP3.LUT P6, PT, PT, PT, UP1, 0x80, 0x8 ;  /* 0x000000000008781c */ /* 0x000fe20003fcf018 */
[----:B------:R-:W-:Y:S03]  /*2c50*/  STL [R1+0x5e4], R65 ;  /* 0x0005e44101007387 */ /* 0x000fe60000100800 */
[----:B------:R-:W-:Y:S01]  /*2c60*/  ISETP.LT.AND P0, PT, R68, UR20, P6 ;  /* 0x0000001444007c0c */ /* 0x000fe2000b701270 */
[----:B------:R0:W-:Y:S04]  /*2c70*/  STL [R1+0x5c0], R27 ;  /* 0x0005c01b01007387 */ /* 0x0001e80000100800 */
[----:B--2---:R-:W-:Y:S01]  /*2c80*/  STL [R1+0x32c], R71 ;  /* 0x00032c4701007387 */ /* 0x004fe20000100800 */
[----:B0-----:R-:W-:-:S03]  /*2c90*/  IADD3 R27, P6, PT, R26, R24, RZ ;  /* 0x000000181a1b7210 */ /* 0x001fc60007fde0ff */
[----:B------:R-:W-:Y:S01]  /*2ca0*/  STL [R1+0x5e0], R66 ;  /* 0x0005e04201007387 */ /* 0x000fe20000100800 */
[----:B------:R-:W-:-:S03]  /*2cb0*/  LEA.HI.X.SX32 R26, R26, R23, 0x1, P6 ;  /* 0x000000171a1a7211 */ /* 0x000fc600030f0eff */
[----:B------:R0:W-:Y:S01]  /*2cc0*/  STL [R1+0x5fc], R27 ;  /* 0x0005fc1b01007387 */ /* 0x0001e20000100800 */
[----:B------:R-:W-:Y:S02]  /*2cd0*/  LOP3.LUT R65, R8, 0x7a, RZ, 0xfc, !PT ;  /* 0x0000007a08417812 */ /* 0x000fe400078efcff */
[----:B------:R-:W-:Y:S02]  /*2ce0*/  PLOP3.LUT P1, PT, PT, PT, UP1, 0x80, 0x8 ;  /* 0x000000000008781c */ /* 0x000fe40003f2f018 */
[----:B0-----:R-:W-:Y:S02]  /*2cf0*/  @P0 LOP3.LUT R27, R27, R26, RZ, 0x3c, !PT ;  /* 0x0000001a1b1b0212 */ /* 0x001fe400078e3cff */
[----:B------:R-:W-:Y:S02]  /*2d00*/  PRMT R64, RZ, 0x7610, R64 ;  /* 0x00007610ff407816 */ /* 0x000fe40000000040 */
[----:B------:R-:W-:Y:S02]  /*2d10*/  PLOP3.LUT P5, PT, PT, PT, UP1, 0x80, 0x8 ;  /* 0x000000000008781c */ /* 0x000fe40003faf018 */
[----:B------:R-:W-:-:S02]  /*2d20*/  ISETP.LT.AND P1, PT, R65, UR20, P1 ;  /* 0x0000001441007c0c */ /* 0x000fc40008f21270 */
[----:B------:R-:W-:Y:S01]  /*2d30*/  PRMT R34, RZ, 0x7610, R34 ;  /* 0x00007610ff227816 */ /* 0x000fe20000000022 */
[----:B----4-:R-:W-:Y:S04]  /*2d40*/  STL [R1+0x338], R62 ;  /* 0x0003383e01007387 */ /* 0x010fe80000100800 */
[----:B------:R0:W-:Y:S02]  /*2d50*/  STL [R1+0x5f8], R26 ;  /* 0x0005f81a01007387 */ /* 0x0001e40000100800 */
[C---:B0-----:R-:W-:Y:S02]  /*2d60*/  @P0 LOP3.LUT R26, R27.reuse, R26, RZ, 0x3c, !PT ;  /* 0x0000001a1b1a0212 */ /* 0x041fe400078e3cff */
[----:B------:R-:W-:Y:S02]  /*2d70*/  LOP3.LUT R62, R8, 0x4, RZ, 0xfc, !PT ;  /* 0x00000004083e7812 */ /* 0x000fe400078efcff */
[----:B------:R-:W-:-:S05]  /*2d80*/  @P0 LOP3.LUT R27, R27, R26, RZ, 0x3c, !PT ;  /* 0x0000001a1b1b0212 */ /* 0x000fca00078e3cff */
[----:B------:R-:W2:Y:S01]  /*2d90*/  @P0 LDG.E.U8 R64, desc[UR22][R26.64] ;  /* 0x000000161a400981 */ /* 0x000ea2000c1e1100 */
[----:B------:R-:W-:Y:S02]  /*2da0*/  ISETP.LT.AND P0, PT, R62, UR20, P5 ;  /* 0x000000143e007c0c */ /* 0x000fe4000af01270 */
[----:B------:R-:W-:-:S04]  /*2db0*/  IADD3 R28, P5, PT, R14, R24, RZ ;  /* 0x000000180e1c7210 */ /* 0x000fc80007fbe0ff */
[----:B------:R-:W-:-:S05]  /*2dc0*/  LEA.HI.X.SX32 R29, R14, R23, 0x1, P5 ;  /* 0x000000170e1d7211 */ /* 0x000fca00028f0eff */
[----:B------:R0:W4:Y:S01]  /*2dd0*/  @P1 LDG.E.U8 R34, desc[UR22][R28.64] ;  /* 0x000000161c221981 */ /* 0x000122000c1e1100 */
[----:B------:R-:W-:-:S03]  /*2de0*/  IADD3 R62, P6, PT, R19, R24, RZ ;  /* 0x00000018133e7210 */ /* 0x000fc60007fde0ff */
[----:B------:R0:W-:Y:S04]  /*2df0*/  STL [R1+0x614], R28 ;  /* 0x0006141c01007387 */ /* 0x0001e80000100800 */
[----:B------:R-:W-:Y:S04]  /*2e00*/  STL [R1+0x34], R62 ;  /* 0x0000343e01007387 */ /* 0x000fe80000100800 */
[----:B------:R-:W-:Y:S04]  /*2e10*/  STL [R1+0x610], R29 ;  /* 0x0006101d01007387 */ /* 0x000fe80000100800 */
[----:B---3--:R-:W-:Y:S01]  /*2e20*/  STL [R1+0x35c], R67 ;  /* 0x00035c4301007387 */ /* 0x008fe20000100800 */
[----:B------:R-:W-:-:S02]  /*2e30*/  LOP3.LUT R65, R8, 0xc, RZ, 0xfc, !PT ;  /* 0x0000000c08417812 */ /* 0x000fc400078efcff */
[----:B------:R-:W-:Y:S01]  /*2e40*/  PLOP3.LUT P5, PT, PT, PT, UP1, 0x80, 0x8 ;  /* 0x000000000008781c */ /* 0x000fe20003faf018 */
[----:B0-----:R-:W-:Y:S01]  /*2e50*/  @P0 IMAD.MOV.U32 R28, RZ, RZ, R62 ;  /* 0x000000ffff1c0224 */ /* 0x001fe200078e003e */
[----:B------:R-:W-:Y:S02]  /*2e60*/  PRMT R33, RZ, 0x7610, R33 ;  /* 0x00007610ff217816 */ /* 0x000fe40000000021 */
[----:B------:R-:W-:Y:S02]  /*2e70*/  ISETP.LT.AND P1, PT, R65, UR20, P5 ;  /* 0x0000001441007c0c */ /* 0x000fe4000af21270 */
[----:B------:R-:W-:Y:S01]  /*2e80*/  PRMT R63, RZ, 0x7610, R63 ;  /* 0x00007610ff3f7816 */ /* 0x000fe2000000003f */
[----:B--2---:R0:W-:Y:S02]  /*2e90*/  STL [R1+0x334], R64 ;  /* 0x0003344001007387 */ /* 0x0041e40000100800 */
[----:B0-----:R-:W-:-:S05]  /*2ea0*/  LEA.HI.X.SX32 R64, R19, R23, 0x1, P6 ;  /* 0x0000001713407211 */ /* 0x001fca00030f0eff */
[----:B------:R-:W-:Y:S01]  /*2eb0*/  @P0 IMAD.MOV.U32 R29, RZ, RZ, R64 ;  /* 0x000000ffff1d0224 */ /* 0x000fe200078e0040 */
[----:B----4-:R-:W-:Y:S04]  /*2ec0*/  STL [R1+0x320], R34 ;  /* 0x0003202201007387 */ /* 0x010fe80000100800 */
[----:B------:R0:W-:Y:S04]  /*2ed0*/  STL [R1+0x30], R64 ;  /* 0x0000304001007387 */ /* 0x0001e80000100800 */
[----:B------:R1:W2:Y:S01]  /*2ee0*/  @P0 LDG.E.U8 R33, desc[UR22][R28.64] ;  /* 0x000000161c210981 */ /* 0x0002a2000c1e1100 */
[----:B0-----:R-:W-:-:S04]  /*2ef0*/  IADD3 R64, P0, PT, R17, R24, RZ ;  /* 0x0000001811407210 */ /* 0x001fc80007f1e0ff */
[----:B------:R-:W-:Y:S01]  /*2f00*/  LEA.HI.X.SX32 R65, R17, R23, 0x1, P0 ;  /* 0x0000001711417211 */ /* 0x000fe200000f0eff */
[----:B-1----:R-:W-:-:S04]  /*2f10*/  @P1 IMAD.MOV.U32 R28, RZ, RZ, R64 ;  /* 0x000000ffff1c1224 */ /* 0x002fc800078e0040 */
[----:B------:R-:W-:-:S05]  /*2f20*/  @P1 IMAD.MOV.U32 R29, RZ, RZ, R65 ;  /* 0x000000ffff1d1224 */ /* 0x000fca00078e0041 */
[----:B------:R-:W3:Y:S01]  /*2f30*/  @P1 LDG.E.U8 R63, desc[UR22][R28.64] ;  /* 0x000000161c3f1981 */ /* 0x000ee2000c1e1100 */
[----:B------:R-:W-:Y:S02]  /*2f40*/  LOP3.LUT R62, R8, 0x14, RZ, 0xfc, !PT ;  /* 0x00000014083e7812 */ /* 0x000fe400078efcff */
[----:B------:R-:W-:Y:S01]  /*2f50*/  PLOP3.LUT P0, PT, PT, PT, UP1, 0x80, 0x8 ;  /* 0x000000000008781c */ /* 0x000fe20003f0f018 */
[----:B------:R-:W-:Y:S01]  /*2f60*/  STL [R1+0x54], R64 ;  /* 0x0000544001007387 */ /* 0x000fe20000100800 */
[----:B------:R-:W-:Y:S02]  /*2f70*/  PLOP3.LUT P5, PT, PT, PT, UP1, 0x80, 0x8 ;  /* 0x000000000008781c */ /* 0x000fe40003faf018 */
[----:B------:R-:W-:Y:S02]  /*2f80*/  ISETP.LT.AND P1, PT, R62, UR20, P0 ;  /* 0x000000143e007c0c */ /* 0x000fe40008721270 */
[C---:B------:R-:W-:Y:S02]  /*2f90*/  LOP3.LUT R62, R8.reuse, 0x24, RZ, 0xfc, !PT ;  /* 0x00000024083e7812 */ /* 0x040fe400078efcff */
[----:B------:R-:W-:Y:S01]  /*2fa0*/  PRMT R60, RZ, 0x7610, R60 ;  /* 0x00007610ff3c7816 */ /* 0x000fe2000000003c */
[----:B--2---:R0:W-:Y:S04]  /*2fb0*/  STL [R1+0x328], R33 ;  /* 0x0003282101007387 */ /* 0x0041e80000100800 */
[----:B------:R-:W-:Y:S01]  /*2fc0*/  STL [R1+0x50], R65 ;  /* 0x0000504101007387 */ /* 0x000fe20000100800 */
[----:B0-----:R-:W-:-:S04]  /*2fd0*/  LOP3.LUT R33, R8, 0x1c, RZ, 0xfc, !PT ;  /* 0x0000001c08217812 */ /* 0x001fc800078efcff */
[----:B------:R-:W-:Y:S01]  /*2fe0*/  ISETP.LT.AND P0, PT, R33, UR20, P5 ;  /* 0x0000001421007c0c */ /* 0x000fe2000af01270 */
[----:B---3--:R0:W-:Y:S01]  /*2ff0*/  STL [R1+0x330], R63 ;  /* 0x0003303f01007387 */ /* 0x0081e20000100800 */
[----:B------:R-:W-:Y:S02]  /*3000*/  PLOP3.LUT P5, PT, PT, PT, UP1, 0x80, 0x8 ;  /* 0x000000000008781c */ /* 0x000fe40003faf018 */
[----:B0-----:R-:W-:-:S04]  /*3010*/  IADD3 R63, P6, PT, R13, R24, RZ ;  /* 0x000000180d3f7210 */ /* 0x001fc80007fde0ff */
[-C--:B------:R-:W-:Y:S02]  /*3020*/  LEA.HI.X.SX32 R64, R13, R23.reuse, 0x1, P6 ;  /* 0x000000170d407211 */ /* 0x080fe400030f0eff */
[----:B------:R-:W-:Y:S02]  /*3030*/  IADD3 R33, P6, PT, R12, R24, RZ ;  /* 0x000000180c217210 */ /* 0x000fe40007fde0ff */
[----:B------:R-:W-:Y:S01]  /*3040*/  ISETP.LT.AND P5, PT, R62, UR20, P5 ;  /* 0x000000143e007c0c */ /* 0x000fe2000afa1270 */
[----:B------:R-:W-:Y:S01]  /*3050*/  @P1 IMAD.MOV.U32 R13, RZ, RZ, R64 ;  /* 0x000000ffff0d1224 */ /* 0x000fe200078e0040 */
[----:B------:R-:W-:Y:S01]  /*3060*/  LEA.HI.X.SX32 R62, R12, R23, 0x1, P6 ;  /* 0x000000170c3e7211 */ /* 0x000fe200030f0eff */
[----:B------:R-:W-:-:S05]  /*3070*/  @P1 IMAD.MOV.U32 R12, RZ, RZ, R63 ;  /* 0x000000ffff0c1224 */ /* 0x000fca00078e003f */
[----:B------:R0:W2:Y:S04]  /*3080*/  @P1 LDG.E.U8 R60, desc[UR22][R12.64] ;  /* 0x000000160c3c1981 */ /* 0x0000a8000c1e1100 */
[----:B------:R-:W-:Y:S04]  /*3090*/  STL [R1+0x74], R63 ;  /* 0x0000743f01007387 */ /* 0x000fe80000100800 */
[----:B------:R-:W-:Y:S01]  /*30a0*/  STL [R1+0x70], R64 ;  /* 0x0000704001007387 */ /* 0x000fe20000100800 */
[----:B------:R-:W-:-:S03]  /*30b0*/  PRMT R17, RZ, 0x7610, R17 ;  /* 0x00007610ff117816 */ /* 0x000fc60000000011 */
[----:B------:R-:W-:Y:S01]  /*30c0*/  STL [R1+0x94], R33 ;  /* 0x0000942101007387 */ /* 0x000fe20000100800 */
[----:B0-----:R-:W-:-:S03]  /*30d0*/  @P0 IMAD.MOV.U32 R12, RZ, RZ, R33 ;  /* 0x000000ffff0c0224 */ /* 0x001fc600078e0021 */
[----:B------:R-:W-:Y:S01]  /*30e0*/  STL [R1+0x90], R62 ;  /* 0x0000903e01007387 */ /* 0x000fe20000100800 */
[----:B------:R-:W-:Y:S01]  /*30f0*/  @P0 IMAD.MOV.U32 R13, RZ, RZ, R62 ;  /* 0x000000ffff0d0224 */ /* 0x000fe200078e003e */
[----:B------:R-:W-:-:S04]  /*3100*/  PRMT R59, RZ, 0x7610, R59 ;  /* 0x00007610ff3b7816 */ /* 0x000fc8000000003b */
[----:B------:R0:W3:Y:S04]  /*3110*/  @P0 LDG.E.U8 R17, desc[UR22][R12.64] ;  /* 0x000000160c110981 */ /* 0x0000e8000c1e1100 */
[----:B--2---:R1:W-:Y:S02]  /*3120*/  STL [R1+0x220], R60 ;  /* 0x0002203c01007387 */ /* 0x0043e40000100800 */
[----:B-1----:R-:W-:-:S04]  /*3130*/  IADD3 R60, P1, PT, R11, R24, RZ ;  /* 0x000000180b3c7210 */ /* 0x002fc80007f3e0ff */
[----:B------:R-:W-:Y:S01]  /*3140*/  LEA.HI.X.SX32 R11, R11, R23, 0x1, P1 ;  /* 0x000000170b0b7211 */ /* 0x000fe200008f0eff */
[----:B0-----:R-:W-:-:S04]  /*3150*/  @P5 IMAD.MOV.U32 R12, RZ, RZ, R60 ;  /* 0x000000ffff0c5224 */ /* 0x001fc800078e003c */
[----:B------:R-:W-:-:S05]  /*3160*/  @P5 IMAD.MOV.U32 R13, RZ, RZ, R11 ;  /* 0x000000ffff0d5224 */ /* 0x000fca00078e000b */
[----:B------:R0:W2:Y:S01]  /*3170*/  @P5 LDG.E.U8 R59, desc[UR22][R12.64] ;  /* 0x000000160c3b5981 */ /* 0x0000a2000c1e1100 */
[----:B------:R-:W-:Y:S02]  /*3180*/  LOP3.LUT R33, R8, 0x2c, RZ, 0xfc, !PT ;  /* 0x0000002c08217812 */ /* 0x000fe400078efcff */
[----:B------:R-:W-:Y:S01]  /*3190*/  PLOP3.LUT P0, PT, PT, PT, UP1, 0x80, 0x8 ;  /* 0x000000000008781c */ /* 0x000fe20003f0f018 */
[----:B------:R-:W-:Y:S01]  /*31a0*/  STL [R1+0xb4], R60 ;  /* 0x0000b43c01007387 */ /* 0x000fe20000100800 */
[----:B------:R-:W-:-:S03]  /*31b0*/  PLOP3.LUT P1, PT, PT, PT, UP1, 0x80, 0x8 ;  /* 0x000000000008781c */ /* 0x000fc60003f2f018 */
[----:B---3--:R1:W-:Y:S01]  /*31c0*/  STL [R1+0x31c], R17 ;  /* 0x00031c1101007387 */ /* 0x0083e20000100800 */
[----:B------:R-:W-:Y:S02]  /*31d0*/  ISETP.LT.AND P0, PT, R33, UR20, P0 ;  /* 0x0000001421007c0c */ /* 0x000fe40008701270 */
[----:B0-----:R-:W-:Y:S01]  /*31e0*/  IADD3 R12, P5, PT, R16, R24, RZ ;  /* 0x00000018100c7210 */ /* 0x001fe20007fbe0ff */
[----:B------:R-:W-:Y:S01]  /*31f0*/  STL [R1+0xb0], R11 ;  /* 0x0000b00b01007387 */ /* 0x000fe20000100800 */
[----:B-1----:R-:W-:-:S04]  /*3200*/  LOP3.LUT R17, R8, 0x34, RZ, 0xfc, !PT ;  /* 0x0000003408117812 */ /* 0x002fc800078efcff */
[----:B------:R-:W-:Y:S02]  /*3210*/  ISETP.LT.AND P1, PT, R17, UR20, P1 ;  /* 0x0000001411007c0c */ /* 0x000fe40008f21270 */
[----:B------:R-:W-:Y:S02]  /*3220*/  PRMT R61, RZ, 0x7610, R61 ;  /* 0x00007610ff3d7816 */ /* 0x000fe4000000003d */
[----:B------:R-:W-:Y:S02]  /*3230*/  LEA.HI.X.SX32 R13, R16, R23, 0x1, P5 ;  /* 0x00000017100d7211 */ /* 0x000fe400028f0eff */
[----:B------:R-:W-:-:S03]  /*3240*/  PRMT R41, RZ, 0x7610, R41 ;  /* 0x00007610ff297816 */ /* 0x000fc60000000029 */
[----:B------:R0:W3:Y:S01]  /*3250*/  @P0 LDG.E.U8 R61, desc[UR22][R12.64] ;  /* 0x000000160c3d0981 */ /* 0x0000e2000c1e1100 */
[----:B------:R-:W-:Y:S02]  /*3260*/  LOP3.LUT R17, R8, 0x3c, RZ, 0xfc, !PT ;  /* 0x0000003c08117812 */ /* 0x000fe400078efcff */
[----:B------:R-:W-:-:S04]  /*3270*/  PLOP3.LUT P5, PT, PT, PT, UP1, 0x80, 0x8 ;  /* 0x000000000008781c */ /* 0x000fc80003faf018 */
[----:B------:R-:W-:Y:S02]  /*3280*/  ISETP.LT.AND P0, PT, R17, UR20, P5 ;  /* 0x0000001411007c0c */ /* 0x000fe4000af01270 */
[----:B------:R-:W-:Y:S01]  /*3290*/  PRMT R16, RZ, 0x7610, R16 ;  /* 0x00007610ff107816 */ /* 0x000fe20000000010 */
[----:B--2---:R1:W-:Y:S04]  /*32a0*/  STL [R1+0x260], R59 ;  /* 0x0002603b01007387 */ /* 0x0043e80000100800 */
[----:B------:R0:W-:Y:S01]  /*32b0*/  STL [R1+0x4d4], R12 ;  /* 0x0004d40c01007387 */ /* 0x0001e20000100800 */
[----:B-1----:R-:W-:-:S04]  /*32c0*/  IADD3 R59, P6, PT, R18, R24, RZ ;  /* 0x00000018123b7210 */ /* 0x002fc80007fde0ff */
[----:B------:R-:W-:Y:S01]  /*32d0*/  LEA.HI.X.SX32 R60, R18, R23, 0x1, P6 ;  /* 0x00000017123c7211 */ /* 0x000fe200030f0eff */
[----:B------:R-:W-:Y:S01]  /*32e0*/  STL [R1+0x4f4], R59 ;  /* 0x0004f43b01007387 */ /* 0x000fe20000100800 */
[----:B0-----:R-:W-:-:S03]  /*32f0*/  @P1 IMAD.MOV.U32 R12, RZ, RZ, R59 ;  /* 0x000000ffff0c1224 */ /* 0x001fc600078e003b */
[----:B------:R0:W-:Y:S02]  /*3300*/  STL [R1+0x4d0], R13 ;  /* 0x0004d00d01007387 */ /* 0x0001e40000100800 */
[----:B0-----:R-:W-:-:S05]  /*3310*/  @P1 IMAD.MOV.U32 R13, RZ, RZ, R60 ;  /* 0x000000ffff0d1224 */ /* 0x001fca00078e003c */
[----:B------:R0:W2:Y:S02]  /*3320*/  @P1 LDG.E.U8 R41, desc[UR22][R12.64] ;  /* 0x000000160c291981 */ /* 0x0000a4000c1e1100 */
[----:B0-----:R-:W-:-:S04]  /*3330*/  IADD3 R12, P6, PT, R25, R24, RZ ;  /* 0x00000018190c7210 */ /* 0x001fc80007fde0ff */
[----:B------:R-:W-:-:S05]  /*3340*/  LEA.HI.X.SX32 R13, R25, R23, 0x1, P6 ;  /* 0x00000017190d7211 */ /* 0x000fca00030f0eff */
[----:B------:R-:W4:Y:S01]  /*3350*/  @P0 LDG.E.U8 R16, desc[UR22][R12.64] ;  /* 0x000000160c100981 */ /* 0x000f22000c1e1100 */
[----:B------:R-:W-:-:S03]  /*3360*/  PLOP3.LUT P5, PT, PT, PT, UP1, 0x80, 0x8 ;  /* 0x000000000008781c */ /* 0x000fc60003faf018 */
[----:B------:R0:W-:Y:S01]  /*3370*/  STL [R1+0x4f0], R60 ;  /* 0x0004f03c01007387 */ /* 0x0001e20000100800 */
[----:B------:R-:W-:Y:S02]  /*3380*/  LOP3.LUT R33, R0, 0x7, R7, 0xfe, !PT ;  /* 0x0000000700217812 */ /* 0x000fe400078efe07 */
[----:B------:R-:W-:Y:S02]  /*3390*/  IADD3 R59, P6, PT, R38, R24, RZ ;  /* 0x00000018263b7210 */ /* 0x000fe40007fde0ff */
[----:B------:R-:W-:Y:S02]  /*33a0*/  IABS R11, R33 ;  /* 0x00000021000b7213 */ /* 0x000fe40000000000 */
[----:B------:R-:W-:Y:S02]  /*33b0*/  LOP3.LUT R17, R8, 0x4c, RZ, 0xfc, !PT ;  /* 0x0000004c08117812 */ /* 0x000fe400078efcff */
[----:B------:R-:W-:Y:S01]  /*33c0*/  PLOP3.LUT P1, PT, PT, PT, UP1, 0x80, 0x8 ;  /* 0x000000000008781c */ /* 0x000fe20003f2f018 */
[----:B------:R-:W-:Y:S01]  /*33d0*/  IMAD.MOV.U32 R18, RZ, RZ, R11 ;  /* 0x000000ffff127224 */ /* 0x000fe200078e000b */
[----:B0-----:R-:W-:-:S02]  /*33e0*/  LEA.HI.X.SX32 R60, R38, R23, 0x1, P6 ;  /* 0x00000017263c7211 */ /* 0x001fc400030f0eff */
[----:B------:R-:W-:Y:S01]  /*33f0*/  ISETP.LT.AND P1, PT, R17, UR20, P1 ;  /* 0x0000001411007c0c */ /* 0x000fe20008f21270 */
[----:B------:R-:W-:Y:S01]  /*3400*/  IMAD.HI.U32 R11, R5, R18, RZ ;  /* 0x00000012050b7227 */ /* 0x000fe200078e00ff */
[----:B------:R-:W-:-:S03]  /*3410*/  PRMT R31, RZ, 0x7610, R31 ;  /* 0x00007610ff1f7816 */ /* 0x000fc6000000001f */
[----:B------:R-:W-:-:S04]  /*3420*/  IMAD.MOV R11, RZ, RZ, -R11 ;  /* 0x000000ffff0b7224 */ /* 0x000fc800078e0a0b */
[----:B------:R-:W-:Y:S01]  /*3430*/  IMAD R18, R4, R11, R18 ;  /* 0x0000000b04127224 */ /* 0x000fe200078e0212 */
[----:B------:R-:W-:Y:S01]  /*3440*/  PRMT R11, RZ, 0x7610, R11 ;  /* 0x00007610ff0b7816 */ /* 0x000fe2000000000b */
[----:B--2---:R0:W-:Y:S02]  /*3450*/  STL [R1+0x2f4], R41 ;  /* 0x0002f42901007387 */ /* 0x0041e40000100800 */
[----:B0-----:R-:W-:-:S04]  /*3460*/  LOP3.LUT R41, R8, 0x44, RZ, 0xfc, !PT ;  /* 0x0000004408297812 */ /* 0x001fc800078efcff */
[----:B------:R-:W-:Y:S01]  /*3470*/  ISETP.LT.AND P5, PT, R41, UR20, P5 ;  /* 0x0000001429007c0c */ /* 0x000fe2000afa1270 */
[----:B------:R0:W-:Y:S04]  /*3480*/  STL [R1+0x514], R12 ;  /* 0x0005140c01007387 */ /* 0x0001e80000100800 */
[----:B------:R1:W-:Y:S04]  /*3490*/  STL [R1+0x510], R13 ;  /* 0x0005100d01007387 */ /* 0x0003e80000100800 */
[----:B------:R-:W-:Y:S04]  /*34a0*/  STL [R1+0x53c], R59 ;  /* 0x00053c3b01007387 */ /* 0x000fe80000100800 */
[----:B----4-:R2:W-:Y:S01]  /*34b0*/  STL [R1+0x2f0], R16 ;  /* 0x0002f01001007387 */ /* 0x0105e20000100800 */
[----:B0-----:R-:W-:-:S02]  /*34c0*/  @P5 IMAD.MOV.U32 R12, RZ, RZ, R59 ;  /* 0x000000ffff0c5224 */ /* 0x001fc400078e003b */
[----:B-1----:R-:W-:-:S05]  /*34d0*/  @P5 IMAD.MOV.U32 R13, RZ, RZ, R60 ;  /* 0x000000ffff0d5224 */ /* 0x002fca00078e003c */
[----:B------:R0:W4:Y:S01]  /*34e0*/  @P5 LDG.E.U8 R31, desc[UR22][R12.64] ;  /* 0x000000160c1f5981 */ /* 0x000122000c1e1100 */
[----:B--2---:R-:W-:-:S04]  /*34f0*/  IADD3 R16, P0, PT, R43, R24, RZ ;  /* 0x000000182b107210 */ /* 0x004fc80007f1e0ff */
[----:B------:R-:W-:Y:S01]  /*3500*/  LEA.HI.X.SX32 R17, R43, R23, 0x1, P0 ;  /* 0x000000172b117211 */ /* 0x000fe200000f0eff */
[----:B0-----:R-:W-:-:S04]  /*3510*/  @P1 IMAD.MOV.U32 R12, RZ, RZ, R16 ;  /* 0x000000ffff0c1224 */ /* 0x001fc800078e0010 */
[----:B------:R-:W-:-:S05]  /*3520*/  @P1 IMAD.MOV.U32 R13, RZ, RZ, R17 ;  /* 0x000000ffff0d1224 */ /* 0x000fca00078e0011 */
[----:B------:R0:W2:Y:S01]  /*3530*/  @P1 LDG.E.U8 R11, desc[UR22][R12.64] ;  /* 0x000000160c0b1981 */ /* 0x0000a2000c1e1100 */
[----:B------:R-:W-:Y:S02]  /*3540*/  LOP3.LUT R41, R8, 0x54, RZ, 0xfc, !PT ;  /* 0x0000005408297812 */ /* 0x000fe400078efcff */
[----:B------:R-:W-:-:S04]  /*3550*/  PLOP3.LUT P6, PT, PT, PT, UP1, 0x80, 0x8 ;  /* 0x000000000008781c */ /* 0x000fc80003fcf018 */
[----:B------:R-:W-:Y:S01]  /*3560*/  ISETP.LT.AND P0, PT, R41, UR20, P6 ;  /* 0x0000001429007c0c */ /* 0x000fe2000b701270 */
[----:B------:R-:W-:Y:S01]  /*3570*/  STL [R1+0x55c], R16 ;  /* 0x00055c1001007387 */ /* 0x000fe20000100800 */
[----:B------:R-:W-:-:S03]  /*3580*/  IADD3 R59, P1, PT, R32, R24, RZ ;  /* 0x00000018203b7210 */ /* 0x000fc60007f3e0ff */
[----:B---3--:R-:W-:Y:S04]  /*3590*/  STL [R1+0x2f8], R61 ;  /* 0x0002f83d01007387 */ /* 0x008fe80000100800 */
[----:B------:R1:W-:Y:S01]  /*35a0*/  STL [R1+0x530], R60 ;  /* 0x0005303c01007387 */ /* 0x0003e20000100800 */
[----:B------:R-:W-:-:S03]  /*35b0*/  PRMT R56, RZ, 0x7610, R56 ;  /* 0x00007610ff387816 */ /* 0x000fc60000000038 */
[----:B0-----:R-:W-:Y:S01]  /*35c0*/  @P0 IMAD.MOV.U32 R12, RZ, RZ, R59 ;  /* 0x000000ffff0c0224 */ /* 0x001fe200078e003b */
[----:B-1----:R-:W-:Y:S02]  /*35d0*/  LEA.HI.X.SX32 R60, R32, R23, 0x1, P1 ;  /* 0x00000017203c7211 */ /* 0x002fe400008f0eff */
[----:B------:R-:W-:-:S03]  /*35e0*/  LOP3.LUT R41, R8, 0x5c, RZ, 0xfc, !PT ;  /* 0x0000005c08297812 */ /* 0x000fc600078efcff */
[----:B------:R-:W-:Y:S01]  /*35f0*/  @P0 IMAD.MOV.U32 R13, RZ, RZ, R60 ;  /* 0x000000ffff0d0224 */ /* 0x000fe200078e003c */
[----:B------:R-:W-:Y:S02]  /*3600*/  PLOP3.LUT P1, PT, PT, PT, UP1, 0x80, 0x8 ;  /* 0x000000000008781c */ /* 0x000fe40003f2f018 */
[----:B------:R-:W-:Y:S02]  /*3610*/  LOP3.LUT R16, R8, 0x64, RZ, 0xfc, !PT ;  /* 0x0000006408107812 */ /* 0x000fe400078efcff */
[----:B------:R-:W-:Y:S01]  /*3620*/  PLOP3.LUT P5, PT, PT, PT, UP1, 0x80, 0x8 ;  /* 0x000000000008781c */ /* 0x000fe20003faf018 */
[----:B------:R0:W3:Y:S01]  /*3630*/  @P0 LDG.E.U8 R56, desc[UR22][R12.64] ;  /* 0x000000160c380981 */ /* 0x0000e2000c1e1100 */
[----:B------:R-:W-:Y:S02]  /*3640*/  ISETP.LT.AND P1, PT, R41, UR20, P1 ;  /* 0x0000001429007c0c */ /* 0x000fe40008f21270 */
[----:B------:R-:W-:Y:S02]  /*3650*/  ISETP.LT.AND P0, PT, R16, UR20, P5 ;  /* 0x0000001410007c0c */ /* 0x000fe4000af01270 */
[----:B------:R-:W-:-:S02]  /*3660*/  LOP3.LUT R41, R8, 0x6c, RZ, 0xfc, !PT ;  /* 0x0000006c08297812 */ /* 0x000fc400078efcff */
[CC--:B0-----:R-:W-:Y:S02]  /*3670*/  IADD3 R12, P6, PT, R39.reuse, R24.reuse, RZ ;  /* 0x00000018270c7210 */ /* 0x0c1fe40007fde0ff */
[----:B------:R-:W-:Y:S02]  /*3680*/  PLOP3.LUT P5, PT, PT, PT, UP1, 0x80, 0x8 ;  /* 0x000000000008781c */ /* 0x000fe40003faf018 */
[----:B------:R-:W-:Y:S02]  /*3690*/  LEA.HI.X.SX32 R13, R39, R23, 0x1, P6 ;  /* 0x00000017270d7211 */ /* 0x000fe400030f0eff */
[----:B------:R-:W-:Y:S02]  /*36a0*/  IADD3 R16, P6, PT, R36, R24, RZ ;  /* 0x0000001824107210 */ /* 0x000fe40007fde0ff */
[----:B------:R-:W-:Y:S02]  /*36b0*/  PRMT R47, RZ, 0x7610, R47 ;  /* 0x00007610ff2f7816 */ /* 0x000fe4000000002f */
[----:B------:R-:W-:-:S02]  /*36c0*/  ISETP.LT.AND P5, PT, R41, UR20, P5 ;  /* 0x0000001429007c0c */ /* 0x000fc4000afa1270 */
[----:B------:R-:W-:Y:S02]  /*36d0*/  LEA.HI.X.SX32 R41, R36, R23, 0x1, P6 ;  /* 0x0000001724297211 */ /* 0x000fe400030f0eff */
[----:B------:R0:W3:Y:S01]  /*36e0*/  @P1 LDG.E.U8 R47, desc[UR22][R12.64] ;  /* 0x000000160c2f1981 */ /* 0x0000e2000c1e1100 */
[----:B------:R-:W-:Y:S02]  /*36f0*/  IADD3 R36, P1, PT, R44, R24, RZ ;  /* 0x000000182c247210 */ /* 0x000fe40007f3e0ff */
[----:B------:R-:W-:Y:S01]  /*3700*/  PRMT R30, RZ, 0x7610, R30 ;  /* 0x00007610ff1e7816 */ /* 0x000fe2000000001e */
[----:B----4-:R1:W-:Y:S04]  /*3710*/  STL [R1+0x21c], R31 ;  /* 0x00021c1f01007387 */ /* 0x0103e80000100800 */
[----:B------:R4:W-:Y:S01]  /*3720*/  STL [R1+0x558], R17 ;  /* 0x0005581101007387 */ /* 0x0009e20000100800 */
[----:B-1----:R-:W-:-:S03]  /*3730*/  LOP3.LUT R31, R0, 0x8, R7, 0xfe, !PT ;  /* 0x00000008001f7812 */ /* 0x002fc600078efe07 */
[----:B------:R-:W-:Y:S01]  /*3740*/  STL [R1+0x594], R59 ;  /* 0x0005943b01007387 */ /* 0x000fe20000100800 */
[----:B----4-:R-:W-:-:S03]  /*3750*/  IABS R17, R31 ;  /* 0x0000001f00117213 */ /* 0x010fc60000000000 */
[----:B------:R-:W-:Y:S04]  /*3760*/  STL [R1+0x590], R60 ;  /* 0x0005903c01007387 */ /* 0x000fe80000100800 */
[----:B--2---:R1:W-:Y:S02]  /*3770*/  STL [R1+0x2ec], R11 ;  /* 0x0002ec0b01007387 */ /* 0x0043e40000100800 */
[----:B-1----:R-:W-:-:S04]  /*3780*/  IMAD.HI.U32 R11, R5, R17, RZ ;  /* 0x00000011050b7227 */ /* 0x002fc800078e00ff */
[----:B------:R-:W-:Y:S01]  /*3790*/  IMAD.MOV R11, RZ, RZ, -R11 ;  /* 0x000000ffff0b7224 */ /* 0x000fe200078e0a0b */
[----:B------:R0:W-:Y:S03]  /*37a0*/  STL [R1+0x5b4], R12 ;  /* 0x0005b40c01007387 */ /* 0x0001e60000100800 */
[----:B------:R-:W-:Y:S01]  /*37b0*/  IMAD R17, R4, R11, R17 ;  /* 0x0000000b04117224 */ /* 0x000fe200078e0211 */
[----:B------:R1:W-:Y:S01]  /*37c0*/  STL [R1+0x5b0], R13 ;  /* 0x0005b00d01007387 */ /* 0x0003e20000100800 */
[----:B------:R-:W-:Y:S01]  /*37d0*/  PRMT R11, RZ, 0x7610, R11 ;  /* 0x00007610ff0b7816 */ /* 0x000fe2000000000b */
[----:B0-----:R-:W-:Y:S02]  /*37e0*/  @P0 IMAD.MOV.U32 R12, RZ, RZ, R16 ;  /* 0x000000ffff0c0224 */ /* 0x001fe400078e0010 */
[----:B-1----:R-:W-:Y:S01]  /*37f0*/  @P0 IMAD.MOV.U32 R13, RZ, RZ, R41 ;  /* 0x000000ffff0d0224 */ /* 0x002fe200078e0029 */
[----:B------:R-:W-:Y:S04]  /*3800*/  STL [R1+0x5cc], R16 ;  /* 0x0005cc1001007387 */ /* 0x000fe80000100800 */
[----:B------:R0:W2:Y:S04]  /*3810*/  @P0 LDG.E.U8 R11, desc[UR22][R12.64] ;  /* 0x000000160c0b0981 */ /* 0x0000a8000c1e1100 */
[----:B------:R1:W-:Y:S02]  /*3820*/  STL [R1+0x5c8], R41 ;  /* 0x0005c82901007387 */ /* 0x0003e40000100800 */
[----:B-1----:R-:W-:Y:S01]  /*3830*/  LEA.HI.X.SX32 R41, R44, R23, 0x1, P1 ;  /* 0x000000172c297211 */ /* 0x002fe200008f0eff */
[----:B0-----:R-:W-:-:S04]  /*3840*/  @P5 IMAD.MOV.U32 R12, RZ, RZ, R36 ;  /* 0x000000ffff0c5224 */ /* 0x001fc800078e0024 */
[----:B------:R-:W-:-:S05]  /*3850*/  @P5 IMAD.MOV.U32 R13, RZ, RZ, R41 ;  /* 0x000000ffff0d5224 */ /* 0x000fca00078e0029 */
[----:B------:R0:W4:Y:S01]  /*3860*/  @P5 LDG.E.U8 R30, desc[UR22][R12.64] ;  /* 0x000000160c1e5981 */ /* 0x000122000c1e1100 */
[----:B------:R-:W-:Y:S01]  /*3870*/  LOP3.LUT R90, R0, 0x4, R7, 0xfe, !PT ;  /* 0x00000004005a7812 */ /* 0x000fe200078efe07 */
[----:B------:R-:W-:-:S03]  /*3880*/  IMAD.U32 R26, RZ, RZ, UR12 ;  /* 0x0000000cff1a7e24 */ /* 0x000fc6000f8e00ff */
[----:B------:R-:W-:Y:S01]  /*3890*/  IABS R42, R90 ;  /* 0x0000005a002a7213 */ /* 0x000fe20000000000 */
[----:B------:R1:W-:Y:S01]  /*38a0*/  STL [R1+0x5ec], R36 ;  /* 0x0005ec2401007387 */ /* 0x0003e20000100800 */
[----:B------:R-:W-:Y:S02]  /*38b0*/  LOP3.LUT R16, R8, 0x74, RZ, 0xfc, !PT ;  /* 0x0000007408107812 */ /* 0x000fe400078efcff */
[----:B------:R-:W-:Y:S01]  /*38c0*/  PLOP3.LUT P0, PT, PT, PT, UP1, 0x80, 0x8 ;  /* 0x000000000008781c */ /* 0x000fe20003f0f018 */
[----:B------:R-:W-:Y:S01]  /*38d0*/  IMAD.HI.U32 R46, R5, R42, RZ ;  /* 0x0000002a052e7227 */ /* 0x000fe200078e00ff */
[----:B------:R-:W-:Y:S02]  /*38e0*/  PLOP3.LUT P1, PT, PT, PT, UP1, 0x80, 0x8 ;  /* 0x000000000008781c */ /* 0x000fe40003f2f018 */
[----:B------:R-:W-:Y:S01]  /*38f0*/  ISETP.LT.AND P0, PT, R16, UR20, P0 ;  /* 0x0000001410007c0c */ /* 0x000fe20008701270 */
[----:B------:R-:W-:Y:S02]  /*3900*/  IMAD R26, R26, 0x2, R14 ;  /* 0x000000021a1a7824 */ /* 0x000fe400078e020e */
[----:B------:R-:W-:Y:S01]  /*3910*/  IMAD.MOV R46, RZ, RZ, -R46 ;  /* 0x000000ffff2e7224 */ /* 0x000fe200078e0a2e */
[----:B0-----:R-:W-:-:S02]  /*3920*/  IADD3 R12, P5, PT, R15, R24, RZ ;  /* 0x000000180f0c7210 */ /* 0x001fc40007fbe0ff */
[----:B-1----:R-:W-:Y:S01]  /*3930*/  IADD3 R36, P6, PT, R26, R24, RZ ;  /* 0x000000181a247210 */ /* 0x002fe20007fde0ff */
[----:B------:R-:W-:Y:S01]  /*3940*/  IMAD R21, R4, R46, R42 ;  /* 0x0000002e04157224 */ /* 0x000fe200078e022a */
[----:B------:R-:W-:Y:S02]  /*3950*/  PRMT R46, RZ, 0x7610, R46 ;  /* 0x00007610ff2e7816 */ /* 0x000fe4000000002e */
[----:B------:R-:W-:Y:S02]  /*3960*/  LEA.HI.X.SX32 R13, R15, R23, 0x1, P5 ;  /* 0x000000170f0d7211 */ /* 0x000fe400028f0eff */
[----:B------:R-:W-:Y:S02]  /*3970*/  LOP3.LUT R34, R0, 0x6, R7, 0xfe, !PT ;  /* 0x0000000600227812 */ /* 0x000fe400078efe07 */
[----:B------:R-:W-:Y:S01]  /*3980*/  PRMT R27, RZ, 0x7610, R27 ;  /* 0x00007610ff1b7816 */ /* 0x000fe2000000001b */
[----:B------:R0:W4:Y:S01]  /*3990*/  @P0 LDG.E.U8 R46, desc[UR22][R12.64] ;  /* 0x000000160c2e0981 */ /* 0x000122000c1e1100 */
[----:B------:R-:W-:-:S02]  /*39a0*/  IABS R19, R34 ;  /* 0x0000002200137213 */ /* 0x000fc40000000000 */
[----:B------:R-:W-:-:S03]  /*39b0*/  PLOP3.LUT P5, PT, PT, PT, UP1, 0x80, 0x8 ;  /* 0x000000000008781c */ /* 0x000fc60003faf018 */
[----:B------:R-:W-:-:S04]  /*39c0*/  IMAD.HI.U32 R14, R5, R19, RZ ;  /* 0x00000013050e7227 */ /* 0x000fc800078e00ff */
[----:B------:R-:W-:-:S04]  /*39d0*/  IMAD.MOV R14, RZ, RZ, -R14 ;  /* 0x000000ffff0e7224 */ /* 0x000fc800078e0a0e */
[----:B------:R-:W-:Y:S01]  /*39e0*/  IMAD R19, R4, R14, R19 ;  /* 0x0000000e04137224 */ /* 0x000fe200078e0213 */
[----:B------:R-:W-:Y:S01]  /*39f0*/  PRMT R14, RZ, 0x7610, R14 ;  /* 0x00007610ff0e7816 */ /* 0x000fe2000000000e */
[----:B--2---:R1:W-:Y:S02]  /*3a00*/  STL [R1+0x29c], R11 ;  /* 0x00029c0b01007387 */ /* 0x0043e40000100800 */
[----:B-1----:R-:W-:-:S04]  /*3a10*/  LOP3.LUT R11, R8, 0x7c, RZ, 0xfc, !PT ;  /* 0x0000007c080b7812 */ /* 0x002fc800078efcff */
[----:B------:R-:W-:Y:S01]  /*3a20*/  ISETP.LT.AND P1, PT, R11, UR20, P1 ;  /* 0x000000140b007c0c */ /* 0x000fe20008f21270 */
[----:B------:R1:W-:Y:S04]  /*3a30*/  STL [R1+0x5e8], R41 ;  /* 0x0005e82901007387 */ /* 0x0003e80000100800 */
[----:B---3--:R-:W-:Y:S04]  /*3a40*/  STL [R1+0x25c], R56 ;  /* 0x00025c3801007387 */ /* 0x008fe80000100800 */
[----:B----4-:R-:W-:Y:S01]  /*3a50*/  STL [R1+0x2e0], R30 ;  /* 0x0002e01e01007387 */ /* 0x010fe20000100800 */
[----:B-1----:R-:W-:-:S03]  /*3a60*/  LEA.HI.X.SX32 R41, R26, R23, 0x1, P6 ;  /* 0x000000171a297211 */ /* 0x002fc600030f0eff */
[----:B------:R0:W-:Y:S04]  /*3a70*/  STL [R1+0x604], R12 ;  /* 0x0006040c01007387 */ /* 0x0001e80000100800 */
[----:B------:R-:W-:Y:S04]  /*3a80*/  STL [R1+0x61c], R36 ;  /* 0x00061c2401007387 */ /* 0x000fe80000100800 */
[----:B------:R-:W-:Y:S01]  /*3a90*/  STL [R1+0x2a0], R47 ;  /* 0x0002a02f01007387 */ /* 0x000fe20000100800 */
[----:B0-----:R-:W-:-:S03]  /*3aa0*/  @P1 IMAD.MOV.U32 R12, RZ, RZ, R36 ;  /* 0x000000ffff0c1224 */ /* 0x001fc600078e0024 */
[----:B------:R0:W-:Y:S01]  /*3ab0*/  STL [R1+0x600], R13 ;  /* 0x0006000d01007387 */ /* 0x0001e20000100800 */
[----:B------:R-:W-:Y:S01]  /*3ac0*/  LOP3.LUT R11, R8, 0x6, RZ, 0xfc, !PT ;  /* 0x00000006080b7812 */ /* 0x000fe200078efcff */
[----:B0-----:R-:W-:-:S03]  /*3ad0*/  @P1 IMAD.MOV.U32 R13, RZ, RZ, R41 ;  /* 0x000000ffff0d1224 */ /* 0x001fc600078e0029 */
[----:B------:R-:W-:Y:S02]  /*3ae0*/  ISETP.LT.AND P0, PT, R11, UR20, P5 ;  /* 0x000000140b007c0c */ /* 0x000fe4000af01270 */
[----:B------:R0:W2:Y:S02]  /*3af0*/  @P1 LDG.E.U8 R27, desc[UR22][R12.64] ;  /* 0x000000160c1b1981 */ /* 0x0000a4000c1e1100 */
[----:B0-----:R-:W-:-:S04]  /*3b00*/  IADD3 R12, P6, PT, R45, R24, RZ ;  /* 0x000000182d0c7210 */ /* 0x001fc80007fde0ff */
[----:B------:R-:W-:-:S05]  /*3b10*/  LEA.HI.X.SX32 R13, R45, R23, 0x1, P6 ;  /* 0x000000172d0d7211 */ /* 0x000fca00030f0eff */
[----:B------:R-:W3:Y:S01]  /*3b20*/  @P0 LDG.E.U8 R14, desc[UR22][R12.64] ;  /* 0x000000160c0e0981 */ /* 0x000ee2000c1e1100 */
[----:B------:R-:W-:-:S03]  /*3b30*/  PLOP3.LUT P5, PT, PT, PT, UP1, 0x80, 0x8 ;  /* 0x000000000008781c */ /* 0x000fc60003faf018 */
[----:B------:R0:W-:Y:S01]  /*3b40*/  STL [R1+0x618], R41 ;  /* 0x0006182901007387 */ /* 0x0001e20000100800 */
[----:B------:R-:W-:Y:S02]  /*3b50*/  LOP3.LUT R30, R0, 0x9, R7, 0xfe, !PT ;  /* 0x00000009001e7812 */ /* 0x000fe400078efe07 */
[----:B------:R-:W-:Y:S02]  /*3b60*/  LOP3.LUT R15, R8, 0x26, RZ, 0xfc, !PT ;  /* 0x00000026080f7812 */ /* 0x000fe400078efcff */
[----:B------:R-:W-:Y:S02]  /*3b70*/  PLOP3.LUT P1, PT, PT, PT, UP1, 0x80, 0x8 ;  /* 0x000000000008781c */ /* 0x000fe40003f2f018 */
[----:B------:R-:W-:Y:S02]  /*3b80*/  IADD3 R36, P6, PT, R50, R24, RZ ;  /* 0x0000001832247210 */ /* 0x000fe40007fde0ff */
[----:B------:R-:W-:Y:S02]  /*3b90*/  IABS R16, R30 ;  /* 0x0000001e00107213 */ /* 0x000fe40000000000 */
[----:B------:R-:W-:-:S02]  /*3ba0*/  ISETP.LT.AND P1, PT, R15, UR20, P1 ;  /* 0x000000140f007c0c */ /* 0x000fc40008f21270 */
[----:B0-----:R-:W-:Y:S01]  /*3bb0*/  LEA.HI.X.SX32 R41, R50, R23, 0x1, P6 ;  /* 0x0000001732297211 */ /* 0x001fe200030f0eff */
[----:B------:R-:W-:Y:S01]  /*3bc0*/  IMAD.HI.U32 R11, R5, R16, RZ ;  /* 0x00000010050b7227 */ /* 0x000fe200078e00ff */
[----:B------:R-:W-:-:S03]  /*3bd0*/  PRMT R29, RZ, 0x7610, R29 ;  /* 0x00007610ff1d7816 */ /* 0x000fc6000000001d */
[----:B------:R-:W-:Y:S01]  /*3be0*/  IMAD.MOV R11, RZ, RZ, -R11 ;  /* 0x000000ffff0b7224 */ /* 0x000fe200078e0a0b */
[----:B------:R-:W-:-:S03]  /*3bf0*/  PLOP3.LUT P6, PT, PT, PT, UP1, 0x80, 0x8 ;  /* 0x000000000008781c */ /* 0x000fc60003fcf018 */
[----:B------:R-:W-:Y:S01]  /*3c00*/  IMAD R16, R4, R11, R16 ;  /* 0x0000000b04107224 */ /* 0x000fe200078e0210 */
[----:B------:R-:W-:Y:S02]  /*3c10*/  PRMT R11, RZ, 0x7610, R11 ;  /* 0x00007610ff0b7816 */ /* 0x000fe4000000000b */
[----:B------:R-:W-:Y:S02]  /*3c20*/  PRMT R35, RZ, 0x7610, R35 ;  /* 0x00007610ff237816 */ /* 0x000fe40000000023 */
[----:B------:R-:W-:Y:S01]  /*3c30*/  PRMT R26, RZ, 0x7610, R26 ;  /* 0x00007610ff1a7816 */ /* 0x000fe2000000001a */
[----:B--2---:R0:W-:Y:S02]  /*3c40*/  STL [R1+0x2e8], R27 ;  /* 0x0002e81b01007387 */ /* 0x0041e40000100800 */
[----:B0-----:R-:W-:-:S04]  /*3c50*/  LOP3.LUT R27, R8, 0x16, RZ, 0xfc, !PT ;  /* 0x00000016081b7812 */ /* 0x001fc800078efcff */
[----:B------:R-:W-:Y:S01]  /*3c60*/  ISETP.LT.AND P5, PT, R27, UR20, P5 ;  /* 0x000000141b007c0c */ /* 0x000fe2000afa1270 */
[----:B------:R0:W-:Y:S04]  /*3c70*/  STL [R1+0x3c], R12 ;  /* 0x00003c0c01007387 */ /* 0x0001e80000100800 */
[----:B------:R1:W-:Y:S04]  /*3c80*/  STL [R1+0x38], R13 ;  /* 0x0000380d01007387 */ /* 0x0003e80000100800 */
[----:B------:R-:W-:Y:S04]  /*3c90*/  STL [R1+0x7c], R36 ;  /* 0x00007c2401007387 */ /* 0x000fe80000100800 */
[----:B---3--:R2:W-:Y:S01]  /*3ca0*/  STL [R1+0x2e4], R14 ;  /* 0x0002e40e01007387 */ /* 0x0085e20000100800 */
[----:B0-----:R-:W-:-:S02]  /*3cb0*/  @P5 IMAD.MOV.U32 R12, RZ, RZ, R36 ;  /* 0x000000ffff0c5224 */ /* 0x001fc400078e0024 */
[----:B-1----:R-:W-:Y:S01]  /*3cc0*/  @P5 IMAD.MOV.U32 R13, RZ, RZ, R41 ;  /* 0x000000ffff0d5224 */ /* 0x002fe200078e0029 */
[----:B------:R-:W-:-:S04]  /*3cd0*/  LOP3.LUT R27, R8, 0x36, RZ, 0xfc, !PT ;  /* 0x00000036081b7812 */ /* 0x000fc800078efcff */
[----:B------:R0:W3:Y:S01]  /*3ce0*/  @P5 LDG.E.U8 R29, desc[UR22][R12.64] ;  /* 0x000000160c1d5981 */ /* 0x0000e2000c1e1100 */
[----:B--2---:R-:W-:-:S04]  /*3cf0*/  IADD3 R14, P0, PT, R52, R24, RZ ;  /* 0x00000018340e7210 */ /* 0x004fc80007f1e0ff */
[----:B------:R-:W-:Y:S02]  /*3d00*/  LEA.HI.X.SX32 R15, R52, R23, 0x1, P0 ;  /* 0x00000017340f7211 */ /* 0x000fe400000f0eff */
[----:B------:R-:W-:Y:S01]  /*3d10*/  ISETP.LT.AND P0, PT, R27, UR20, P6 ;  /* 0x000000141b007c0c */ /* 0x000fe2000b701270 */
[----:B0-----:R-:W-:Y:S02]  /*3d20*/  @P1 IMAD.MOV.U32 R12, RZ, RZ, R14 ;  /* 0x000000ffff0c1224 */ /* 0x001fe400078e000e */
[----:B------:R-:W-:Y:S01]  /*3d30*/  @P1 IMAD.MOV.U32 R13, RZ, RZ, R15 ;  /* 0x000000ffff0d1224 */ /* 0x000fe200078e000f */
[----:B------:R-:W-:Y:S04]  /*3d40*/  STL [R1+0x4bc], R14 ;  /* 0x0004bc0e01007387 */ /* 0x000fe80000100800 */
[----:B------:R0:W2:Y:S01]  /*3d50*/  @P1 LDG.E.U8 R11, desc[UR22][R12.64] ;  /* 0x000000160c0b1981 */ /* 0x0000a2000c1e1100 */
[----:B------:R-:W-:-:S03]  /*3d60*/  IADD3 R36, P1, PT, R54, R24, RZ ;  /* 0x0000001836247210 */ /* 0x000fc60007f3e0ff */
[----:B------:R-:W-:Y:S04]  /*3d70*/  STL [R1+0x2dc], R46 ;  /* 0x0002dc2e01007387 */ /* 0x000fe80000100800 */
[----:B------:R1:W-:Y:S01]  /*3d80*/  STL [R1+0x78], R41 ;  /* 0x0000782901007387 */ /* 0x0003e20000100800 */
[----:B------:R-:W-:Y:S01]  /*3d90*/  LOP3.LUT R27, R8, 0x46, RZ, 0xfc, !PT ;  /* 0x00000046081b7812 */ /* 0x000fe200078efcff */
[----:B0-----:R-:W-:Y:S01]  /*3da0*/  @P0 IMAD.MOV.U32 R12, RZ, RZ, R36 ;  /* 0x000000ffff0c0224 */ /* 0x001fe200078e0024 */
[----:B-1----:R-:W-:Y:S02]  /*3db0*/  LEA.HI.X.SX32 R41, R54, R23, 0x1, P1 ;  /* 0x0000001736297211 */ /* 0x002fe400008f0eff */
[----:B------:R-:W-:-:S03]  /*3dc0*/  PLOP3.LUT P1, PT, PT, PT, UP1, 0x80, 0x8 ;  /* 0x000000000008781c */ /* 0x000fc60003f2f018 */
[----:B------:R-:W-:Y:S01]  /*3dd0*/  @P0 IMAD.MOV.U32 R13, RZ, RZ, R41 ;  /* 0x000000ffff0d0224 */ /* 0x000fe200078e0029 */
[----:B------:R-:W-:-:S04]  /*3de0*/  ISETP.LT.AND P1, PT, R27, UR20, P1 ;  /* 0x000000141b007c0c */ /* 0x000fc80008f21270 */
[----:B------:R0:W4:Y:S02]  /*3df0*/  @P0 LDG.E.U8 R35, desc[UR22][R12.64] ;  /* 0x000000160c230981 */ /* 0x000124000c1e1100 */
[----:B0-----:R-:W-:-:S04]  /*3e00*/  IADD3 R12, P6, PT, R53, R24, RZ ;  /* 0x00000018350c7210 */ /* 0x001fc80007fde0ff */
[----:B------:R-:W-:-:S05]  /*3e10*/  LEA.HI.X.SX32 R13, R53, R23, 0x1, P6 ;  /* 0x00000017350d7211 */ /* 0x000fca00030f0eff */
[----:B------:R0:W4:Y:S01]  /*3e20*/  @P1 LDG.E.U8 R26, desc[UR22][R12.64] ;  /* 0x000000160c1a1981 */ /* 0x000122000c1e1100 */
[C---:B------:R-:W-:Y:S02]  /*3e30*/  LOP3.LUT R14, R8.reuse, 0x56, RZ, 0xfc, !PT ;  /* 0x00000056080e7812 */ /* 0x040fe400078efcff */
[----:B------:R-:W-:Y:S02]  /*3e40*/  PLOP3.LUT P5, PT, PT, PT, UP1, 0x80, 0x8 ;  /* 0x000000000008781c */ /* 0x000fe40003faf018 */
[----:B------:R-:W-:Y:S02]  /*3e50*/  LOP3.LUT R27, R8, 0x66, RZ, 0xfc, !PT ;  /* 0x00000066081b7812 */ /* 0x000fe400078efcff */
[----:B------:R-:W-:Y:S02]  /*3e60*/  ISETP.LT.AND P0, PT, R14, UR20, P5 ;  /* 0x000000140e007c0c */ /* 0x000fe4000af01270 */
[----:B------:R-:W-:Y:S02]  /*3e70*/  PLOP3.LUT P5, PT, PT, PT, UP1, 0x80, 0x8 ;  /* 0x000000000008781c */ /* 0x000fe40003faf018 */
[----:B------:R-:W-:-:S02]  /*3e80*/  IADD3 R14, P6, PT, R51, R24, RZ ;  /* 0x00000018330e7210 */ /* 0x000fc40007fde0ff */
[----:B------:R-:W-:Y:S02]  /*3e90*/  ISETP.LT.AND P5, PT, R27, UR20, P5 ;  /* 0x000000141b007c0c */ /* 0x000fe4000afa1270 */
[----:B------:R-:W-:Y:S02]  /*3ea0*/  LEA.HI.X.SX32 R27, R51, R23, 0x1, P6 ;  /* 0x00000017331b7211 */ /* 0x000fe400030f0eff */
[----:B------:R-:W-:Y:S01]  /*3eb0*/  PRMT R25, RZ, 0x7610, R25 ;  /* 0x00007610ff197816 */ /* 0x000fe20000000019 */
[----:B---3--:R1:W-:Y:S04]  /*3ec0*/  STL [R1+0x2b4], R29 ;  /* 0x0002b41d01007387 */ /* 0x0083e80000100800 */
[----:B------:R3:W-:Y:S01]  /*3ed0*/  STL [R1+0xb8], R15 ;  /* 0x0000b80f01007387 */ /* 0x0007e20000100800 */
[----:B-1----:R-:W-:-:S03]  /*3ee0*/  LOP3.LUT R29, R0, 0xa, R7, 0xfe, !PT ;  /* 0x0000000a001d7812 */ /* 0x002fc600078efe07 */
[----:B------:R-:W-:Y:S01]  /*3ef0*/  STL [R1+0x4fc], R36 ;  /* 0x0004fc2401007387 */ /* 0x000fe20000100800 */
[----:B---3--:R-:W-:-:S03]  /*3f00*/  IABS R15, R29 ;  /* 0x0000001d000f7213 */ /* 0x008fc60000000000 */
[----:B------:R-:W-:Y:S04]  /*3f10*/  STL [R1+0x4f8], R41 ;  /* 0x0004f82901007387 */ /* 0x000fe80000100800 */
[----:B--2---:R1:W-:Y:S04]  /*3f20*/  STL [R1+0x2b8], R11 ;  /* 0x0002b80b01007387 */ /* 0x0043e80000100800 */
[----:B------:R0:W-:Y:S01]  /*3f30*/  STL [R1+0x544], R12 ;  /* 0x0005440c01007387 */ /* 0x0001e20000100800 */
[----:B-1----:R-:W-:-:S03]  /*3f40*/  IMAD.HI.U32 R11, R5, R15, RZ ;  /* 0x0000000f050b7227 */ /* 0x002fc600078e00ff */
[----:B------:R1:W-:Y:S01]  /*3f50*/  STL [R1+0x540], R13 ;  /* 0x0005400d01007387 */ /* 0x0003e20000100800 */
[----:B------:R-:W-:-:S03]  /*3f60*/  IMAD.MOV R11, RZ, RZ, -R11 ;  /* 0x000000ffff0b7224 */ /* 0x000fc600078e0a0b */
[----:B------:R-:W-:Y:S04]  /*3f70*/  STL [R1+0x59c], R14 ;  /* 0x00059c0e01007387 */ /* 0x000fe80000100800 */
[----:B------:R-:W-:Y:S01]  /*3f80*/  STL [R1+0x598], R27 ;  /* 0x0005981b01007387 */ /* 0x000fe20000100800 */
[----:B------:R-:W-:Y:S01]  /*3f90*/  IMAD R15, R4, R11, R15 ;  /* 0x0000000b040f7224 */ /* 0x000fe200078e020f */
[----:B------:R-:W-:Y:S01]  /*3fa0*/  PRMT R11, RZ, 0x7610, R11 ;  /* 0x00007610ff0b7816 */ /* 0x000fe2000000000b */
[----:B0-----:R-:W-:Y:S02]  /*3fb0*/  @P0 IMAD.MOV.U32 R12, RZ, RZ, R14 ;  /* 0x000000ffff0c0224 */ /* 0x001fe400078e000e */
[----:B-1----:R-:W-:-:S05]  /*3fc0*/  @P0 IMAD.MOV.U32 R13, RZ, RZ, R27 ;  /* 0x000000ffff0d0224 */ /* 0x002fca00078e001b */
[----:B------:R0:W2:Y:S04]  /*3fd0*/  @P0 LDG.E.U8 R11, desc[UR22][R12.64] ;  /* 0x000000160c0b0981 */ /* 0x0000a8000c1e1100 */
[----:B----4-:R1:W-:Y:S02]  /*3fe0*/  STL [R1+0x2a8], R26 ;  /* 0x0002a81a01007387 */ /* 0x0103e40000100800 */
[----:B-1----:R-:W-:-:S04]  /*3ff0*/  IADD3 R26, P1, PT, R49, R24, RZ ;  /* 0x00000018311a7210 */ /* 0x002fc80007f3e0ff */
[----:B------:R-:W-:Y:S01]  /*4000*/  LEA.HI.X.SX32 R36, R49, R23, 0x1, P1 ;  /* 0x0000001731247211 */ /* 0x000fe200008f0eff */
[----:B0-----:R-:W-:-:S04]  /*4010*/  @P5 IMAD.MOV.U32 R12, RZ, RZ, R26 ;  /* 0x000000ffff0c5224 */ /* 0x001fc800078e001a */
[----:B------:R-:W-:-:S05]  /*4020*/  @P5 IMAD.MOV.U32 R13, RZ, RZ, R36 ;  /* 0x000000ffff0d5224 */ /* 0x000fca00078e0024 */
[----:B------:R0:W3:Y:S01]  /*4030*/  @P5 LDG.E.U8 R25, desc[UR22][R12.64] ;  /* 0x000000160c195981 */ /* 0x0000e2000c1e1100 */
[----:B------:R-:W-:Y:S02]  /*4040*/  LEA.HI R27, R55, 0xe, RZ, 0x1a ;  /* 0x0000000e371b7811 */ /* 0x000fe400078fd0ff */
[----:B------:R-:W-:Y:S01]  /*4050*/  PLOP3.LUT P1, PT, PT, PT, UP1, 0x80, 0x8 ;  /* 0x000000000008781c */ /* 0x000fe20003f2f018 */
[----:B------:R1:W-:Y:S01]  /*4060*/  STL [R1+0x5d4], R26 ;  /* 0x0005d41a01007387 */ /* 0x0003e20000100800 */
[----:B------:R-:W-:Y:S02]  /*4070*/  PLOP3.LUT P5, PT, PT, PT, UP1, 0x80, 0x8 ;  /* 0x000000000008781c */ /* 0x000fe40003faf018 */
[----:B-1----:R-:W-:Y:S01]  /*4080*/  LOP3.LUT R26, R8, 0x76, RZ, 0xfc, !PT ;  /* 0x00000076081a7812 */ /* 0x002fe200078efcff */
[C---:B0-----:R-:W-:Y:S01]  /*4090*/  IMAD R12, R27.reuse, UR12, RZ ;  /* 0x0000000c1b0c7c24 */ /* 0x041fe2000f8e02ff */
[----:B------:R-:W-:Y:S02]  /*40a0*/  ISETP.LT.AND P5, PT, R27, UR20, P5 ;  /* 0x000000141b007c0c */ /* 0x000fe4000afa1270 */
[----:B------:R-:W-:-:S02]  /*40b0*/  ISETP.LT.AND P1, PT, R26, UR20, P1 ;  /* 0x000000141a007c0c */ /* 0x000fc40008f21270 */
[CC--:B------:R-:W-:Y:S01]  /*40c0*/  IADD3 R26, P6, PT, R48.reuse, R24.reuse, RZ ;  /* 0x00000018301a7210 */ /* 0x0c0fe20007fde0ff */
[----:B------:R0:W-:Y:S01]  /*40d0*/  STL [R1+0x2b0], R35 ;  /* 0x0002b02301007387 */ /* 0x0001e20000100800 */
[----:B------:R-:W-:Y:S02]  /*40e0*/  PLOP3.LUT P0, PT, PT, PT, UP1, 0x80, 0x8 ;  /* 0x000000000008781c */ /* 0x000fe40003f0f018 */
[----:B------:R-:W-:Y:S01]  /*40f0*/  LEA.HI.X.SX32 R27, R48, R23, 0x1, P6 ;  /* 0x00000017301b7211 */ /* 0x000fe200030f0eff */
[----:B------:R-:W-:Y:S01]  /*4100*/  STL [R1+0x5d0], R36 ;  /* 0x0005d02401007387 */ /* 0x000fe20000100800 */
[----:B------:R-:W-:Y:S02]  /*4110*/  IADD3 R41, P6, PT, R12, R24, RZ ;  /* 0x000000180c297210 */ /* 0x000fe40007fde0ff */
[----:B------:R-:W-:Y:S02]  /*4120*/  PRMT R44, RZ, 0x7610, R44 ;  /* 0x00007610ff2c7816 */ /* 0x000fe4000000002c */
[----:B0-----:R-:W-:-:S02]  /*4130*/  LEA.HI R35, R55, 0x1e, RZ, 0x1a ;  /* 0x0000001e37237811 */ /* 0x001fc400078fd0ff */
[----:B------:R-:W-:Y:S02]  /*4140*/  LEA.HI.X.SX32 R12, R12, R23, 0x1, P6 ;  /* 0x000000170c0c7211 */ /* 0x000fe400030f0eff */
[----:B------:R0:W4:Y:S01]  /*4150*/  @P1 LDG.E.U8 R44, desc[UR22][R26.64] ;  /* 0x000000161a2c1981 */ /* 0x000122000c1e1100 */
[C---:B------:R-:W-:Y:S02]  /*4160*/  ISETP.LT.AND P0, PT, R35.reuse, UR20, P0 ;  /* 0x0000001423007c0c */ /* 0x040fe40008701270 */
[----:B------:R-:W-:Y:S02]  /*4170*/  PRMT R39, RZ, 0x7610, R39 ;  /* 0x00007610ff277816 */ /* 0x000fe40000000027 */
[----:B------:R-:W-:Y:S01]  /*4180*/  PRMT R28, RZ, 0x7610, R28 ;  /* 0x00007610ff1c7816 */ /* 0x000fe2000000001c */
[----:B--2---:R-:W-:Y:S04]  /*4190*/  STL [R1+0x2a4], R11 ;  /* 0x0002a40b01007387 */ /* 0x004fe80000100800 */
[----:B---3--:R1:W-:Y:S04]  /*41a0*/  STL [R1+0x2ac], R25 ;  /* 0x0002ac1901007387 */ /* 0x0083e80000100800 */
[----:B------:R0:W-:Y:S01]  /*41b0*/  STL [R1+0x588], R26 ;  /* 0x0005881a01007387 */ /* 0x0001e20000100800 */
[----:B-1----:R-:W-:-:S03]  /*41c0*/  IMAD R25, R35, UR12, RZ ;  /* 0x0000000c23197c24 */ /* 0x002fc6000f8e02ff */
[----:B------:R1:W-:Y:S01]  /*41d0*/  STL [R1+0x584], R27 ;  /* 0x0005841b01007387 */ /* 0x0003e20000100800 */
[----:B0-----:R-:W-:Y:S01]  /*41e0*/  @P5 IMAD.MOV.U32 R26, RZ, RZ, R41 ;  /* 0x000000ffff1a5224 */ /* 0x001fe200078e0029 */
[----:B------:R-:W-:Y:S01]  /*41f0*/  IADD3 R35, P6, PT, R25, R24, RZ ;  /* 0x0000001819237210 */ /* 0x000fe20007fde0ff */
[----:B-1----:R-:W-:-:S03]  /*4200*/  @P5 IMAD.MOV.U32 R27, RZ, RZ, R12 ;  /* 0x000000ffff1b5224 */ /* 0x002fc600078e000c */
[----:B------:R-:W-:Y:S02]  /*4210*/  LEA.HI.X.SX32 R36, R25, R23, 0x1, P6 ;  /* 0x0000001719247211 */ /* 0x000fe400030f0eff */
[----:B------:R0:W2:Y:S02]  /*4220*/  @P5 LDG.E.U8 R39, desc[UR22][R26.64] ;  /* 0x000000161a275981 */ /* 0x0000a4000c1e1100 */
[----:B0-----:R-:W-:Y:S02]  /*4230*/  @P0 IMAD.MOV.U32 R26, RZ, RZ, R35 ;  /* 0x000000ffff1a0224 */ /* 0x001fe400078e0023 */
[----:B------:R-:W-:-:S05]  /*4240*/  @P0 IMAD.MOV.U32 R27, RZ, RZ, R36 ;  /* 0x000000ffff1b0224 */ /* 0x000fca00078e0024 */
[----:B------:R0:W3:Y:S04]  /*4250*/  @P0 LDG.E.U8 R28, desc[UR22][R26.64] ;  /* 0x000000161a1c0981 */ /* 0x0000e8000c1e1100 */
[----:B------:R-:W-:Y:S04]  /*4260*/  STL [R1+0x5c], R41 ;  /* 0x00005c2901007387 */ /* 0x000fe80000100800 */
[----:B------:R-:W-:Y:S04]  /*4270*/  STL [R1+0x58], R12 ;  /* 0x0000580c01007387 */ /* 0x000fe80000100800 */
[----:B------:R-:W-:Y:S04]  /*4280*/  STL [R1+0x9c], R35 ;  /* 0x00009c2301007387 */ /* 0x000fe80000100800 */
[----:B------:R1:W-:Y:S01]  /*4290*/  STL [R1+0x98], R36 ;  /* 0x0000982401007387 */ /* 0x0003e20000100800 */
[----:B------:R-:W-:-:S02]  /*42a0*/  PLOP3.LUT P1, PT, PT, PT, UP1, 0x80, 0x8 ;  /* 0x000000000008781c */ /* 0x000fc40003f2f018 */
[----:B------:R-:W-:Y:S02]  /*42b0*/  PLOP3.LUT P5, PT, PT, PT, UP1, 0x80, 0x8 ;  /* 0x000000000008781c */ /* 0x000fe40003faf018 */
[----:B-1----:R-:W-:-:S05]  /*42c0*/  LEA.HI R36, R55, 0x3e, RZ, 0x1a ;  /* 0x0000003e37247811 */ /* 0x002fca00078fd0ff */
[C---:B0-----:R-:W-:Y:S01]  /*42d0*/  IMAD R27, R36.reuse, UR12, RZ ;  /* 0x0000000c241b7c24 */ /* 0x041fe2000f8e02ff */
[----:B------:R-:W-:Y:S02]  /*42e0*/  ISETP.LT.AND P5, PT, R36, UR20, P5 ;  /* 0x0000001424007c0c */ /* 0x000fe4000afa1270 */
[----:B------:R-:W-:Y:S02]  /*42f0*/  LEA.HI R35, R55, 0x4e, RZ, 0x1a ;  /* 0x0000004e37237811 */ /* 0x000fe400078fd0ff */
[----:B------:R-:W-:Y:S02]  /*4300*/  PLOP3.LUT P0, PT, PT, PT, UP1, 0x80, 0x8 ;  /* 0x000000000008781c */ /* 0x000fe40003f0f018 */
[----:B------:R-:W-:Y:S02]  /*4310*/  PRMT R42, RZ, 0x7610, R42 ;  /* 0x00007610ff2a7816 */ /* 0x000fe4000000002a */
[----:B------:R-:W-:Y:S02]  /*4320*/  ISETP.LT.AND P0, PT, R35, UR20, P0 ;  /* 0x0000001423007c0c */ /* 0x000fe40008701270 */
[----:B------:R-:W-:-:S02]  /*4330*/  PRMT R38, RZ, 0x7610, R38 ;  /* 0x00007610ff267816 */ /* 0x000fc40000000026 */
[----:B------:R-:W-:Y:S01]  /*4340*/  PRMT R32, RZ, 0x7610, R32 ;  /* 0x00007610ff207816 */ /* 0x000fe20000000020 */
[----:B--2---:R0:W-:Y:S02]  /*4350*/  STL [R1+0x278], R39 ;  /* 0x0002782701007387 */ /* 0x0041e40000100800 */
[----:B0-----:R-:W-:-:S05]  /*4360*/  LEA.HI R39, R55, 0x2e, RZ, 0x1a ;  /* 0x0000002e37277811 */ /* 0x001fca00078fd0ff */
[C---:B------:R-:W-:Y:S01]  /*4370*/  IMAD R26, R39.reuse, UR12, RZ ;  /* 0x0000000c271a7c24 */ /* 0x040fe2000f8e02ff */
[----:B------:R-:W-:Y:S01]  /*4380*/  ISETP.LT.AND P1, PT, R39, UR20, P1 ;  /* 0x0000001427007c0c */ /* 0x000fe20008f21270 */
[----:B---3--:R-:W-:Y:S04]  /*4390*/  STL [R1+0x274], R28 ;  /* 0x0002741c01007387 */ /* 0x008fe80000100800 */
[----:B----4-:R0:W-:Y:S02]  /*43a0*/  STL [R1+0x26c], R44 ;  /* 0x00026c2c01007387 */ /* 0x0101e40000100800 */
[----:B0-----:R-:W-:-:S04]  /*43b0*/  IADD3 R44, P6, PT, R26, R24, RZ ;  /* 0x000000181a2c7210 */ /* 0x001fc80007fde0ff */
[-C--:B------:R-:W-:Y:S02]  /*43c0*/  LEA.HI.X.SX32 R26, R26, R23.reuse, 0x1, P6 ;  /* 0x000000171a1a7211 */ /* 0x080fe400030f0eff */
[-C--:B------:R-:W-:Y:S01]  /*43d0*/  IADD3 R39, P6, PT, R27, R24.reuse, RZ ;  /* 0x000000181b277210 */ /* 0x080fe20007fde0ff */
[----:B------:R-:W-:Y:S01]  /*43e0*/  STL [R1+0x4dc], R44 ;  /* 0x0004dc2c01007387 */ /* 0x000fe20000100800 */
[----:B------:R-:W-:Y:S02]  /*43f0*/  IMAD R28, R35, UR12, RZ ;  /* 0x0000000c231c7c24 */ /* 0x000fe4000f8e02ff */
[----:B------:R-:W-:Y:S01]  /*4400*/  LEA.HI.X.SX32 R41, R27, R23, 0x1, P6 ;  /* 0x000000171b297211 */ /* 0x000fe200030f0eff */
[----:B------:R0:W-:Y:S01]  /*4410*/  STL [R1+0x4d8], R26 ;  /* 0x0004d81a01007387 */ /* 0x0001e20000100800 */
[----:B------:R-:W-:Y:S01]  /*4420*/  @P1 IMAD.MOV.U32 R27, RZ, RZ, R26 ;  /* 0x000000ffff1b1224 */ /* 0x000fe200078e001a */
[----:B------:R-:W-:Y:S01]  /*4430*/  IADD3 R35, P6, PT, R28, R24, RZ ;  /* 0x000000181c237210 */ /* 0x000fe20007fde0ff */
[----:B0-----:R-:W-:-:S03]  /*4440*/  @P1 IMAD.MOV.U32 R26, RZ, RZ, R44 ;  /* 0x000000ffff1a1224 */ /* 0x001fc600078e002c */
[----:B------:R-:W-:Y:S02]  /*4450*/  LEA.HI.X.SX32 R36, R28, R23, 0x1, P6 ;  /* 0x000000171c247211 */ /* 0x000fe400030f0eff */
[----:B------:R0:W2:Y:S02]  /*4460*/  @P1 LDG.E.U8 R42, desc[UR22][R26.64] ;  /* 0x000000161a2a1981 */ /* 0x0000a4000c1e1100 */
[----:B0-----:R-:W-:Y:S02]  /*4470*/  @P5 IMAD.MOV.U32 R26, RZ, RZ, R39 ;  /* 0x000000ffff1a5224 */ /* 0x001fe400078e0027 */
[----:B------:R-:W-:-:S05]  /*4480*/  @P5 IMAD.MOV.U32 R27, RZ, RZ, R41 ;  /* 0x000000ffff1b5224 */ /* 0x000fca00078e0029 */
[----:B------:R0:W3:Y:S02]  /*4490*/  @P5 LDG.E.U8 R38, desc[UR22][R26.64] ;  /* 0x000000161a265981 */ /* 0x0000e4000c1e1100 */
[----:B0-----:R-:W-:Y:S02]  /*44a0*/  @P0 IMAD.MOV.U32 R26, RZ, RZ, R35 ;  /* 0x000000ffff1a0224 */ /* 0x001fe400078e0023 */
[----:B------:R-:W-:-:S05]  /*44b0*/  @P0 IMAD.MOV.U32 R27, RZ, RZ, R36 ;  /* 0x000000ffff1b0224 */ /* 0x000fca00078e0024 */
[----:B------:R0:W4:Y:S01]  /*44c0*/  @P0 LDG.E.U8 R32, desc[UR22][R26.64] ;  /* 0x000000161a200981 */ /* 0x000122000c1e1100 */
[C-C-:B------:R-:W-:Y:S02]  /*44d0*/  LOP3.LUT R14, R0.reuse, 0xb, R7.reuse, 0xfe, !PT ;  /* 0x0000000b000e7812 */ /* 0x140fe400078efe07 */
[----:B------:R-:W-:Y:S02]  /*44e0*/  LOP3.LUT R11, R0, 0xc, R7, 0xfe, !PT ;  /* 0x0000000c000b7812 */ /* 0x000fe400078efe07 */
[----:B------:R-:W-:Y:S02]  /*44f0*/  IABS R14, R14 ;  /* 0x0000000e000e7213 */ /* 0x000fe40000000000 */
[----:B------:R-:W-:-:S03]  /*4500*/  IABS R13, R11 ;  /* 0x0000000b000d7213 */ /* 0x000fc60000000000 */
[----:B------:R-:W-:-:S04]  /*4510*/  IMAD.HI.U32 R11, R5, R14, RZ ;  /* 0x0000000e050b7227 */ /* 0x000fc800078e00ff */
[----:B------:R-:W-:-:S04]  /*4520*/  IMAD.MOV R11, RZ, RZ, -R11 ;  /* 0x000000ffff0b7224 */ /* 0x000fc800078e0a0b */
[----:B------:R-:W-:Y:S01]  /*4530*/  IMAD R14, R4, R11, R14 ;  /* 0x0000000b040e7224 */ /* 0x000fe200078e020e */
[----:B------:R-:W-:-:S04]  /*4540*/  LOP3.LUT R11, R0, 0xd, R7, 0xfe, !PT ;  /* 0x0000000d000b7812 */ /* 0x000fc800078efe07 */
[----:B------:R-:W-:Y:S01]  /*4550*/  IABS R12, R11 ;  /* 0x0000000b000c7213 */ /* 0x000fe20000000000 */
[----:B------:R-:W-:-:S04]  /*4560*/  IMAD.HI.U32 R8, R5, R13, RZ ;  /* 0x0000000d05087227 */ /* 0x000fc800078e00ff */
[----:B------:R-:W-:Y:S01]  /*4570*/  IMAD.HI.U32 R25, R5, R12, RZ ;  /* 0x0000000c05197227 */ /* 0x000fe200078e00ff */
[----:B------:R-:W-:Y:S03]  /*4580*/  STL [R1+0x51c], R39 ;  /* 0x00051c2701007387 */ /* 0x000fe60000100800 */
[----:B------:R-:W-:Y:S01]  /*4590*/  IMAD.MOV R25, RZ, RZ, -R25 ;  /* 0x000000ffff197224 */ /* 0x000fe200078e0a19 */
[----:B------:R-:W-:Y:S01]  /*45a0*/  STL [R1+0x518], R41 ;  /* 0x0005182901007387 */ /* 0x000fe20000100800 */
[----:B------:R-:W-:-:S03]  /*45b0*/  IMAD.MOV R8, RZ, RZ, -R8 ;  /* 0x000000ffff087224 */ /* 0x000fc600078e0a08 */
[----:B------:R1:W-:Y:S01]  /*45c0*/  STL [R1+0x564], R35 ;  /* 0x0005642301007387 */ /* 0x0003e20000100800 */
[----:B------:R-:W-:Y:S01]  /*45d0*/  IMAD R12, R4, R25, R12 ;  /* 0x00000019040c7224 */ /* 0x000fe200078e020c */
[----:B------:R-:W-:Y:S02]  /*45e0*/  LOP3.LUT R25, R0, 0x10, R7, 0xfe, !PT ;  /* 0x0000001000197812 */ /* 0x000fe400078efe07 */
[----:B------:R0:W-:Y:S01]  /*45f0*/  STL [R1+0x560], R36 ;  /* 0x0005602401007387 */ /* 0x0001e20000100800 */
[----:B------:R-:W-:Y:S01]  /*4600*/  PLOP3.LUT P0, PT, PT, PT, UP1, 0x80, 0x8 ;  /* 0x000000000008781c */ /* 0x000fe20003f0f018 */
[----:B------:R-:W-:Y:S01]  /*4610*/  IMAD R13, R4, R8, R13 ;  /* 0x00000008040d7224 */ /* 0x000fe200078e020d */
[----:B------:R-:W-:Y:S02]  /*4620*/  LOP3.LUT R8, R0, 0xe, R7, 0xfe, !PT ;  /* 0x0000000e00087812 */ /* 0x000fe400078efe07 */
[C---:B-1----:R-:W-:Y:S02]  /*4630*/  LEA.HI R35, R55.reuse, 0x6e, RZ, 0x1a ;  /* 0x0000006e37237811 */ /* 0x042fe400078fd0ff */
[----:B0-----:R-:W-:-:S03]  /*4640*/  LEA.HI R36, R55, 0x5e, RZ, 0x1a ;  /* 0x0000005e37247811 */ /* 0x001fc600078fd0ff */
[----:B------:R-:W-:Y:S01]  /*4650*/  IMAD R28, R35, UR12, RZ ;  /* 0x0000000c231c7c24 */ /* 0x000fe2000f8e02ff */
[----:B------:R-:W-:Y:S02]  /*4660*/  LEA.HI R39, R55, 0x7e, RZ, 0x1a ;  /* 0x0000007e37277811 */ /* 0x000fe400078fd0ff */
[C---:B------:R-:W-:Y:S01]  /*4670*/  ISETP.LT.AND P0, PT, R36.reuse, UR20, P0 ;  /* 0x0000001424007c0c */ /* 0x040fe20008701270 */
[----:B------:R-:W-:Y:S01]  /*4680*/  IMAD R27, R36, UR12, RZ ;  /* 0x0000000c241b7c24 */ /* 0x000fe2000f8e02ff */
[----:B------:R-:W-:-:S04]  /*4690*/  IABS R11, R8 ;  /* 0x00000008000b7213 */ /* 0x000fc80000000000 */
[-C--:B------:R-:W-:Y:S01]  /*46a0*/  IADD3 R44, P5, PT, R27, R24.reuse, RZ ;  /* 0x000000181b2c7210 */ /* 0x080fe20007fbe0ff */
[----:B------:R-:W-:Y:S01]  /*46b0*/  IMAD.HI.U32 R8, R5, R11, RZ ;  /* 0x0000000b05087227 */ /* 0x000fe200078e00ff */
[----:B------:R-:W-:Y:S02]  /*46c0*/  PLOP3.LUT P1, PT, PT, PT, UP1, 0x80, 0x8 ;  /* 0x000000000008781c */ /* 0x000fe40003f2f018 */
[----:B------:R-:W-:Y:S02]  /*46d0*/  IADD3 R41, P6, PT, R28, R24, RZ ;  /* 0x000000181c297210 */ /* 0x000fe40007fde0ff */
[----:B------:R-:W-:Y:S01]  /*46e0*/  LEA.HI.X.SX32 R45, R27, R23, 0x1, P5 ;  /* 0x000000171b2d7211 */ /* 0x000fe200028f0eff */
[----:B------:R-:W-:Y:S01]  /*46f0*/  IMAD.MOV R8, RZ, RZ, -R8 ;  /* 0x000000ffff087224 */ /* 0x000fe200078e0a08 */
[----:B------:R-:W-:Y:S02]  /*4700*/  ISETP.LT.AND P1, PT, R35, UR20, P1 ;  /* 0x0000001423007c0c */ /* 0x000fe40008f21270 */
[----:B------:R-:W-:Y:S01]  /*4710*/  PRMT R43, RZ, 0x7610, R43 ;  /* 0x00007610ff2b7816 */ /* 0x000fe2000000002b */
[----:B------:R-:W-:Y:S01]  /*4720*/  IMAD R11, R4, R8, R11 ;  /* 0x00000008040b7224 */ /* 0x000fe200078e020b */
[----:B------:R-:W-:-:S04]  /*4730*/  LOP3.LUT R8, R0, 0xf, R7, 0xfe, !PT ;  /* 0x0000000f00087812 */ /* 0x000fc800078efe07 */
[----:B------:R-:W-:Y:S02]  /*4740*/  IABS R8, R8 ;  /* 0x0000000800087213 */ /* 0x000fe40000000000 */
[----:B------:R-:W-:-:S03]  /*4750*/  PRMT R40, RZ, 0x7610, R40 ;  /* 0x00007610ff287816 */ /* 0x000fc60000000028 */
[----:B------:R-:W-:-:S04]  /*4760*/  IMAD.HI.U32 R26, R5, R8, RZ ;  /* 0x00000008051a7227 */ /* 0x000fc800078e00ff */
[----:B------:R-:W-:-:S04]  /*4770*/  IMAD.MOV R26, RZ, RZ, -R26 ;  /* 0x000000ffff1a7224 */ /* 0x000fc800078e0a1a */
[C---:B------:R-:W-:Y:S01]  /*4780*/  IMAD R8, R4.reuse, R26, R8 ;  /* 0x0000001a04087224 */ /* 0x040fe200078e0208 */
[----:B------:R-:W-:Y:S02]  /*4790*/  PRMT R26, RZ, 0x7610, R26 ;  /* 0x00007610ff1a7816 */ /* 0x000fe4000000001a */
[----:B------:R-:W-:-:S13]  /*47a0*/  ISETP.GT.U32.AND P5, PT, R4, R10, PT ;  /* 0x0000000a0400720c */ /* 0x000fda0003fa4070 */
[----:B------:R-:W-:Y:S01]  /*47b0*/  @!P5 IMAD.IADD R10, R10, 0x1, -R4 ;  /* 0x000000010a0ad824 */ /* 0x000fe200078e0a04 */
[----:B------:R-:W-:Y:S01]  /*47c0*/  ISETP.GT.U32.AND P5, PT, R4, R6, PT ;  /* 0x000000060400720c */ /* 0x000fe20003fa4070 */
[----:B---3--:R0:W-:Y:S02]  /*47d0*/  STL [R1+0x264], R38 ;  /* 0x0002642601007387 */ /* 0x0081e40000100800 */
[----:B0-----:R-:W-:-:S05]  /*47e0*/  IABS R38, R25 ;  /* 0x0000001900267213 */ /* 0x001fca0000000000 */
[----:B------:R-:W-:Y:S01]  /*47f0*/  IMAD.HI.U32 R25, R5, R38, RZ ;  /* 0x0000002605197227 */ /* 0x000fe200078e00ff */
[----:B----4-:R0:W-:Y:S03]  /*4800*/  STL [R1+0x270], R32 ;  /* 0x0002702001007387 */ /* 0x0101e60000100800 */
[----:B------:R-:W-:Y:S01]  /*4810*/  IMAD.MOV R25, RZ, RZ, -R25 ;  /* 0x000000ffff197224 */ /* 0x000fe200078e0a19 */
[----:B------:R-:W-:Y:S01]  /*4820*/  STL [R1+0x578], R44 ;  /* 0x0005782c01007387 */ /* 0x000fe20000100800 */
[----:B0-----:R-:W-:-:S03]  /*4830*/  IMAD R32, R39, UR12, RZ ;  /* 0x0000000c27207c24 */ /* 0x001fc6000f8e02ff */
[----:B--2---:R0:W-:Y:S01]  /*4840*/  STL [R1+0x268], R42 ;  /* 0x0002682a01007387 */ /* 0x0041e20000100800 */
[----:B------:R-:W-:Y:S02]  /*4850*/  IMAD R38, R4, R25, R38 ;  /* 0x0000001904267224 */ /* 0x000fe400078e0226 */
[----:B------:R-:W-:Y:S01]  /*4860*/  @P0 IMAD.MOV.U32 R25, RZ, RZ, R45 ;  /* 0x000000ffff190224 */ /* 0x000fe200078e002d */
[----:B0-----:R-:W-:Y:S02]  /*4870*/  LEA.HI.X.SX32 R42, R28, R23, 0x1, P6 ;  /* 0x000000171c2a7211 */ /* 0x001fe400030f0eff */
[----:B------:R-:W-:Y:S01]  /*4880*/  IADD3 R35, P6, PT, R32, R24, RZ ;  /* 0x0000001820237210 */ /* 0x000fe20007fde0ff */
[----:B------:R-:W-:-:S05]  /*4890*/  @P0 IMAD.MOV.U32 R24, RZ, RZ, R44 ;  /* 0x000000ffff180224 */ /* 0x000fca00078e002c */
[----:B------:R0:W2:Y:S01]  /*48a0*/  @P0 LDG.E.U8 R43, desc[UR22][R24.64] ;  /* 0x00000016182b0981 */ /* 0x0000a2000c1e1100 */
[----:B------:R-:W-:-:S04]  /*48b0*/  PLOP3.LUT P0, PT, PT, PT, UP1, 0x80, 0x8 ;  /* 0x000000000008781c */ /* 0x000fc80003f0f018 */
[----:B------:R-:W-:Y:S02]  /*48c0*/  ISETP.LT.AND P0, PT, R39, UR20, P0 ;  /* 0x0000001427007c0c */ /* 0x000fe40008701270 */
[----:B------:R-:W-:Y:S01]  /*48d0*/  LEA.HI.X.SX32 R36, R32, R23, 0x1, P6 ;  /* 0x0000001720247211 */ /* 0x000fe200030f0eff */
[----:B0-----:R-:W-:Y:S02]  /*48e0*/  @P1 IMAD.MOV.U32 R24, RZ, RZ, R41 ;  /* 0x000000ffff181224 */ /* 0x001fe400078e0029 */
[----:B------:R-:W-:-:S05]  /*48f0*/  @P1 IMAD.MOV.U32 R25, RZ, RZ, R42 ;  /* 0x000000ffff191224 */ /* 0x000fca00078e002a */
[----:B------:R0:W3:Y:S03]  /*4900*/  @P1 LDG.E.U8 R40, desc[UR22][R24.64] ;  /* 0x0000001618281981 */ /* 0x0000e6000c1e1100 */
[----:B0-----:R-:W-:Y:S02]  /*4910*/  @P0 IMAD.MOV.U32 R24, RZ, RZ, R35 ;  /* 0x000000ffff180224 */ /* 0x001fe400078e0023 */
[----:B------:R-:W-:-:S05]  /*4920*/  @P0 IMAD.MOV.U32 R25, RZ, RZ, R36 ;  /* 0x000000ffff190224 */ /* 0x000fca00078e0024 */
[----:B------:R0:W4:Y:S01]  /*4930*/  @P0 LDG.E.U8 R26, desc[UR22][R24.64] ;  /* 0x00000016181a0981 */ /* 0x000122000c1e1100 */
[----:B------:R-:W-:-:S05]  /*4940*/  @!P5 IMAD.IADD R6, R6, 0x1, -R4 ;  /* 0x000000010606d824 */ /* 0x000fca00078e0a04 */
[C---:B------:R-:W-:Y:S02]  /*4950*/  ISETP.GT.U32.AND P5, PT, R4.reuse, R6, PT ;  /* 0x000000060400720c */ /* 0x040fe40003fa4070 */
[----:B------:R-:W-:-:S11]  /*4960*/  ISETP.GT.U32.AND P0, PT, R4, R22, PT ;  /* 0x000000160400720c */ /* 0x000fd60003f04070 */
[--C-:B------:R-:W-:Y:S01]  /*4970*/  @!P5 IMAD.IADD R6, R6, 0x1, -R4.reuse ;  /* 0x000000010606d824 */ /* 0x100fe200078e0a04 */
[----:B------:R-:W-:Y:S01]  /*4980*/  ISETP.GT.U32.AND P5, PT, R4, R21, PT ;  /* 0x000000150400720c */ /* 0x000fe20003fa4070 */
[----:B------:R-:W-:-:S05]  /*4990*/  @!P0 IMAD.IADD R22, R22, 0x1, -R4 ;  /* 0x0000000116168824 */ /* 0x000fca00078e0a04 */
[----:B------:R-:W-:-:S07]  /*49a0*/  ISETP.GT.U32.AND P0, PT, R4, R22, PT ;  /* 0x000000160400720c */ /* 0x000fce0003f04070 */
[----:B------:R-:W-:-:S05]  /*49b0*/  @!P5 IMAD.IADD R21, R21, 0x1, -R4 ;  /* 0x000000011515d824 */ /* 0x000fca00078e0a04 */
[----:B------:R-:W-:Y:S01]  /*49c0*/  ISETP.GT.U32.AND P5, PT, R4, R21, PT ;  /* 0x000000150400720c */ /* 0x000fe20003fa4070 */
[----:B------:R-:W-:Y:S01]  /*49d0*/  @!P0 IMAD.IADD R22, R22, 0x1, -R4 ;  /* 0x0000000116168824 */ /* 0x000fe200078e0a04 */
[C---:B------:R-:W-:Y:S02]  /*49e0*/  ISETP.GT.U32.AND P0, PT, R4.reuse, R18, PT ;  /* 0x000000120400720c */ /* 0x040fe40003f04070 */
[----:B------:R-:W-:-:S09]  /*49f0*/  ISETP.GT.U32.AND P1, PT, R4, R10, PT ;  /* 0x0000000a0400720c */ /* 0x000fd20003f24070 */
[--C-:B------:R-:W-:Y:S01]  /*4a00*/  @!P5 IMAD.IADD R21, R21, 0x1, -R4.reuse ;  /* 0x000000011515d824 */ /* 0x100fe200078e0a04 */
[----:B------:R-:W-:Y:S01]  /*4a10*/  ISETP.GT.U32.AND P5, PT, R4, R17, PT ;  /* 0x000000110400720c */ /* 0x000fe20003fa4070 */
[----:B------:R-:W-:-:S05]  /*4a20*/  @!P0 IMAD.IADD R18, R18, 0x1, -R4 ;  /* 0x0000000112128824 */ /* 0x000fca00078e0a04 */
[----:B------:R-:W-:Y:S01]  /*4a30*/  ISETP.GT.U32.AND P0, PT, R4, R18, PT ;  /* 0x000000120400720c */ /* 0x000fe20003f04070 */
[----:B------:R-:W-:Y:S01]  /*4a40*/  @!P1 IMAD.IADD R10, R10, 0x1, -R4 ;  /* 0x000000010a0a9824 */ /* 0x000fe200078e0a04 */
[----:B------:R-:W-:-:S05]  /*4a50*/  ISETP.GT.U32.AND P1, PT, R4, R2, PT ;  /* 0x000000020400720c */ /* 0x000fca0003f24070 */
[----:B------:R-:W-:-:S05]  /*4a60*/  @!P5 IMAD.IADD R17, R17, 0x1, -R4 ;  /* 0x000000011111d824 */ /* 0x000fca00078e0a04 */
[----:B------:R-:W-:Y:S01]  /*4a70*/  ISETP.GT.U32.AND P5, PT, R4, R17, PT ;  /* 0x000000110400720c */ /* 0x000fe20003fa4070 */
[--C-:B------:R-:W-:Y:S01]  /*4a80*/  @!P0 IMAD.IADD R18, R18, 0x1, -R4.reuse ;  /* 0x0000000112128824 */ /* 0x100fe200078e0a04 */
[----:B------:R-:W-:Y:S01]  /*4a90*/  ISETP.GT.U32.AND P0, PT, R4, R14, PT ;  /* 0x0000000e0400720c */ /* 0x000fe20003f04070 */
[----:B------:R-:W-:-:S05]  /*4aa0*/  @!P1 IMAD.IADD R2, R2, 0x1, -R4 ;  /* 0x0000000102029824 */ /* 0x000fca00078e0a04 */
[----:B------:R-:W-:-:S05]  /*4ab0*/  ISETP.GT.U32.AND P1, PT, R4, R2, PT ;  /* 0x000000020400720c */ /* 0x000fca0003f24070 */
[--C-:B------:R-:W-:Y:S01]  /*4ac0*/  @!P5 IMAD.IADD R17, R17, 0x1, -R4.reuse ;  /* 0x000000011111d824 */ /* 0x100fe200078e0a04 */
[----:B------:R-:W-:Y:S01]  /*4ad0*/  ISETP.GT.U32.AND P5, PT, R4, R13, PT ;  /* 0x0000000d0400720c */ /* 0x000fe20003fa4070 */
[----:B------:R-:W-:-:S05]  /*4ae0*/  @!P0 IMAD.IADD R14, R14, 0x1, -R4 ;  /* 0x000000010e0e8824 */ /* 0x000fca00078e0a04 */
[----:B------:R-:W-:Y:S01]  /*4af0*/  ISETP.GT.U32.AND P0, PT, R4, R14, PT ;  /* 0x0000000e0400720c */ /* 0x000fe20003f04070 */
[----:B------:R-:W-:Y:S01]  /*4b00*/  @!P1 IMAD.IADD R2, R2, 0x1, -R4 ;  /* 0x0000000102029824 */ /* 0x000fe200078e0a04 */
[----:B------:R-:W-:-:S05]  /*4b10*/  ISETP.GT.U32.AND P1, PT, R4, R19, PT ;  /* 0x000000130400720c */ /* 0x000fca0003f24070 */
[----:B------:R-:W-:Y:S01]  /*4b20*/  @!P5 IMAD.IADD R13, R13, 0x1, -R4 ;  /* 0x000000010d0dd824 */ /* 0x000fe200078e0a04 */
[----:B------:R-:W-:-:S04]  /*4b30*/  ISETP.GT.U32.AND P6, PT, R4, R3, PT ;  /* 0x000000030400720c */ /* 0x000fc80003fc4070 */
[----:B------:R-:W-:Y:S01]  /*4b40*/  ISETP.GT.U32.AND P5, PT, R4, R13, PT ;  /* 0x0000000d0400720c */ /* 0x000fe20003fa4070 */
[--C-:B------:R-:W-:Y:S01]  /*4b50*/  @!P0 IMAD.IADD R14, R14, 0x1, -R4.reuse ;  /* 0x000000010e0e8824 */ /* 0x100fe200078e0a04 */
[----:B------:R-:W-:Y:S02]  /*4b60*/  ISETP.GT.U32.AND P0, PT, R4, R8, PT ;  /* 0x000000080400720c */ /* 0x000fe40003f04070 */
[C-C-:B------:R-:W-:Y:S01]  /*4b70*/  LOP3.LUT R86, R0.reuse, 0x11, R7.reuse, 0xfe, !PT ;  /* 0x0000001100567812 */ /* 0x140fe200078efe07 */
[--C-:B------:R-:W-:Y:S01]  /*4b80*/  @!P1 IMAD.IADD R19, R19, 0x1, -R4.reuse ;  /* 0x0000000113139824 */ /* 0x100fe200078e0a04 */
[C-C-:B------:R-:W-:Y:S02]  /*4b90*/  LOP3.LUT R23, R0.reuse, 0x13, R7.reuse, 0xfe, !PT ;  /* 0x0000001300177812 */ /* 0x140fe400078efe07 */
[----:B------:R-:W-:Y:S01]  /*4ba0*/  IABS R48, R86 ;  /* 0x0000005600307213 */ /* 0x000fe20000000000 */
[----:B------:R-:W-:Y:S01]  /*4bb0*/  @!P6 IMAD.IADD R3, R3, 0x1, -R4 ;  /* 0x000000010303e824 */ /* 0x000fe200078e0a04 */
[----:B------:R-:W-:-:S03]  /*4bc0*/  LOP3.LUT R87, R0, 0x12, R7, 0xfe, !PT ;  /* 0x0000001200577812 */ /* 0x000fc600078efe07 */
[--C-:B------:R-:W-:Y:S01]  /*4bd0*/  @!P5 IMAD.IADD R13, R13, 0x1, -R4.reuse ;  /* 0x000000010d0dd824 */ /* 0x100fe200078e0a04 */
[----:B------:R-:W-:Y:S01]  /*4be0*/  ISETP.GT.U32.AND P5, PT, R4, R38, PT ;  /* 0x000000260400720c */ /* 0x000fe20003fa4070 */
[----:B------:R-:W-:Y:S01]  /*4bf0*/  @!P0 IMAD.IADD R8, R8, 0x1, -R4 ;  /* 0x0000000108088824 */ /* 0x000fe200078e0a04 */
[----:B------:R-:W-:Y:S01]  /*4c00*/  IABS R46, R23 ;  /* 0x00000017002e7213 */ /* 0x000fe20000000000 */
[C---:B------:R-:W-:Y:S01]  /*4c10*/  IMAD.HI.U32 R23, R5.reuse, R48, RZ ;  /* 0x0000003005177227 */ /* 0x040fe200078e00ff */
[C---:B------:R-:W-:Y:S02]  /*4c20*/  ISETP.GT.U32.AND P1, PT, R4.reuse, R19, PT ;  /* 0x000000130400720c */ /* 0x040fe40003f24070 */
[----:B------:R-:W-:Y:S02]  /*4c30*/  IABS R47, R87 ;  /* 0x00000057002f7213 */ /* 0x000fe40000000000 */
[----:B------:R-:W-:Y:S01]  /*4c40*/  ISETP.GT.U32.AND P6, PT, R4, R3, PT ;  /* 0x000000030400720c */ /* 0x000fe20003fc4070 */
[----:B------:R-:W-:Y:S01]  /*4c50*/  IMAD.MOV R23, RZ, RZ, -R23 ;  /* 0x000000ffff177224 */ /* 0x000fe200078e0a17 */
[----:B------:R-:W-:Y:S01]  /*4c60*/  LOP3.LUT R88, R0, 0x14, R7, 0xfe, !PT ;  /* 0x0000001400587812 */ /* 0x000fe200078efe07 */
[----:B0-----:R-:W-:Y:S01]  /*4c70*/  IMAD.HI.U32 R24, R5, R47, RZ ;  /* 0x0000002f05187227 */ /* 0x001fe200078e00ff */
[----:B------:R-:W-:-:S03]  /*4c80*/  ISETP.GT.U32.AND P0, PT, R4, R8, PT ;  /* 0x000000080400720c */ /* 0x000fc60003f04070 */
[----:B------:R-:W-:Y:S01]  /*4c90*/  IMAD.HI.U32 R25, R5, R46, RZ ;  /* 0x0000002e05197227 */ /* 0x000fe200078e00ff */
[----:B------:R-:W-:-:S03]  /*4ca0*/  IABS R56, R88 ;  /* 0x0000005800387213 */ /* 0x000fc60000000000 */
[----:B------:R-:W-:Y:S02]  /*4cb0*/  IMAD R48, R4, R23, R48 ;  /* 0x0000001704307224 */ /* 0x000fe400078e0230 */
[----:B------:R-:W-:Y:S02]  /*4cc0*/  @!P5 IMAD.IADD R38, R38, 0x1, -R4 ;  /* 0x000000012626d824 */ /* 0x000fe400078e0a04 */
[----:B------:R-:W-:Y:S02]  /*4cd0*/  IMAD.MOV R23, RZ, RZ, -R24 ;  /* 0x000000ffff177224 */ /* 0x000fe400078e0a18 */
[----:B------:R-:W-:Y:S01]  /*4ce0*/  IMAD.MOV R24, RZ, RZ, -R25 ;  /* 0x000000ffff187224 */ /* 0x000fe200078e0a19 */
[C---:B------:R-:W-:Y:S01]  /*4cf0*/  ISETP.GT.U32.AND P5, PT, R4.reuse, R38, PT ;  /* 0x000000260400720c */ /* 0x040fe20003fa4070 */
[----:B------:R-:W-:Y:S01]  /*4d00*/  @!P1 IMAD.IADD R19, R19, 0x1, -R4 ;  /* 0x0000000113139824 */ /* 0x000fe200078e0a04 */
[C---:B------:R-:W-:Y:S01]  /*4d10*/  ISETP.GT.U32.AND P1, PT, R4.reuse, R15, PT ;  /* 0x0000000f0400720c */ /* 0x040fe20003f24070 */
[----:B------:R-:W-:-:S02]  /*4d20*/  IMAD R47, R4, R23, R47 ;  /* 0x00000017042f7224 */ /* 0x000fc400078e022f */
[----:B------:R-:W-:Y:S01]  /*4d30*/  @!P6 IMAD.IADD R3, R3, 0x1, -R4 ;  /* 0x000000010303e824 */ /* 0x000fe200078e0a04 */
[C---:B------:R-:W-:Y:S01]  /*4d40*/  ISETP.GT.U32.AND P6, PT, R4.reuse, R20, PT ;  /* 0x000000140400720c */ /* 0x040fe20003fc4070 */
[----:B------:R-:W-:Y:S02]  /*4d50*/  IMAD R46, R4, R24, R46 ;  /* 0x00000018042e7224 */ /* 0x000fe400078e022e */
[----:B------:R-:W-:-:S04]  /*4d60*/  IMAD.HI.U32 R23, R5, R56, RZ ;  /* 0x0000003805177227 */ /* 0x000fc800078e00ff */
[----:B------:R-:W-:Y:S02]  /*4d70*/  IMAD.MOV R23, RZ, RZ, -R23 ;  /* 0x000000ffff177224 */ /* 0x000fe400078e0a17 */
[----:B------:R-:W-:Y:S01]  /*4d80*/  @!P0 IMAD.IADD R8, R8, 0x1, -R4 ;  /* 0x0000000108088824 */ /* 0x000fe200078e0a04 */
[C---:B------:R-:W-:Y:S01]  /*4d90*/  ISETP.GT.U32.AND P0, PT, R4.reuse, R46, PT ;  /* 0x0000002e0400720c */ /* 0x040fe20003f04070 */
[----:B------:R-:W-:Y:S02]  /*4da0*/  IMAD R56, R4, R23, R56 ;  /* 0x0000001704387224 */ /* 0x000fe400078e0238 */
[--C-:B------:R-:W-:Y:S02]  /*4db0*/  @!P1 IMAD.IADD R15, R15, 0x1, -R4.reuse ;  /* 0x000000010f0f9824 */ /* 0x100fe400078e0a04 */
[--C-:B------:R-:W-:Y:S01]  /*4dc0*/  @!P5 IMAD.IADD R38, R38, 0x1, -R4.reuse ;  /* 0x000000012626d824 */ /* 0x100fe200078e0a04 */
[----:B------:R-:W-:Y:S01]  /*4dd0*/  ISETP.GT.U32.AND P5, PT, R4, R56, PT ;  /* 0x000000380400720c */ /* 0x000fe20003fa4070 */
[----:B------:R-:W-:Y:S01]  /*4de0*/  @!P6 IMAD.IADD R20, R20, 0x1, -R4 ;  /* 0x000000011414e824 */ /* 0x000fe200078e0a04 */
[----:B------:R-:W-:-:S02]  /*4df0*/  LOP3.LUT R27, R0, 0x15, R7, 0xfe, !PT ;  /* 0x00000015001b7812 */ /* 0x000fc400078efe07 */
[--C-:B------:R-:W-:Y:S02]  /*4e00*/  LOP3.LUT R28, R0, 0x17, R7.reuse, 0xfe, !PT ;  /* 0x00000017001c7812 */ /* 0x100fe400078efe07 */
[----:B------:R-:W-:Y:S01]  /*4e10*/  ISETP.GT.U32.AND P1, PT, R4, R15, PT ;  /* 0x0000000f0400720c */ /* 0x000fe20003f24070 */
[----:B------:R-:W-:Y:S01]  /*4e20*/  @!P0 IMAD.IADD R46, R46, 0x1, -R4 ;  /* 0x000000012e2e8824 */ /* 0x000fe200078e0a04 */
[----:B------:R-:W-:Y:S02]  /*4e30*/  IABS R55, R27 ;  /* 0x0000001b00377213 */ /* 0x000fe40000000000 */
[----:B------:R-:W-:Y:S02]  /*4e40*/  ISETP.GT.U32.AND P6, PT, R4, R20, PT ;  /* 0x000000140400720c */ /* 0x000fe40003fc4070 */
[----:B------:R-:W-:Y:S01]  /*4e50*/  IABS R61, R28 ;  /* 0x0000001c003d7213 */ /* 0x000fe20000000000 */
[----:B------:R-:W-:Y:S01]  /*4e60*/  STL [R1+0x580], R41 ;  /* 0x0005802901007387 */ /* 0x000fe20000100800 */
[----:B------:R-:W-:Y:S01]  /*4e70*/  IMAD.HI.U32 R24, R5, R55, RZ ;  /* 0x0000003705187227 */ /* 0x000fe200078e00ff */
[----:B------:R-:W-:-:S02]  /*4e80*/  LOP3.LUT R27, R0, 0x18, R7, 0xfe, !PT ;  /* 0x00000018001b7812 */ /* 0x000fc400078efe07 */
[----:B------:R-:W-:Y:S01]  /*4e90*/  STL [R1+0x574], R45 ;  /* 0x0005742d01007387 */ /* 0x000fe20000100800 */
[----:B------:R-:W-:Y:S01]  /*4ea0*/  ISETP.GT.U32.AND P0, PT, R4, R46, PT ;  /* 0x0000002e0400720c */ /* 0x000fe20003f04070 */
[----:B------:R-:W-:Y:S02]  /*4eb0*/  IMAD.HI.U32 R23, R5, R61, RZ ;  /* 0x0000003d05177227 */ /* 0x000fe400078e00ff */
[----:B------:R-:W-:Y:S01]  /*4ec0*/  STL [R1+0x57c], R42 ;  /* 0x00057c2a01007387 */ /* 0x000fe20000100800 */
[----:B------:R-:W-:Y:S01]  /*4ed0*/  IABS R85, R27 ;  /* 0x0000001b00557213 */ /* 0x000fe20000000000 */
[----:B------:R-:W-:Y:S02]  /*4ee0*/  @!P5 IMAD.IADD R56, R56, 0x1, -R4 ;  /* 0x000000013838d824 */ /* 0x000fe400078e0a04 */
[----:B------:R-:W-:Y:S01]  /*4ef0*/  STL [R1+0x538], R35 ;  /* 0x0005382301007387 */ /* 0x000fe20000100800 */
[----:B------:R-:W-:-:S03]  /*4f00*/  IMAD.MOV R24, RZ, RZ, -R24 ;  /* 0x000000ffff187224 */ /* 0x000fc600078e0a18 */
[----:B------:R-:W-:Y:S01]  /*4f10*/  STL [R1+0x534], R36 ;  /* 0x0005342401007387 */ /* 0x000fe20000100800 */
[----:B------:R-:W-:Y:S01]  /*4f20*/  IMAD.MOV R23, RZ, RZ, -R23 ;  /* 0x000000ffff177224 */ /* 0x000fe200078e0a17 */
[C---:B------:R-:W-:Y:S01]  /*4f30*/  ISETP.GT.U32.AND P5, PT, R4.reuse, R56, PT ;  /* 0x000000380400720c */ /* 0x040fe20003fa4070 */
[--C-:B------:R-:W-:Y:S01]  /*4f40*/  @!P1 IMAD.IADD R15, R15, 0x1, -R4.reuse ;  /* 0x000000010f0f9824 */ /* 0x100fe200078e0a04 */
[C---:B------:R-:W-:Y:S01]  /*4f50*/  ISETP.GT.U32.AND P1, PT, R4.reuse, R11, PT ;  /* 0x0000000b0400720c */ /* 0x040fe20003f24070 */
[----:B------:R-:W-:Y:S02]  /*4f60*/  IMAD R55, R4, R24, R55 ;  /* 0x0000001804377224 */ /* 0x000fe400078e0237 */
[----:B------:R-:W-:Y:S01]  /*4f70*/  @!P6 IMAD.IADD R20, R20, 0x1, -R4 ;  /* 0x000000011414e824 */ /* 0x000fe200078e0a04 */
[----:B------:R-:W-:Y:S01]  /*4f80*/  ISETP.GT.U32.AND P6, PT, R4, R16, PT ;  /* 0x000000100400720c */ /* 0x000fe20003fc4070 */
[----:B------:R-:W-:-:S04]  /*4f90*/  IMAD.HI.U32 R24, R5, R85, RZ ;  /* 0x0000005505187227 */ /* 0x000fc800078e00ff */
[----:B------:R-:W-:Y:S02]  /*4fa0*/  IMAD R61, R4, R23, R61 ;  /* 0x00000017043d7224 */ /* 0x000fe400078e023d */
[----:B------:R-:W-:Y:S02]  /*4fb0*/  IMAD.MOV R23, RZ, RZ, -R24 ;  /* 0x000000ffff177224 */ /* 0x000fe400078e0a18 */
[--C-:B------:R-:W-:Y:S01]  /*4fc0*/  @!P0 IMAD.IADD R46, R46, 0x1, -R4.reuse ;  /* 0x000000012e2e8824 */ /* 0x100fe200078e0a04 */
[C---:B------:R-:W-:Y:S01]  /*4fd0*/  ISETP.GT.U32.AND P0, PT, R4.reuse, R61, PT ;  /* 0x0000003d0400720c */ /* 0x040fe20003f04070 */
[----:B------:R-:W-:Y:S01]  /*4fe0*/  IMAD R85, R4, R23, R85 ;  /* 0x0000001704557224 */ /* 0x000fe200078e0255 */
[----:B------:R-:W-:Y:S01]  /*4ff0*/  LOP3.LUT R28, R0, 0x1a, R7, 0xfe, !PT ;  /* 0x0000001a001c7812 */ /* 0x000fe200078efe07 */
[--C-:B------:R-:W-:Y:S02]  /*5000*/  @!P1 IMAD.IADD R11, R11, 0x1, -R4.reuse ;  /* 0x000000010b0b9824 */ /* 0x100fe400078e0a04 */
[--C-:B------:R-:W-:Y:S01]  /*5010*/  @!P5 IMAD.IADD R56, R56, 0x1, -R4.reuse ;  /* 0x000000013838d824 */ /* 0x100fe200078e0a04 */
[----:B------:R-:W-:Y:S01]  /*5020*/  ISETP.GT.U32.AND P5, PT, R4, R85, PT ;  /* 0x000000550400720c */ /* 0x000fe20003fa4070 */
[----:B------:R-:W-:Y:S01]  /*5030*/  @!P6 IMAD.IADD R16, R16, 0x1, -R4 ;  /* 0x000000011010e824 */ /* 0x000fe200078e0a04 */
[----:B------:R-:W-:-:S02]  /*5040*/  IABS R83, R28 ;  /* 0x0000001c00537213 */ /* 0x000fc40000000000 */
[----:B------:R-:W-:Y:S02]  /*5050*/  LOP3.LUT R27, R0, 0x1b, R7, 0xfe, !PT ;  /* 0x0000001b001b7812 */ /* 0x000fe400078efe07 */
[C---:B------:R-:W-:Y:S01]  /*5060*/  ISETP.GT.U32.AND P1, PT, R4.reuse, R11, PT ;  /* 0x0000000b0400720c */ /* 0x040fe20003f24070 */
[--C-:B------:R-:W-:Y:S01]  /*5070*/  @!P0 IMAD.IADD R61, R61, 0x1, -R4.reuse ;  /* 0x000000013d3d8824 */ /* 0x100fe200078e0a04 */
[C---:B------:R-:W-:Y:S01]  /*5080*/  ISETP.GT.U32.AND P6, PT, R4.reuse, R16, PT ;  /* 0x000000100400720c */ /* 0x040fe20003fc4070 */
[----:B------:R-:W-:Y:S01]  /*5090*/  IMAD.HI.U32 R23, R5, R83, RZ ;  /* 0x0000005305177227 */ /* 0x000fe200078e00ff */
[----:B------:R-:W-:Y:S02]  /*50a0*/  IABS R82, R27 ;  /* 0x0000001b00527213 */ /* 0x000fe40000000000 */
[----:B------:R-:W-:Y:S01]  /*50b0*/  ISETP.GT.U32.AND P0, PT, R4, R61, PT ;  /* 0x0000003d0400720c */ /* 0x000fe20003f04070 */
[----:B------:R-:W-:Y:S02]  /*50c0*/  IMAD.MOV R23, RZ, RZ, -R23 ;  /* 0x000000ffff177224 */ /* 0x000fe400078e0a17 */
[----:B------:R-:W-:Y:S01]  /*50d0*/  @!P5 IMAD.IADD R85, R85, 0x1, -R4 ;  /* 0x000000015555d824 */ /* 0x000fe200078e0a04 */
[----:B--2---:R-:W-:Y:S04]  /*50e0*/  STL [R1+0x228], R43 ;  /* 0x0002282b01007387 */ /* 0x004fe80000100800 */
[----:B---3--:R-:W-:Y:S04]  /*50f0*/  STL [R1+0x238], R40 ;  /* 0x0002382801007387 */ /* 0x008fe80000100800 */
[----:B----4-:R0:W-:Y:S02]  /*5100*/  STL [R1+0x224], R26 ;  /* 0x0002241a01007387 */ /* 0x0101e40000100800 */
[----:B0-----:R-:W-:-:S04]  /*5110*/  LOP3.LUT R26, R0, 0x16, R7, 0xfe, !PT ;  /* 0x00000016001a7812 */ /* 0x001fc800078efe07 */
[----:B------:R-:W-:Y:S02]  /*5120*/  IABS R54, R26 ;  /* 0x0000001a00367213 */ /* 0x000fe40000000000 */
[----:B------:R-:W-:-:S03]  /*5130*/  LOP3.LUT R26, R0, 0x19, R7, 0xfe, !PT ;  /* 0x00000019001a7812 */ /* 0x000fc600078efe07 */
[----:B------:R-:W-:Y:S01]  /*5140*/  IMAD.HI.U32 R25, R5, R54, RZ ;  /* 0x0000003605197227 */ /* 0x000fe200078e00ff */
[----:B------:R-:W-:-:S03]  /*5150*/  IABS R84, R26 ;  /* 0x0000001a00547213 */ /* 0x000fc60000000000 */
[----:B------:R-:W-:-:S04]  /*5160*/  IMAD.MOV R25, RZ, RZ, -R25 ;  /* 0x000000ffff197224 */ /* 0x000fc800078e0a19 */
[----:B------:R-:W-:Y:S02]  /*5170*/  IMAD R54, R4, R25, R54 ;  /* 0x0000001904367224 */ /* 0x000fe400078e0236 */
[----:B------:R-:W-:-:S04]  /*5180*/  IMAD.HI.U32 R25, R5, R84, RZ ;  /* 0x0000005405197227 */ /* 0x000fc800078e00ff */
[----:B------:R-:W-:Y:S01]  /*5190*/  IMAD.MOV R24, RZ, RZ, -R25 ;  /* 0x000000ffff187224 */ /* 0x000fe200078e0a19 */
[----:B------:R-:W-:-:S03]  /*51a0*/  LOP3.LUT R26, R0, 0x1c, R7, 0xfe, !PT ;  /* 0x0000001c001a7812 */ /* 0x000fc600078efe07 */
[----:B------:R-:W-:Y:S02]  /*51b0*/  IMAD R84, R4, R24, R84 ;  /* 0x0000001804547224 */ /* 0x000fe400078e0254 */
[----:B------:R-:W-:Y:S01]  /*51c0*/  IMAD.HI.U32 R24, R5, R82, RZ ;  /* 0x0000005205187227 */ /* 0x000fe200078e00ff */
[----:B------:R-:W-:-:S03]  /*51d0*/  IABS R81, R26 ;  /* 0x0000001a00517213 */ /* 0x000fc60000000000 */
[C---:B------:R-:W-:Y:S02]  /*51e0*/  IMAD R83, R4.reuse, R23, R83 ;  /* 0x0000001704537224 */ /* 0x040fe400078e0253 */
[----:B------:R-:W-:Y:S01]  /*51f0*/  IMAD.MOV R23, RZ, RZ, -R24 ;  /* 0x000000ffff177224 */ /* 0x000fe200078e0a18 */
[C---:B------:R-:W-:Y:S01]  /*5200*/  ISETP.GT.U32.AND P5, PT, R4.reuse, R85, PT ;  /* 0x000000550400720c */ /* 0x040fe20003fa4070 */
[--C-:B------:R-:W-:Y:S01]  /*5210*/  @!P1 IMAD.IADD R11, R11, 0x1, -R4.reuse ;  /* 0x000000010b0b9824 */ /* 0x100fe200078e0a04 */
[----:B------:R-:W-:Y:S01]  /*5220*/  ISETP.GT.U32.AND P1, PT, R4, R47, PT ;  /* 0x0000002f0400720c */ /* 0x000fe20003f24070 */
[----:B------:R-:W-:Y:S01]  /*5230*/  @!P6 IMAD.IADD R16, R16, 0x1, -R4 ;  /* 0x000000011010e824 */ /* 0x000fe200078e0a04 */
[----:B------:R-:W-:Y:S01]  /*5240*/  ISETP.GT.U32.AND P6, PT, R4, R12, PT ;  /* 0x0000000c0400720c */ /* 0x000fe20003fc4070 */
[----:B------:R-:W-:-:S04]  /*5250*/  IMAD.HI.U32 R25, R5, R81, RZ ;  /* 0x0000005105197227 */ /* 0x000fc800078e00ff */
[C---:B------:R-:W-:Y:S02]  /*5260*/  IMAD R82, R4.reuse, R23, R82 ;  /* 0x0000001704527224 */ /* 0x040fe400078e0252 */
[----:B------:R-:W-:Y:S02]  /*5270*/  IMAD.MOV R24, RZ, RZ, -R25 ;  /* 0x000000ffff187224 */ /* 0x000fe400078e0a19 */
[--C-:B------:R-:W-:Y:S01]  /*5280*/  @!P0 IMAD.IADD R61, R61, 0x1, -R4.reuse ;  /* 0x000000013d3d8824 */ /* 0x100fe200078e0a04 */
[C---:B------:R-:W-:Y:S01]  /*5290*/  ISETP.GT.U32.AND P0, PT, R4.reuse, R82, PT ;  /* 0x000000520400720c */ /* 0x040fe20003f04070 */
[----:B------:R-:W-:Y:S01]  /*52a0*/  IMAD R81, R4, R24, R81 ;  /* 0x0000001804517224 */ /* 0x000fe200078e0251 */
[----:B------:R-:W-:Y:S01]  /*52b0*/  LOP3.LUT R28, R0, 0x1d, R7, 0xfe, !PT ;  /* 0x0000001d001c7812 */ /* 0x000fe200078efe07 */
[--C-:B------:R-:W-:Y:S02]  /*52c0*/  @!P1 IMAD.IADD R47, R47, 0x1, -R4.reuse ;  /* 0x000000012f2f9824 */ /* 0x100fe400078e0a04 */
[--C-:B------:R-:W-:Y:S01]  /*52d0*/  @!P5 IMAD.IADD R85, R85, 0x1, -R4.reuse ;  /* 0x000000015555d824 */ /* 0x100fe200078e0a04 */
[----:B------:R-:W-:Y:S01]  /*52e0*/  IABS R80, R28 ;  /* 0x0000001c00507213 */ /* 0x000fe20000000000 */
[----:B------:R-:W-:Y:S01]  /*52f0*/  @!P6 IMAD.IADD R12, R12, 0x1, -R4 ;  /* 0x000000010c0ce824 */ /* 0x000fe200078e0a04 */
[----:B------:R-:W-:-:S02]  /*5300*/  ISETP.GT.U32.AND P5, PT, R4, R81, PT ;  /* 0x000000510400720c */ /* 0x000fc40003fa4070 */
[C-C-:B------:R-:W-:Y:S02]  /*5310*/  LOP3.LUT R27, R0.reuse, 0x1e, R7.reuse, 0xfe, !PT ;  /* 0x0000001e001b7812 */ /* 0x140fe400078efe07 */
[----:B------:R-:W-:Y:S01]  /*5320*/  LOP3.LUT R26, R0, 0x1f, R7, 0xfe, !PT ;  /* 0x0000001f001a7812 */ /* 0x000fe200078efe07 */
[C---:B------:R-:W-:Y:S01]  /*5330*/  IMAD.HI.U32 R23, R5.reuse, R80, RZ ;  /* 0x0000005005177227 */ /* 0x040fe200078e00ff */
[C---:B------:R-:W-:Y:S02]  /*5340*/  ISETP.GT.U32.AND P1, PT, R4.reuse, R47, PT ;  /* 0x0000002f0400720c */ /* 0x040fe40003f24070 */
[----:B------:R-:W-:Y:S01]  /*5350*/  ISETP.GT.U32.AND P6, PT, R4, R12, PT ;  /* 0x0000000c0400720c */ /* 0x000fe20003fc4070 */
[----:B------:R-:W-:Y:S01]  /*5360*/  @!P0 IMAD.IADD R82, R82, 0x1, -R4 ;  /* 0x0000000152528824 */ /* 0x000fe200078e0a04 */
[----:B------:R-:W-:Y:S02]  /*5370*/  IABS R79, R27 ;  /* 0x0000001b004f7213 */ /* 0x000fe40000000000 */
[----:B------:R-:W-:Y:S01]  /*5380*/  IABS R78, R26 ;  /* 0x0000001a004e7213 */ /* 0x000fe20000000000 */
[----:B------:R-:W-:Y:S01]  /*5390*/  IMAD.MOV R23, RZ, RZ, -R23 ;  /* 0x000000ffff177224 */ /* 0x000fe200078e0a17 */
[----:B------:R-:W-:Y:S01]  /*53a0*/  LOP3.LUT R28, R0, 0x20, R7, 0xfe, !PT ;  /* 0x00000020001c7812 */ /* 0x000fe200078efe07 */
[----:B------:R-:W-:Y:S01]  /*53b0*/  IMAD.HI.U32 R25, R5, R79, RZ ;  /* 0x0000004f05197227 */ /* 0x000fe200078e00ff */
[----:B------:R-:W-:-:S03]  /*53c0*/  ISETP.GT.U32.AND P0, PT, R4, R82, PT ;  /* 0x000000520400720c */ /* 0x000fc60003f04070 */
[----:B------:R-:W-:Y:S01]  /*53d0*/  IMAD.HI.U32 R24, R5, R78, RZ ;  /* 0x0000004e05187227 */ /* 0x000fe200078e00ff */
[----:B------:R-:W-:-:S03]  /*53e0*/  IABS R77, R28 ;  /* 0x0000001c004d7213 */ /* 0x000fc60000000000 */
[C---:B------:R-:W-:Y:S02]  /*53f0*/  IMAD R80, R4.reuse, R23, R80 ;  /* 0x0000001704507224 */ /* 0x040fe400078e0250 */
[----:B------:R-:W-:Y:S02]  /*5400*/  @!P5 IMAD.IADD R81, R81, 0x1, -R4 ;  /* 0x000000015151d824 */ /* 0x000fe400078e0a04 */
[----:B------:R-:W-:Y:S02]  /*5410*/  IMAD.MOV R23, RZ, RZ, -R25 ;  /* 0x000000ffff177224 */ /* 0x000fe400078e0a19 */
[----:B------:R-:W-:Y:S01]  /*5420*/  IMAD.MOV R24, RZ, RZ, -R24 ;  /* 0x000000ffff187224 */ /* 0x000fe200078e0a18 */
[C---:B------:R-:W-:Y:S01]  /*5430*/  ISETP.GT.U32.AND P5, PT, R4.reuse, R81, PT ;  /* 0x000000510400720c */ /* 0x040fe20003fa4070 */
[--C-:B------:R-:W-:Y:S01]  /*5440*/  @!P1 IMAD.IADD R47, R47, 0x1, -R4.reuse ;  /* 0x000000012f2f9824 */ /* 0x100fe200078e0a04 */
[----:B------:R-:W-:Y:S01]  /*5450*/  ISETP.GT.U32.AND P1, PT, R4, R54, PT ;  /* 0x000000360400720c */ /* 0x000fe20003f24070 */
[----:B------:R-:W-:Y:S01]  /*5460*/  @!P6 IMAD.IADD R12, R12, 0x1, -R4 ;  /* 0x000000010c0ce824 */ /* 0x000fe200078e0a04 */
[C---:B------:R-:W-:Y:S01]  /*5470*/  ISETP.GT.U32.AND P6, PT, R4.reuse, R48, PT ;  /* 0x000000300400720c */ /* 0x040fe20003fc4070 */
[----:B------:R-:W-:-:S02]  /*5480*/  IMAD R79, R4, R23, R79 ;  /* 0x00000017044f7224 */ /* 0x000fc400078e024f */
[----:B------:R-:W-:Y:S02]  /*5490*/  IMAD R78, R4, R24, R78 ;  /* 0x00000018044e7224 */ /* 0x000fe400078e024e */
[----:B------:R-:W-:Y:S01]  /*54a0*/  IMAD.HI.U32 R23, R5, R77, RZ ;  /* 0x0000004d05177227 */ /* 0x000fe200078e00ff */
[----:B------:R-:W-:-:S03]  /*54b0*/  LOP3.LUT R27, R0, 0x21, R7, 0xfe, !PT ;  /* 0x00000021001b7812 */ /* 0x000fc600078efe07 */
[----:B------:R-:W-:Y:S02]  /*54c0*/  IMAD.MOV R23, RZ, RZ, -R23 ;  /* 0x000000ffff177224 */ /* 0x000fe400078e0a17 */
[--C-:B------:R-:W-:Y:S01]  /*54d0*/  @!P0 IMAD.IADD R82, R82, 0x1, -R4.reuse ;  /* 0x0000000152528824 */ /* 0x100fe200078e0a04 */
[C---:B------:R-:W-:Y:S01]  /*54e0*/  ISETP.GT.U32.AND P0, PT, R4.reuse, R78, PT ;  /* 0x0000004e0400720c */ /* 0x040fe20003f04070 */
[----:B------:R-:W-:Y:S01]  /*54f0*/  IMAD R77, R4, R23, R77 ;  /* 0x00000017044d7224 */ /* 0x000fe200078e024d */
[----:B------:R-:W-:Y:S01]  /*5500*/  IABS R76, R27 ;  /* 0x0000001b004c7213 */ /* 0x000fe20000000000 */
[--C-:B------:R-:W-:Y:S02]  /*5510*/  @!P1 IMAD.IADD R54, R54, 0x1, -R4.reuse ;  /* 0x0000000136369824 */ /* 0x100fe400078e0a04 */
[--C-:B------:R-:W-:Y:S01]  /*5520*/  @!P5 IMAD.IADD R81, R81, 0x1, -R4.reuse ;  /* 0x000000015151d824 */ /* 0x100fe200078e0a04 */
[----:B------:R-:W-:Y:S01]  /*5530*/  ISETP.GT.U32.AND P5, PT, R4, R77, PT ;  /* 0x0000004d0400720c */ /* 0x000fe20003fa4070 */
[----:B------:R-:W-:Y:S01]  /*5540*/  @!P6 IMAD.IADD R48, R48, 0x1, -R4 ;  /* 0x000000013030e824 */ /* 0x000fe200078e0a04 */
[C-C-:B------:R-:W-:Y:S01]  /*5550*/  LOP3.LUT R26, R0.reuse, 0x22, R7.reuse, 0xfe, !PT ;  /* 0x00000022001a7812 */ /* 0x140fe200078efe07 */
[----:B------:R-:W-:Y:S01]  /*5560*/  IMAD.HI.U32 R25, R5, R76, RZ ;  /* 0x0000004c05197227 */ /* 0x000fe200078e00ff */
[----:B------:R-:W-:-:S02]  /*5570*/  LOP3.LUT R28, R0, 0x23, R7, 0xfe, !PT ;  /* 0x00000023001c7812 */ /* 0x000fc400078efe07 */
[----:B------:R-:W-:Y:S01]  /*5580*/  ISETP.GT.U32.AND P1, PT, R4, R54, PT ;  /* 0x000000360400720c */ /* 0x000fe20003f24070 */
[----:B------:R-:W-:Y:S01]  /*5590*/  @!P0 IMAD.IADD R78, R78, 0x1, -R4 ;  /* 0x000000014e4e8824 */ /* 0x000fe200078e0a04 */
[C---:B------:R-:W-:Y:S01]  /*55a0*/  ISETP.GT.U32.AND P6, PT, R4.reuse, R48, PT ;  /* 0x000000300400720c */ /* 0x040fe20003fc4070 */
[----:B------:R-:W-:Y:S01]  /*55b0*/  IMAD.MOV R23, RZ, RZ, -R25 ;  /* 0x000000ffff177224 */ /* 0x000fe200078e0a19 */
[----:B------:R-:W-:Y:S02]  /*55c0*/  IABS R75, R26 ;  /* 0x0000001a004b7213 */ /* 0x000fe40000000000 */
[----:B------:R-:W-:Y:S01]  /*55d0*/  IABS R74, R28 ;  /* 0x0000001c004a7213 */ /* 0x000fe20000000000 */
[----:B------:R-:W-:Y:S01]  /*55e0*/  IMAD R76, R4, R23, R76 ;  /* 0x00000017044c7224 */ /* 0x000fe200078e024c */
[----:B------:R-:W-:Y:S01]  /*55f0*/  LOP3.LUT R27, R0, 0x24, R7, 0xfe, !PT ;  /* 0x00000024001b7812 */ /* 0x000fe200078efe07 */
[----:B------:R-:W-:Y:S01]  /*5600*/  IMAD.HI.U32 R24, R5, R75, RZ ;  /* 0x0000004b05187227 */ /* 0x000fe200078e00ff */
[----:B------:R-:W-:-:S03]  /*5610*/  ISETP.GT.U32.AND P0, PT, R4, R78, PT ;  /* 0x0000004e0400720c */ /* 0x000fc60003f04070 */
[----:B------:R-:W-:Y:S01]  /*5620*/  IMAD.HI.U32 R23, R5, R74, RZ ;  /* 0x0000004a05177227 */ /* 0x000fe200078e00ff */
[----:B------:R-:W-:-:S03]  /*5630*/  IABS R73, R27 ;  /* 0x0000001b00497213 */ /* 0x000fc60000000000 */
[----:B------:R-:W-:Y:S02]  /*5640*/  @!P5 IMAD.IADD R77, R77, 0x1, -R4 ;  /* 0x000000014d4dd824 */ /* 0x000fe400078e0a04 */
[----:B------:R-:W-:Y:S02]  /*5650*/  IMAD.MOV R24, RZ, RZ, -R24 ;  /* 0x000000ffff187224 */ /* 0x000fe400078e0a18 */
[----:B------:R-:W-:Y:S01]  /*5660*/  IMAD.MOV R23, RZ, RZ, -R23 ;  /* 0x000000ffff177224 */ /* 0x000fe200078e0a17 */
[----:B------:R-:W-:Y:S01]  /*5670*/  ISETP.GT.U32.AND P5, PT, R4, R77, PT ;  /* 0x0000004d0400720c */ /* 0x000fe20003fa4070 */
[--C-:B------:R-:W-:Y:S01]  /*5680*/  @!P1 IMAD.IADD R54, R54, 0x1, -R4.reuse ;  /* 0x0000000136369824 */ /* 0x100fe200078e0a04 */
[----:B------:R-:W-:Y:S01]  /*5690*/  ISETP.GT.U32.AND P1, PT, R4, R83, PT ;  /* 0x000000530400720c */ /* 0x000fe20003f24070 */
[----:B------:R-:W-:Y:S01]  /*56a0*/  @!P6 IMAD.IADD R48, R48, 0x1, -R4 ;  /* 0x000000013030e824 */ /* 0x000fe200078e0a04 */
[C---:B------:R-:W-:Y:S01]  /*56b0*/  ISETP.GT.U32.AND P6, PT, R4.reuse, R55, PT ;  /* 0x000000370400720c */ /* 0x040fe20003fc4070 */
[----:B------:R-:W-:-:S02]  /*56c0*/  IMAD R75, R4, R24, R75 ;  /* 0x00000018044b7224 */ /* 0x000fc400078e024b */
[----:B------:R-:W-:-:S04]  /*56d0*/  IMAD.HI.U32 R24, R5, R73, RZ ;  /* 0x0000004905187227 */ /* 0x000fc800078e00ff */
[----:B------:R-:W-:Y:S02]  /*56e0*/  IMAD R74, R4, R23, R74 ;  /* 0x00000017044a7224 */ /* 0x000fe400078e024a */
[----:B------:R-:W-:Y:S02]  /*56f0*/  IMAD.MOV R24, RZ, RZ, -R24 ;  /* 0x000000ffff187224 */ /* 0x000fe400078e0a18 */
[--C-:B------:R-:W-:Y:S01]  /*5700*/  @!P0 IMAD.IADD R78, R78, 0x1, -R4.reuse ;  /* 0x000000014e4e8824 */ /* 0x100fe200078e0a04 */
[C---:B------:R-:W-:Y:S01]  /*5710*/  ISETP.GT.U32.AND P0, PT, R4.reuse, R74, PT ;  /* 0x0000004a0400720c */ /* 0x040fe20003f04070 */
[----:B------:R-:W-:Y:S01]  /*5720*/  IMAD R73, R4, R24, R73 ;  /* 0x0000001804497224 */ /* 0x000fe200078e0249 */
[--C-:B------:R-:W-:Y:S01]  /*5730*/  LOP3.LUT R28, R0, 0x26, R7.reuse, 0xfe, !PT ;  /* 0x00000026001c7812 */ /* 0x100fe200078efe07 */
[--C-:B------:R-:W-:Y:S02]  /*5740*/  @!P1 IMAD.IADD R83, R83, 0x1, -R4.reuse ;  /* 0x0000000153539824 */ /* 0x100fe400078e0a04 */
[--C-:B------:R-:W-:Y:S01]  /*5750*/  @!P5 IMAD.IADD R77, R77, 0x1, -R4.reuse ;  /* 0x000000014d4dd824 */ /* 0x100fe200078e0a04 */
[----:B------:R-:W-:Y:S01]  /*5760*/  ISETP.GT.U32.AND P5, PT, R4, R73, PT ;  /* 0x000000490400720c */ /* 0x000fe20003fa4070 */
[----:B------:R-:W-:Y:S01]  /*5770*/  @!P6 IMAD.IADD R55, R55, 0x1, -R4 ;  /* 0x000000013737e824 */ /* 0x000fe200078e0a04 */
[----:B------:R-:W-:-:S02]  /*5780*/  LOP3.LUT R26, R0, 0x25, R7, 0xfe, !PT ;  /* 0x00000025001a7812 */ /* 0x000fc400078efe07 */
[----:B------:R-:W-:Y:S02]  /*5790*/  IABS R71, R28 ;  /* 0x0000001c00477213 */ /* 0x000fe40000000000 */
[----:B------:R-:W-:Y:S01]  /*57a0*/  LOP3.LUT R27, R0, 0x27, R7, 0xfe, !PT ;  /* 0x00000027001b7812 */ /* 0x000fe200078efe07 */
[----:B------:R-:W-:Y:S01]  /*57b0*/  @!P0 IMAD.IADD R74, R74, 0x1, -R4 ;  /* 0x000000014a4a8824 */ /* 0x000fe200078e0a04 */
[C---:B------:R-:W-:Y:S01]  /*57c0*/  ISETP.GT.U32.AND P1, PT, R4.reuse, R83, PT ;  /* 0x000000530400720c */ /* 0x040fe20003f24070 */
[C---:B------:R-:W-:Y:S01]  /*57d0*/  IMAD.HI.U32 R23, R5.reuse, R71, RZ ;  /* 0x0000004705177227 */ /* 0x040fe200078e00ff */
[----:B------:R-:W-:Y:S02]  /*57e0*/  ISETP.GT.U32.AND P6, PT, R4, R55, PT ;  /* 0x000000370400720c */ /* 0x000fe40003fc4070 */
        /* <DEDUP_REMOVED lines=8> */
[----:B------:R-:W-:Y:S02]  /*5870*/  @!P5 IMAD.IADD R73, R73, 0x1, -R4 ;  /* 0x000000014949d824 */ /* 0x000fe400078e0a04 */
[----:B------:R-:W-:Y:S02]  /*5880*/  IMAD.MOV R25, RZ, RZ, -R25 ;  /* 0x000000ffff197224 */ /* 0x000fe400078e0a19 */
[C---:B------:R-:W-:Y:S02]  /*5890*/  IMAD R71, R4.reuse, R23, R71 ;  /* 0x0000001704477224 */ /* 0x040fe400078e0247 */
[----:B------:R-:W-:Y:S01]  /*58a0*/  IMAD.MOV R23, RZ, RZ, -R24 ;  /* 0x000000ffff177224 */ /* 0x000fe200078e0a18 */
[C---:B------:R-:W-:Y:S01]  /*58b0*/  ISETP.GT.U32.AND P5, PT, R4.reuse, R73, PT ;  /* 0x000000490400720c */ /* 0x040fe20003fa4070 */
[--C-:B------:R-:W-:Y:S01]  /*58c0*/  @!P1 IMAD.IADD R83, R83, 0x1, -R4.reuse ;  /* 0x0000000153539824 */ /* 0x100fe200078e0a04 */
[C---:B------:R-:W-:Y:S01]  /*58d0*/  ISETP.GT.U32.AND P1, PT, R4.reuse, R79, PT ;  /* 0x0000004f0400720c */ /* 0x040fe20003f24070 */
        /* <DEDUP_REMOVED lines=15> */
[--C-:B------:R-:W-:Y:S02]  /*59d0*/  LOP3.LUT R27, R0, 0x2a, R7.reuse, 0xfe, !PT ;  /* 0x0000002a001b7812 */ /* 0x100fe400078efe07 */
[----:B------:R-:W-:Y:S01]  /*59e0*/  ISETP.GT.U32.AND P1, PT, R4, R79, PT ;  /* 0x0000004f0400720c */ /* 0x000fe20003f24070 */
[----:B------:R-:W-:Y:S01]  /*59f0*/  @!P0 IMAD.IADD R70, R70, 0x1, -R4 ;  /* 0x0000000146468824 */ /* 0x000fe200078e0a04 */
[----:B------:R-:W-:Y:S01]  /*5a00*/  ISETP.GT.U32.AND P6, PT, R4, R84, PT ;  /* 0x000000540400720c */ /* 0x000fe20003fc4070 */
[C---:B------:R-:W-:Y:S01]  /*5a10*/  IMAD.HI.U32 R23, R5.reuse, R68, RZ ;  /* 0x0000004405177227 */ /* 0x040fe200078e00ff */
[----:B------:R-:W-:Y:S02]  /*5a20*/  IABS R67, R27 ;  /* 0x0000001b00437213 */ /* 0x000fe40000000000 */
[----:B------:R-:W-:Y:S01]  /*5a30*/  LOP3.LUT R26, R0, 0x2b, R7, 0xfe, !PT ;  /* 0x0000002b001a7812 */ /* 0x000fe200078efe07 */
[----:B------:R-:W-:Y:S01]  /*5a40*/  IMAD.MOV R23, RZ, RZ, -R23 ;  /* 0x000000ffff177224 */ /* 0x000fe200078e0a17 */
[----:B------:R-:W-:Y:S01]  /*5a50*/  ISETP.GT.U32.AND P0, PT, R4, R70, PT ;  /* 0x000000460400720c */ /* 0x000fe20003f04070 */
[----:B------:R-:W-:Y:S01]  /*5a60*/  IMAD.HI.U32 R24, R5, R67, RZ ;  /* 0x0000004305187227 */ /* 0x000fe200078e00ff */
[----:B------:R-:W-:-:S03]  /*5a70*/  IABS R66, R26 ;  /* 0x0000001a00427213 */ /* 0x000fc60000000000 */
[----:B------:R-:W-:Y:S02]  /*5a80*/  @!P5 IMAD.IADD R69, R69, 0x1, -R4 ;  /* 0x000000014545d824 */ /* 0x000fe400078e0a04 */
        /* <DEDUP_REMOVED lines=8> */
[----:B------:R-:W-:Y:S02]  /*5b10*/  IMAD R67, R4, R23, R67 ;  /* 0x0000001704437224 */ /* 0x000fe400078e0243 */
[----:B------:R-:W-:Y:S02]  /*5b20*/  IMAD.MOV R24, RZ, RZ, -R25 ;  /* 0x000000ffff187224 */ /* 0x000fe400078e0a19 */
[----:B------:R-:W-:Y:S01]  /*5b30*/  @!P0 IMAD.IADD R70, R70, 0x1, -R4 ;  /* 0x0000000146468824 */ /* 0x000fe200078e0a04 */
[C---:B------:R-:W-:Y:S01]  /*5b40*/  ISETP.GT.U32.AND P0, PT, R4.reuse, R67, PT ;  /* 0x000000430400720c */ /* 0x040fe20003f04070 */
[C---:B------:R-:W-:Y:S02]  /*5b50*/  IMAD R66, R4.reuse, R24, R66 ;  /* 0x0000001804427224 */ /* 0x040fe400078e0242 */
[--C-:B------:R-:W-:Y:S02]  /*5b60*/  @!P1 IMAD.IADD R75, R75, 0x1, -R4.reuse ;  /* 0x000000014b4b9824 */ /* 0x100fe400078e0a04 */
[--C-:B------:R-:W-:Y:S01]  /*5b70*/  @!P5 IMAD.IADD R69, R69, 0x1, -R4.reuse ;  /* 0x000000014545d824 */ /* 0x100fe200078e0a04 */
[----:B------:R-:W-:Y:S01]  /*5b80*/  ISETP.GT.U32.AND P5, PT, R4, R66, PT ;  /* 0x000000420400720c */ /* 0x000fe20003fa4070 */
[----:B------:R-:W-:Y:S01]  /*5b90*/  @!P6 IMAD.IADD R80, R80, 0x1, -R4 ;  /* 0x000000015050e824 */ /* 0x000fe200078e0a04 */
[----:B------:R-:W-:-:S02]  /*5ba0*/  LOP3.LUT R32, R0, 0x2c, R7, 0xfe, !PT ;  /* 0x0000002c00207812 */ /* 0x000fc400078efe07 */
[C---:B------:R-:W-:Y:S02]  /*5bb0*/  ISETP.GT.U32.AND P1, PT, R4.reuse, R75, PT ;  /* 0x0000004b0400720c */ /* 0x040fe40003f24070 */
[----:B------:R-:W-:Y:S01]  /*5bc0*/  ISETP.GT.U32.AND P6, PT, R4, R80, PT ;  /* 0x000000500400720c */ /* 0x000fe20003fc4070 */
[----:B------:R-:W-:Y:S01]  /*5bd0*/  @!P0 IMAD.IADD R67, R67, 0x1, -R4 ;  /* 0x0000000143438824 */ /* 0x000fe200078e0a04 */
[----:B------:R-:W-:Y:S02]  /*5be0*/  IABS R65, R32 ;  /* 0x0000002000417213 */ /* 0x000fe40000000000 */
[----:B------:R-:W-:Y:S02]  /*5bf0*/  LOP3.LUT R28, R0, 0x2d, R7, 0xfe, !PT ;  /* 0x0000002d001c7812 */ /* 0x000fe400078efe07 */
[----:B------:R-:W-:Y:S01]  /*5c00*/  ISETP.GT.U32.AND P0, PT, R4, R67, PT ;  /* 0x000000430400720c */ /* 0x000fe20003f04070 */
[----:B------:R-:W-:Y:S01]  /*5c10*/  IMAD.HI.U32 R23, R5, R65, RZ ;  /* 0x0000004105177227 */ /* 0x000fe200078e00ff */
[----:B------:R-:W-:-:S03]  /*5c20*/  IABS R64, R28 ;  /* 0x0000001c00407213 */ /* 0x000fc60000000000 */
[--C-:B------:R-:W-:Y:S01]  /*5c30*/  @!P5 IMAD.IADD R66, R66, 0x1, -R4.reuse ;  /* 0x000000014242d824 */ /* 0x100fe200078e0a04 */
[----:B------:R-:W-:Y:S01]  /*5c40*/  LOP3.LUT R27, R0, 0x2e, R7, 0xfe, !PT ;  /* 0x0000002e001b7812 */ /* 0x000fe200078efe07 */
[----:B------:R-:W-:Y:S02]  /*5c50*/  IMAD.MOV R23, RZ, RZ, -R23 ;  /* 0x000000ffff177224 */ /* 0x000fe400078e0a17 */
[--C-:B------:R-:W-:Y:S01]  /*5c60*/  @!P1 IMAD.IADD R75, R75, 0x1, -R4.reuse ;  /* 0x000000014b4b9824 */ /* 0x100fe200078e0a04 */
[----:B------:R-:W-:Y:S01]  /*5c70*/  ISETP.GT.U32.AND P1, PT, R4, R71, PT ;  /* 0x000000470400720c */ /* 0x000fe20003f24070 */
[----:B------:R-:W-:Y:S01]  /*5c80*/  @!P6 IMAD.IADD R80, R80, 0x1, -R4 ;  /* 0x000000015050e824 */ /* 0x000fe200078e0a04 */
[C---:B------:R-:W-:Y:S01]  /*5c90*/  ISETP.GT.U32.AND P5, PT, R4.reuse, R66, PT ;  /* 0x000000420400720c */ /* 0x040fe20003fa4070 */
[----:B------:R-:W-:Y:S01]  /*5ca0*/  IMAD.HI.U32 R24, R5, R64, RZ ;  /* 0x0000004005187227 */ /* 0x000fe200078e00ff */
[----:B------:R-:W-:Y:S02]  /*5cb0*/  ISETP.GT.U32.AND P6, PT, R4, R76, PT ;  /* 0x0000004c0400720c */ /* 0x000fe40003fc4070 */
[----:B------:R-:W-:Y:S01]  /*5cc0*/  LOP3.LUT R26, R0, 0x2f, R7, 0xfe, !PT ;  /* 0x0000002f001a7812 */ /* 0x000fe200078efe07 */
[C---:B------:R-:W-:Y:S01]  /*5cd0*/  IMAD R65, R4.reuse, R23, R65 ;  /* 0x0000001704417224 */ /* 0x040fe200078e0241 */
[----:B------:R-:W-:Y:S01]  /*5ce0*/  IABS R63, R27 ;  /* 0x0000001b003f7213 */ /* 0x000fe20000000000 */
[----:B------:R-:W-:Y:S01]  /*5cf0*/  IMAD.MOV R23, RZ, RZ, -R24 ;  /* 0x000000ffff177224 */ /* 0x000fe200078e0a18 */
[----:B------:R-:W-:Y:S01]  /*5d00*/  IABS R62, R26 ;  /* 0x0000001a003e7213 */ /* 0x000fe20000000000 */
[----:B------:R-:W-:Y:S01]  /*5d10*/  @!P0 IMAD.IADD R67, R67, 0x1, -R4 ;  /* 0x0000000143438824 */ /* 0x000fe200078e0a04 */
[----:B------:R-:W-:Y:S01]  /*5d20*/  ISETP.GT.U32.AND P0, PT, R4, R65, PT ;  /* 0x000000410400720c */ /* 0x000fe20003f04070 */
[----:B------:R-:W-:-:S04]  /*5d30*/  IMAD.HI.U32 R26, R5, R63, RZ ;  /* 0x0000003f051a7227 */ /* 0x000fc800078e00ff */
[----:B------:R-:W-:Y:S02]  /*5d40*/  IMAD R64, R4, R23, R64 ;  /* 0x0000001704407224 */ /* 0x000fe400078e0240 */
[----:B------:R-:W-:Y:S02]  /*5d50*/  IMAD.MOV R24, RZ, RZ, -R26 ;  /* 0x000000ffff187224 */ /* 0x000fe400078e0a1a */
[--C-:B------:R-:W-:Y:S02]  /*5d60*/  @!P1 IMAD.IADD R71, R71, 0x1, -R4.reuse ;  /* 0x0000000147479824 */ /* 0x100fe400078e0a04 */
[--C-:B------:R-:W-:Y:S01]  /*5d70*/  @!P5 IMAD.IADD R66, R66, 0x1, -R4.reuse ;  /* 0x000000014242d824 */ /* 0x100fe200078e0a04 */
[----:B------:R-:W-:Y:S01]  /*5d80*/  ISETP.GT.U32.AND P5, PT, R4, R64, PT ;  /* 0x000000400400720c */ /* 0x000fe20003fa4070 */
[--C-:B------:R-:W-:Y:S02]  /*5d90*/  @!P6 IMAD.IADD R76, R76, 0x1, -R4.reuse ;  /* 0x000000014c4ce824 */ /* 0x100fe400078e0a04 */
[C---:B------:R-:W-:Y:S01]  /*5da0*/  IMAD R63, R4.reuse, R24, R63 ;  /* 0x00000018043f7224 */ /* 0x040fe200078e023f */
[C---:B------:R-:W-:Y:S01]  /*5db0*/  ISETP.GT.U32.AND P1, PT, R4.reuse, R71, PT ;  /* 0x000000470400720c */ /* 0x040fe20003f24070 */
[----:B------:R-:W-:Y:S01]  /*5dc0*/  @!P0 IMAD.IADD R65, R65, 0x1, -R4 ;  /* 0x0000000141418824 */ /* 0x000fe200078e0a04 */
[----:B------:R-:W-:-:S02]  /*5dd0*/  ISETP.GT.U32.AND P6, PT, R4, R76, PT ;  /* 0x0000004c0400720c */ /* 0x000fc40003fc4070 */
[----:B------:R-:W-:Y:S01]  /*5de0*/  ISETP.GT.U32.AND P0, PT, R4, R63, PT ;  /* 0x0000003f0400720c */ /* 0x000fe20003f04070 */
[----:B------:R-:W-:Y:S01]  /*5df0*/  IMAD.HI.U32 R25, R5, R62, RZ ;  /* 0x0000003e05197227 */ /* 0x000fe200078e00ff */
[----:B------:R-:W-:-:S03]  /*5e00*/  LOP3.LUT R35, R0, 0x30, R7, 0xfe, !PT ;  /* 0x0000003000237812 */ /* 0x000fc600078efe07 */
[--C-:B------:R-:W-:Y:S01]  /*5e10*/  @!P5 IMAD.IADD R64, R64, 0x1, -R4.reuse ;  /* 0x000000014040d824 */ /* 0x100fe200078e0a04 */
[C---:B------:R-:W-:Y:S01]  /*5e20*/  ISETP.GT.U32.AND P5, PT, R4.reuse, R65, PT ;  /* 0x000000410400720c */ /* 0x040fe20003fa4070 */
[----:B------:R-:W-:Y:S02]  /*5e30*/  IMAD.MOV R25, RZ, RZ, -R25 ;  /* 0x000000ffff197224 */ /* 0x000fe400078e0a19 */
[--C-:B------:R-:W-:Y:S01]  /*5e40*/  @!P1 IMAD.IADD R71, R71, 0x1, -R4.reuse ;  /* 0x0000000147479824 */ /* 0x100fe200078e0a04 */
[----:B------:R-:W-:Y:S01]  /*5e50*/  ISETP.GT.U32.AND P1, PT, R4, R68, PT ;  /* 0x000000440400720c */ /* 0x000fe20003f24070 */
[--C-:B------:R-:W-:Y:S01]  /*5e60*/  @!P6 IMAD.IADD R76, R76, 0x1, -R4.reuse ;  /* 0x000000014c4ce824 */ /* 0x100fe200078e0a04 */
[----:B------:R-:W-:Y:S01]  /*5e70*/  ISETP.GT.U32.AND P6, PT, R4, R72, PT ;  /* 0x000000480400720c */ /* 0x000fe20003fc4070 */
[----:B------:R-:W-:Y:S01]  /*5e80*/  @!P0 IMAD.IADD R63, R63, 0x1, -R4 ;  /* 0x000000013f3f8824 */ /* 0x000fe200078e0a04 */
[----:B------:R-:W-:Y:S02]  /*5e90*/  LOP3.LUT R32, R0, 0x31, R7, 0xfe, !PT ;  /* 0x0000003100207812 */ /* 0x000fe400078efe07 */
[----:B------:R-:W-:Y:S01]  /*5ea0*/  IABS R60, R35 ;  /* 0x00000023003c7213 */ /* 0x000fe20000000000 */
[C---:B------:R-:W-:Y:S01]  /*5eb0*/  IMAD R62, R4.reuse, R25, R62 ;  /* 0x00000019043e7224 */ /* 0x040fe200078e023e */
[----:B------:R-:W-:Y:S01]  /*5ec0*/  IABS R59, R32 ;  /* 0x00000020003b7213 */ /* 0x000fe20000000000 */
[----:B------:R-:W-:Y:S01]  /*5ed0*/  IMAD.MOV.U32 R93, RZ, RZ, R10 ;  /* 0x000000ffff5d7224 */ /* 0x000fe200078e000a */
[----:B------:R-:W-:Y:S01]  /*5ee0*/  ISETP.GT.U32.AND P0, PT, R4, R63, PT ;  /* 0x0000003f0400720c */ /* 0x000fe20003f04070 */
[----:B------:R-:W-:-:S04]  /*5ef0*/  IMAD.HI.U32 R10, R5, R60, RZ ;  /* 0x0000003c050a7227 */ /* 0x000fc800078e00ff */
[----:B------:R-:W-:Y:S01]  /*5f00*/  @!P5 IMAD.IADD R65, R65, 0x1, -R4 ;  /* 0x000000014141d824 */ /* 0x000fe200078e0a04 */
[----:B------:R-:W-:Y:S01]  /*5f10*/  ISETP.GT.U32.AND P5, PT, R4, R62, PT ;  /* 0x0000003e0400720c */ /* 0x000fe20003fa4070 */
[----:B------:R-:W-:-:S04]  /*5f20*/  IMAD.HI.U32 R23, R5, R59, RZ ;  /* 0x0000003b05177227 */ /* 0x000fc800078e00ff */
[----:B------:R-:W-:Y:S02]  /*5f30*/  IMAD.MOV R10, RZ, RZ, -R10 ;  /* 0x000000ffff0a7224 */ /* 0x000fe400078e0a0a */
[--C-:B------:R-:W-:Y:S02]  /*5f40*/  @!P1 IMAD.IADD R68, R68, 0x1, -R4.reuse ;  /* 0x0000000144449824 */ /* 0x100fe400078e0a04 */
[----:B------:R-:W-:Y:S02]  /*5f50*/  @!P6 IMAD.IADD R72, R72, 0x1, -R4 ;  /* 0x000000014848e824 */ /* 0x000fe400078e0a04 */
[----:B------:R-:W-:Y:S02]  /*5f60*/  IMAD.MOV R23, RZ, RZ, -R23 ;  /* 0x000000ffff177224 */ /* 0x000fe400078e0a17 */
[C---:B------:R-:W-:Y:S01]  /*5f70*/  IMAD R60, R4.reuse, R10, R60 ;  /* 0x0000000a043c7224 */ /* 0x040fe200078e023c */
[C---:B------:R-:W-:Y:S01]  /*5f80*/  ISETP.GT.U32.AND P1, PT, R4.reuse, R68, PT ;  /* 0x000000440400720c */ /* 0x040fe20003f24070 */
[C---:B------:R-:W-:Y:S01]  /*5f90*/  IMAD R59, R4.reuse, R23, R59 ;  /* 0x00000017043b7224 */ /* 0x040fe200078e023b */
[C---:B------:R-:W-:Y:S01]  /*5fa0*/  ISETP.GT.U32.AND P6, PT, R4.reuse, R72, PT ;  /* 0x000000480400720c */ /* 0x040fe20003fc4070 */
[--C-:B------:R-:W-:Y:S01]  /*5fb0*/  @!P0 IMAD.IADD R63, R63, 0x1, -R4.reuse ;  /* 0x000000013f3f8824 */ /* 0x100fe200078e0a04 */
[----:B------:R-:W-:Y:S01]  /*5fc0*/  ISETP.GT.U32.AND P0, PT, R4, R60, PT ;  /* 0x0000003c0400720c */ /* 0x000fe20003f04070 */
[----:B------:R-:W-:Y:S01]  /*5fd0*/  @!P5 IMAD.IADD R62, R62, 0x1, -R4 ;  /* 0x000000013e3ed824 */ /* 0x000fe200078e0a04 */
[----:B------:R-:W-:-:S02]  /*5fe0*/  ISETP.GT.U32.AND P5, PT, R4, R59, PT ;  /* 0x0000003b0400720c */ /* 0x000fc40003fa4070 */
[C-C-:B------:R-:W-:Y:S02]  /*5ff0*/  LOP3.LUT R28, R0.reuse, 0x32, R7.reuse, 0xfe, !PT ;  /* 0x00000032001c7812 */ /* 0x140fe400078efe07 */
[----:B------:R-:W-:-:S03]  /*6000*/  LOP3.LUT R27, R0, 0x33, R7, 0xfe, !PT ;  /* 0x00000033001b7812 */ /* 0x000fc600078efe07 */
[--C-:B------:R-:W-:Y:S01]  /*6010*/  @!P1 IMAD.IADD R68, R68, 0x1, -R4.reuse ;  /* 0x0000000144449824 */ /* 0x100fe200078e0a04 */
[----:B------:R-:W-:Y:S01]  /*6020*/  ISETP.GE.AND P1, PT, R58, RZ, PT ;  /* 0x000000ff3a00720c */ /* 0x000fe20003f26270 */
[--C-:B------:R-:W-:Y:S01]  /*6030*/  @!P6 IMAD.IADD R72, R72, 0x1, -R4.reuse ;  /* 0x000000014848e824 */ /* 0x100fe200078e0a04 */
[----:B------:R-:W-:Y:S01]  /*6040*/  ISETP.GE.AND P6, PT, R57, RZ, PT ;  /* 0x000000ff3900720c */ /* 0x000fe20003fc6270 */
[----:B------:R-:W-:Y:S01]  /*6050*/  @!P0 IMAD.IADD R60, R60, 0x1, -R4 ;  /* 0x000000013c3c8824 */ /* 0x000fe200078e0a04 */
[----:B------:R-:W-:Y:S02]  /*6060*/  IABS R58, R28 ;  /* 0x0000001c003a7213 */ /* 0x000fe40000000000 */
[----:B------:R-:W-:Y:S02]  /*6070*/  IABS R57, R27 ;  /* 0x0000001b00397213 */ /* 0x000fe40000000000 */
[----:B------:R-:W-:Y:S01]  /*6080*/  LOP3.LUT R35, R0, 0x34, R7, 0xfe, !PT ;  /* 0x0000003400237812 */ /* 0x000fe200078efe07 */
[----:B------:R-:W-:Y:S01]  /*6090*/  IMAD.MOV.U32 R92, RZ, RZ, R6 ;  /* 0x000000ffff5c7224 */ /* 0x000fe200078e0006 */
[C---:B------:R-:W-:Y:S01]  /*60a0*/  ISETP.GT.U32.AND P0, PT, R4.reuse, R62, PT ;  /* 0x0000003e0400720c */ /* 0x040fe20003f04070 */
[----:B------:R-:W-:Y:S01]  /*60b0*/  @!P5 IMAD.IADD R59, R59, 0x1, -R4 ;  /* 0x000000013b3bd824 */ /* 0x000fe200078e0a04 */
[----:B------:R-:W-:Y:S01]  /*60c0*/  IABS R53, R35 ;  /* 0x0000002300357213 */ /* 0x000fe20000000000 */
[----:B------:R-:W-:Y:S01]  /*60d0*/  IMAD.HI.U32 R24, R5, R58, RZ ;  /* 0x0000003a05187227 */ /* 0x000fe200078e00ff */
[----:B------:R-:W-:-:S03]  /*60e0*/  ISETP.GT.U32.AND P5, PT, R4, R60, PT ;  /* 0x0000003c0400720c */ /* 0x000fc60003fa4070 */
[----:B------:R-:W-:-:S04]  /*60f0*/  IMAD.HI.U32 R25, R5, R57, RZ ;  /* 0x0000003905197227 */ /* 0x000fc800078e00ff */
[----:B------:R-:W-:Y:S01]  /*6100*/  @!P3 IMAD.MOV R92, RZ, RZ, -R92 ;  /* 0x000000ffff5cb224 */ /* 0x000fe200078e0a5c */
[----:B------:R-:W-:Y:S01]  /*6110*/  ISETP.GT.U32.AND P3, PT, R4, R59, PT ;  /* 0x0000003b0400720c */ /* 0x000fe20003f64070 */
[----:B------:R-:W-:Y:S02]  /*6120*/  IMAD.MOV R24, RZ, RZ, -R24 ;  /* 0x000000ffff187224 */ /* 0x000fe400078e0a18 */
[----:B------:R-:W-:Y:S02]  /*6130*/  IMAD.MOV R25, RZ, RZ, -R25 ;  /* 0x000000ffff197224 */ /* 0x000fe400078e0a19 */
[----:B------:R-:W-:-:S04]  /*6140*/  IMAD.HI.U32 R6, R5, R53, RZ ;  /* 0x0000003505067227 */ /* 0x000fc800078e00ff */
[C---:B------:R-:W-:Y:S02]  /*6150*/  IMAD R58, R4.reuse, R24, R58 ;  /* 0x00000018043a7224 */ /* 0x040fe400078e023a */
[----:B------:R-:W-:Y:S02]  /*6160*/  IMAD R57, R4, R25, R57 ;  /* 0x0000001904397224 */ /* 0x000fe400078e0239 */
[----:B------:R-:W-:Y:S02]  /*6170*/  IMAD.MOV R6, RZ, RZ, -R6 ;  /* 0x000000ffff067224 */ /* 0x000fe400078e0a06 */
[--C-:B------:R-:W-:Y:S01]  /*6180*/  @!P0 IMAD.IADD R62, R62, 0x1, -R4.reuse ;  /* 0x000000013e3e8824 */ /* 0x100fe200078e0a04 */
[C---:B------:R-:W-:Y:S01]  /*6190*/  ISETP.GT.U32.AND P0, PT, R4.reuse, R58, PT ;  /* 0x0000003a0400720c */ /* 0x040fe20003f04070 */
[----:B------:R-:W-:Y:S02]  /*61a0*/  IMAD R53, R4, R6, R53 ;  /* 0x0000000604357224 */ /* 0x000fe400078e0235 */
[--C-:B------:R-:W-:Y:S01]  /*61b0*/  @!P5 IMAD.IADD R60, R60, 0x1, -R4.reuse ;  /* 0x000000013c3cd824 */ /* 0x100fe200078e0a04 */
[C---:B------:R-:W-:Y:S01]  /*61c0*/  ISETP.GT.U32.AND P5, PT, R4.reuse, R57, PT ;  /* 0x000000390400720c */ /* 0x040fe20003fa4070 */
[----:B------:R-:W-:Y:S01]  /*61d0*/  @!P3 IMAD.IADD R59, R59, 0x1, -R4 ;  /* 0x000000013b3bb824 */ /* 0x000fe200078e0a04 */
[----:B------:R-:W-:-:S02]  /*61e0*/  ISETP.GT.U32.AND P3, PT, R4, R53, PT ;  /* 0x000000350400720c */ /* 0x000fc40003f64070 */
[C-C-:B------:R-:W-:Y:S02]  /*61f0*/  LOP3.LUT R32, R0.reuse, 0x35, R7.reuse, 0xfe, !PT ;  /* 0x0000003500207812 */ /* 0x140fe400078efe07 */
[----:B------:R-:W-:Y:S01]  /*6200*/  LOP3.LUT R28, R0, 0x36, R7, 0xfe, !PT ;  /* 0x00000036001c7812 */ /* 0x000fe200078efe07 */
[----:B------:R-:W-:Y:S01]  /*6210*/  IMAD.MOV.U32 R91, RZ, RZ, R3 ;  /* 0x000000ffff5b7224 */ /* 0x000fe200078e0003 */
[----:B------:R-:W-:Y:S01]  /*6220*/  IABS R52, R32 ;  /* 0x0000002000347213 */ /* 0x000fe20000000000 */
[--C-:B------:R-:W-:Y:S01]  /*6230*/  @!P0 IMAD.IADD R58, R58, 0x1, -R4.reuse ;  /* 0x000000013a3a8824 */ /* 0x100fe200078e0a04 */
[----:B------:R-:W-:Y:S02]  /*6240*/  LOP3.LUT R27, R0, 0x37, R7, 0xfe, !PT ;  /* 0x00000037001b7812 */ /* 0x000fe400078efe07 */
[----:B------:R-:W-:Y:S01]  /*6250*/  IABS R51, R28 ;  /* 0x0000001c00337213 */ /* 0x000fe20000000000 */
[--C-:B------:R-:W-:Y:S01]  /*6260*/  @!P5 IMAD.IADD R57, R57, 0x1, -R4.reuse ;  /* 0x000000013939d824 */ /* 0x100fe200078e0a04 */
[C---:B------:R-:W-:Y:S01]  /*6270*/  ISETP.GT.U32.AND P5, PT, R4.reuse, R58, PT ;  /* 0x0000003a0400720c */ /* 0x040fe20003fa4070 */
[----:B------:R-:W-:Y:S01]  /*6280*/  @!P3 IMAD.IADD R53, R53, 0x1, -R4 ;  /* 0x000000013535b824 */ /* 0x000fe200078e0a04 */
[----:B------:R-:W-:Y:S01]  /*6290*/  IABS R50, R27 ;  /* 0x0000001b00327213 */ /* 0x000fe20000000000 */
[----:B------:R-:W-:Y:S01]  /*62a0*/  @!P6 IMAD.MOV R91, RZ, RZ, -R91 ;  /* 0x000000ffff5be224 */ /* 0x000fe200078e0a5b */
[C---:B------:R-:W-:Y:S01]  /*62b0*/  ISETP.GT.U32.AND P6, PT, R4.reuse, R57, PT ;  /* 0x000000390400720c */ /* 0x040fe20003fc4070 */
[----:B------:R-:W-:Y:S01]  /*62c0*/  IMAD.HI.U32 R23, R5, R52, RZ ;  /* 0x0000003405177227 */ /* 0x000fe200078e00ff */
[----:B------:R-:W-:-:S03]  /*62d0*/  ISETP.GT.U32.AND P3, PT, R4, R53, PT ;  /* 0x000000350400720c */ /* 0x000fc60003f64070 */
[----:B------:R-:W-:Y:S01]  /*62e0*/  IMAD.HI.U32 R10, R5, R51, RZ ;  /* 0x00000033050a7227 */ /* 0x000fe200078e00ff */
[----:B------:R-:W-:-:S03]  /*62f0*/  LOP3.LUT R26, R0, 0x38, R7, 0xfe, !PT ;  /* 0x00000038001a7812 */ /* 0x000fc600078efe07 */
[----:B------:R-:W-:Y:S02]  /*6300*/  IMAD.MOV R23, RZ, RZ, -R23 ;  /* 0x000000ffff177224 */ /* 0x000fe400078e0a17 */
[----:B------:R-:W-:-:S04]  /*6310*/  IMAD.HI.U32 R6, R5, R50, RZ ;  /* 0x0000003205067227 */ /* 0x000fc800078e00ff */
[----:B------:R-:W-:Y:S01]  /*6320*/  IMAD.MOV R10, RZ, RZ, -R10 ;  /* 0x000000ffff0a7224 */ /* 0x000fe200078e0a0a */
[----:B------:R-:W-:Y:S01]  /*6330*/  IABS R49, R26 ;  /* 0x0000001a00317213 */ /* 0x000fe20000000000 */
[C---:B------:R-:W-:Y:S02]  /*6340*/  IMAD R52, R4.reuse, R23, R52 ;  /* 0x0000001704347224 */ /* 0x040fe400078e0234 */
[----:B------:R-:W-:Y:S02]  /*6350*/  IMAD.MOV R6, RZ, RZ, -R6 ;  /* 0x000000ffff067224 */ /* 0x000fe400078e0a06 */
[----:B------:R-:W-:Y:S02]  /*6360*/  IMAD R51, R4, R10, R51 ;  /* 0x0000000a04337224 */ /* 0x000fe400078e0233 */
[----:B------:R-:W-:Y:S01]  /*6370*/  @!P5 IMAD.IADD R58, R58, 0x1, -R4 ;  /* 0x000000013a3ad824 */ /* 0x000fe200078e0a04 */
[C---:B------:R-:W-:Y:S01]  /*6380*/  ISETP.GT.U32.AND P5, PT, R4.reuse, R52, PT ;  /* 0x000000340400720c */ /* 0x040fe20003fa4070 */
[----:B------:R-:W-:-:S02]  /*6390*/  IMAD R50, R4, R6, R50 ;  /* 0x0000000604327224 */ /* 0x000fc400078e0232 */
[----:B------:R-:W-:Y:S01]  /*63a0*/  @!P6 IMAD.IADD R57, R57, 0x1, -R4 ;  /* 0x000000013939e824 */ /* 0x000fe200078e0a04 */
[----:B------:R-:W-:Y:S01]  /*63b0*/  ISETP.GT.U32.AND P6, PT, R4, R51, PT ;  /* 0x000000330400720c */ /* 0x000fe20003fc4070 */
[----:B------:R-:W-:Y:S01]  /*63c0*/  IMAD.HI.U32 R24, R5, R49, RZ ;  /* 0x0000003105187227 */ /* 0x000fe200078e00ff */
[----:B------:R-:W-:-:S03]  /*63d0*/  LOP3.LUT R25, R0, 0x39, R7, 0xfe, !PT ;  /* 0x0000003900197812 */ /* 0x000fc600078efe07 */
[----:B------:R-:W-:Y:S01]  /*63e0*/  @!P3 IMAD.IADD R53, R53, 0x1, -R4 ;  /* 0x000000013535b824 */ /* 0x000fe200078e0a04 */
[----:B------:R-:W-:Y:S01]  /*63f0*/  ISETP.GT.U32.AND P3, PT, R4, R50, PT ;  /* 0x000000320400720c */ /* 0x000fe20003f64070 */
[----:B------:R-:W-:Y:S01]  /*6400*/  IMAD.MOV R24, RZ, RZ, -R24 ;  /* 0x000000ffff187224 */ /* 0x000fe200078e0a18 */
[----:B------:R-:W-:Y:S02]  /*6410*/  IABS R45, R25 ;  /* 0x00000019002d7213 */ /* 0x000fe40000000000 */
[----:B------:R-:W-:Y:S01]  /*6420*/  LOP3.LUT R3, R0, 0x3a, R7, 0xfe, !PT ;  /* 0x0000003a00037812 */ /* 0x000fe200078efe07 */
[----:B------:R-:W-:Y:S02]  /*6430*/  IMAD R49, R4, R24, R49 ;  /* 0x0000001804317224 */ /* 0x000fe400078e0231 */
[--C-:B------:R-:W-:Y:S01]  /*6440*/  @!P5 IMAD.IADD R52, R52, 0x1, -R4.reuse ;  /* 0x000000013434d824 */ /* 0x100fe200078e0a04 */
[----:B------:R-:W-:Y:S01]  /*6450*/  IABS R44, R3 ;  /* 0x00000003002c7213 */ /* 0x000fe20000000000 */
[----:B------:R-:W-:Y:S01]  /*6460*/  @!P6 IMAD.IADD R51, R51, 0x1, -R4 ;  /* 0x000000013333e824 */ /* 0x000fe200078e0a04 */
[----:B------:R-:W-:Y:S01]  /*6470*/  ISETP.GT.U32.AND P5, PT, R4, R49, PT ;  /* 0x000000310400720c */ /* 0x000fe20003fa4070 */
[----:B------:R-:W-:Y:S01]  /*6480*/  IMAD.MOV.U32 R23, RZ, RZ, R2 ;  /* 0x000000ffff177224 */ /* 0x000fe200078e0002 */
[C-C-:B------:R-:W-:Y:S01]  /*6490*/  LOP3.LUT R10, R0.reuse, 0x3b, R7.reuse, 0xfe, !PT ;  /* 0x0000003b000a7812 */ /* 0x140fe200078efe07 */
[----:B------:R-:W-:Y:S01]  /*64a0*/  IMAD.HI.U32 R3, R5, R45, RZ ;  /* 0x0000002d05037227 */ /* 0x000fe200078e00ff */
[----:B------:R-:W-:-:S02]  /*64b0*/  LOP3.LUT R6, R0, 0x3c, R7, 0xfe, !PT ;  /* 0x0000003c00067812 */ /* 0x000fc400078efe07 */
[----:B------:R-:W-:Y:S01]  /*64c0*/  IABS R43, R10 ;  /* 0x0000000a002b7213 */ /* 0x000fe20000000000 */
[----:B------:R-:W-:Y:S01]  /*64d0*/  @!P3 IMAD.IADD R50, R50, 0x1, -R4 ;  /* 0x000000013232b824 */ /* 0x000fe200078e0a04 */
[----:B------:R-:W-:Y:S01]  /*64e0*/  IABS R42, R6 ;  /* 0x00000006002a7213 */ /* 0x000fe20000000000 */
[----:B------:R-:W-:Y:S01]  /*64f0*/  @!P1 IMAD.MOV R23, RZ, RZ, -R23 ;  /* 0x000000ffff179224 */ /* 0x000fe200078e0a17 */
[C---:B------:R-:W-:Y:S01]  /*6500*/  ISETP.GT.U32.AND P1, PT, R4.reuse, R51, PT ;  /* 0x000000330400720c */ /* 0x040fe20003f24070 */
[----:B------:R-:W-:Y:S02]  /*6510*/  IMAD.MOV R3, RZ, RZ, -R3 ;  /* 0x000000ffff037224 */ /* 0x000fe400078e0a03 */
[----:B------:R-:W-:Y:S01]  /*6520*/  IMAD.HI.U32 R6, R5, R44, RZ ;  /* 0x0000002c05067227 */ /* 0x000fe200078e00ff */
[----:B------:R-:W-:-:S03]  /*6530*/  ISETP.GT.U32.AND P3, PT, R4, R50, PT ;  /* 0x000000320400720c */ /* 0x000fc60003f64070 */
[----:B------:R-:W-:Y:S02]  /*6540*/  IMAD R45, R4, R3, R45 ;  /* 0x00000003042d7224 */ /* 0x000fe400078e022d */
[----:B------:R-:W-:-:S04]  /*6550*/  IMAD.HI.U32 R3, R5, R43, RZ ;  /* 0x0000002b05037227 */ /* 0x000fc800078e00ff */
[----:B------:R-:W-:Y:S02]  /*6560*/  IMAD.MOV R6, RZ, RZ, -R6 ;  /* 0x000000ffff067224 */ /* 0x000fe400078e0a06 */
[----:B------:R-:W-:Y:S02]  /*6570*/  @!P5 IMAD.IADD R49, R49, 0x1, -R4 ;  /* 0x000000013131d824 */ /* 0x000fe400078e0a04 */
[----:B------:R-:W-:Y:S02]  /*6580*/  IMAD.MOV R2, RZ, RZ, -R3 ;  /* 0x000000ffff027224 */ /* 0x000fe400078e0a03 */
[C---:B------:R-:W-:Y:S01]  /*6590*/  IMAD R44, R4.reuse, R6, R44 ;  /* 0x00000006042c7224 */ /* 0x040fe200078e022c */
[C---:B------:R-:W-:Y:S01]  /*65a0*/  ISETP.GT.U32.AND P5, PT, R4.reuse, R49, PT ;  /* 0x000000310400720c */ /* 0x040fe20003fa4070 */
[C---:B------:R-:W-:Y:S02]  /*65b0*/  IMAD R43, R4.reuse, R2, R43 ;  /* 0x00000002042b7224 */ /* 0x040fe400078e022b */
[----:B------:R-:W-:Y:S01]  /*65c0*/  @!P1 IMAD.IADD R51, R51, 0x1, -R4 ;  /* 0x0000000133339824 */ /* 0x000fe200078e0a04 */
[C---:B------:R-:W-:Y:S01]  /*65d0*/  ISETP.GT.U32.AND P1, PT, R4.reuse, R44, PT ;  /* 0x0000002c0400720c */ /* 0x040fe20003f24070 */
[----:B------:R-:W-:Y:S01]  /*65e0*/  IMAD.HI.U32 R10, R5, R42, RZ ;  /* 0x0000002a050a7227 */ /* 0x000fe200078e00ff */
[----:B------:R-:W-:-:S03]  /*65f0*/  ISETP.GT.U32.AND P6, PT, R4, R52, PT ;  /* 0x000000340400720c */ /* 0x000fc60003fc4070 */
[----:B------:R-:W-:Y:S01]  /*6600*/  @!P3 IMAD.IADD R50, R50, 0x1, -R4 ;  /* 0x000000013232b824 */ /* 0x000fe200078e0a04 */
[----:B------:R-:W-:Y:S01]  /*6610*/  ISETP.GT.U32.AND P3, PT, R4, R43, PT ;  /* 0x0000002b0400720c */ /* 0x000fe20003f64070 */
[----:B------:R-:W-:Y:S01]  /*6620*/  IMAD.MOV R3, RZ, RZ, -R10 ;  /* 0x000000ffff037224 */ /* 0x000fe200078e0a0a */
[----:B------:R-:W-:Y:S01]  /*6630*/  LOP3.LUT R25, R0, 0x3d, R7, 0xfe, !PT ;  /* 0x0000003d00197812 */ /* 0x000fe200078efe07 */
[----:B------:R-:W-:Y:S02]  /*6640*/  @!P4 IMAD.MOV R93, RZ, RZ, -R93 ;  /* 0x000000ffff5dc224 */ /* 0x000fe400078e0a5d */
[C---:B------:R-:W-:Y:S01]  /*6650*/  IMAD R42, R4.reuse, R3, R42 ;  /* 0x00000003042a7224 */ /* 0x040fe200078e022a */
[----:B------:R-:W-:Y:S01]  /*6660*/  ISETP.GT.U32.AND P4, PT, R4, R64, PT ;  /* 0x000000400400720c */ /* 0x000fe20003f84070 */
[--C-:B------:R-:W-:Y:S01]  /*6670*/  @!P5 IMAD.IADD R49, R49, 0x1, -R4.reuse ;  /* 0x000000013131d824 */ /* 0x100fe200078e0a04 */
[----:B------:R-:W-:Y:S01]  /*6680*/  IABS R41, R25 ;  /* 0x0000001900297213 */ /* 0x000fe20000000000 */
[--C-:B------:R-:W-:Y:S01]  /*6690*/  @!P1 IMAD.IADD R44, R44, 0x1, -R4.reuse ;  /* 0x000000012c2c9824 */ /* 0x100fe200078e0a04 */
[----:B------:R-:W-:Y:S01]  /*66a0*/  ISETP.GT.U32.AND P5, PT, R4, R42, PT ;  /* 0x0000002a0400720c */ /* 0x000fe20003fa4070 */
[--C-:B------:R-:W-:Y:S01]  /*66b0*/  @!P6 IMAD.IADD R52, R52, 0x1, -R4.reuse ;  /* 0x000000013434e824 */ /* 0x100fe200078e0a04 */
[C---:B------:R-:W-:Y:S01]  /*66c0*/  ISETP.GT.U32.AND P6, PT, R4.reuse, R45, PT ;  /* 0x0000002d0400720c */ /* 0x040fe20003fc4070 */
[----:B------:R-:W-:Y:S01]  /*66d0*/  @!P3 IMAD.IADD R43, R43, 0x1, -R4 ;  /* 0x000000012b2bb824 */ /* 0x000fe200078e0a04 */
[----:B------:R-:W-:Y:S01]  /*66e0*/  ISETP.GT.U32.AND P3, PT, R4, R44, PT ;  /* 0x0000002c0400720c */ /* 0x000fe20003f64070 */
[----:B------:R-:W-:Y:S01]  /*66f0*/  IMAD.HI.U32 R2, R5, R41, RZ ;  /* 0x0000002905027227 */ /* 0x000fe200078e00ff */
[----:B------:R-:W-:Y:S01]  /*6700*/  LOP3.LUT R24, R0, 0x3e, R7, 0xfe, !PT ;  /* 0x0000003e00187812 */ /* 0x000fe200078efe07 */
[----:B------:R0:W-:Y:S02]  /*6710*/  STL [R1+0x214], R23 ;  /* 0x0002141701007387 */ /* 0x0001e40000100800 */
[----:B------:R-:W-:Y:S01]  /*6720*/  IMAD.MOV R2, RZ, RZ, -R2 ;  /* 0x000000ffff027224 */ /* 0x000fe200078e0a02 */
[----:B------:R-:W-:Y:S01]  /*6730*/  IABS R40, R24 ;  /* 0x0000001800287213 */ /* 0x000fe20000000000 */
[--C-:B------:R-:W-:Y:S01]  /*6740*/  @!P4 IMAD.IADD R64, R64, 0x1, -R4.reuse ;  /* 0x000000014040c824 */ /* 0x100fe200078e0a04 */
[----:B------:R-:W-:Y:S01]  /*6750*/  ISETP.GE.AND P4, PT, R89, RZ, PT ;  /* 0x000000ff5900720c */ /* 0x000fe20003f86270 */
[----:B------:R-:W-:Y:S01]  /*6760*/  @!P5 IMAD.IADD R42, R42, 0x1, -R4 ;  /* 0x000000012a2ad824 */ /* 0x000fe200078e0a04 */
[----:B------:R-:W-:-:S02]  /*6770*/  ISETP.GT.U32.AND P5, PT, R4, R43, PT ;  /* 0x0000002b0400720c */ /* 0x000fc40003fa4070 */
[----:B0-----:R-:W-:Y:S01]  /*6780*/  LOP3.LUT R23, R0, 0x3f, R7, 0xfe, !PT ;  /* 0x0000003f00177812 */ /* 0x001fe200078efe07 */
[----:B------:R-:W-:Y:S02]  /*6790*/  IMAD R41, R4, R2, R41 ;  /* 0x0000000204297224 */ /* 0x000fe400078e0229 */
[----:B------:R-:W-:Y:S01]  /*67a0*/  IMAD.HI.U32 R3, R5, R40, RZ ;  /* 0x0000002805037227 */ /* 0x000fe200078e00ff */
[----:B------:R-:W-:-:S03]  /*67b0*/  IABS R39, R23 ;  /* 0x0000001700277213 */ /* 0x000fc60000000000 */
[--C-:B------:R-:W-:Y:S02]  /*67c0*/  @!P6 IMAD.IADD R45, R45, 0x1, -R4.reuse ;  /* 0x000000012d2de824 */ /* 0x100fe400078e0a04 */
[----:B------:R-:W-:Y:S01]  /*67d0*/  @!P3 IMAD.IADD R44, R44, 0x1, -R4 ;  /* 0x000000012c2cb824 */ /* 0x000fe200078e0a04 */
[C---:B------:R-:W-:Y:S01]  /*67e0*/  ISETP.GT.U32.AND P3, PT, R4.reuse, R41, PT ;  /* 0x000000290400720c */ /* 0x040fe20003f64070 */
[----:B------:R-:W-:Y:S02]  /*67f0*/  IMAD.MOV R2, RZ, RZ, -R3 ;  /* 0x000000ffff027224 */ /* 0x000fe400078e0a03 */
[----:B------:R-:W-:Y:S01]  /*6800*/  IMAD.HI.U32 R3, R5, R39, RZ ;  /* 0x0000002705037227 */ /* 0x000fe200078e00ff */
[----:B------:R-:W-:-:S03]  /*6810*/  ISETP.GT.U32.AND P1, PT, R4, R45, PT ;  /* 0x0000002d0400720c */ /* 0x000fc60003f24070 */
[----:B------:R-:W-:Y:S02]  /*6820*/  IMAD.MOV.U32 R6, RZ, RZ, R22 ;  /* 0x000000ffff067224 */ /* 0x000fe400078e0016 */
[----:B------:R-:W-:Y:S02]  /*6830*/  IMAD R40, R4, R2, R40 ;  /* 0x0000000204287224 */ /* 0x000fe400078e0228 */
[----:B------:R-:W-:Y:S02]  /*6840*/  IMAD.MOV R2, RZ, RZ, -R3 ;  /* 0x000000ffff027224 */ /* 0x000fe400078e0a03 */
[----:B------:R-:W-:Y:S01]  /*6850*/  @!P4 IMAD.MOV R6, RZ, RZ, -R6 ;  /* 0x000000ffff06c224 */ /* 0x000fe200078e0a06 */
[----:B------:R-:W-:Y:S01]  /*6860*/  ISETP.GE.AND P0, PT, R90, RZ, PT ;  /* 0x000000ff5a00720c */ /* 0x000fe20003f06270 */
[--C-:B------:R-:W-:Y:S01]  /*6870*/  @!P5 IMAD.IADD R43, R43, 0x1, -R4.reuse ;  /* 0x000000012b2bd824 */ /* 0x100fe200078e0a04 */
[C---:B------:R-:W-:Y:S01]  /*6880*/  ISETP.GT.U32.AND P5, PT, R4.reuse, R40, PT ;  /* 0x000000280400720c */ /* 0x040fe20003fa4070 */
[----:B------:R-:W-:Y:S01]  /*6890*/  IMAD R39, R4, R2, R39 ;  /* 0x0000000204277224 */ /* 0x000fe200078e0227 */
[----:B------:R0:W-:Y:S01]  /*68a0*/  STL [R1+0x218], R6 ;  /* 0x0002180601007387 */ /* 0x0001e20000100800 */
[----:B------:R-:W-:Y:S01]  /*68b0*/  ISETP.GE.AND P6, PT, R37, RZ, PT ;  /* 0x000000ff2500720c */ /* 0x000fe20003fc6270 */
[----:B------:R-:W-:-:S02]  /*68c0*/  @!P3 IMAD.IADD R41, R41, 0x1, -R4 ;  /* 0x000000012929b824 */ /* 0x000fc400078e0a04 */
[----:B------:R-:W-:Y:S01]  /*68d0*/  ISETP.GT.U32.AND P3, PT, R4, R39, PT ;  /* 0x000000270400720c */ /* 0x000fe20003f64070 */
[----:B------:R-:W-:Y:S01]  /*68e0*/  @!P1 IMAD.IADD R45, R45, 0x1, -R4 ;  /* 0x000000012d2d9824 */ /* 0x000fe200078e0a04 */
[----:B0-----:R-:W-:Y:S02]  /*68f0*/  LOP3.LUT R6, R0, 0x41, R7, 0xfe, !PT ;  /* 0x0000004100067812 */ /* 0x001fe400078efe07 */
[----:B------:R-:W-:Y:S02]  /*6900*/  ISETP.GE.AND P1, PT, R34, RZ, PT ;  /* 0x000000ff2200720c */ /* 0x000fe40003f26270 */
[----:B------:R-:W-:Y:S01]  /*6910*/  IABS R36, R6 ;  /* 0x0000000600247213 */ /* 0x000fe20000000000 */
[----:B------:R-:W-:Y:S01]  /*6920*/  IMAD.MOV.U32 R6, RZ, RZ, R21 ;  /* 0x000000ffff067224 */ /* 0x000fe200078e0015 */
[----:B------:R-:W-:Y:S01]  /*6930*/  LOP3.LUT R10, R0, 0x40, R7, 0xfe, !PT ;  /* 0x00000040000a7812 */ /* 0x000fe200078efe07 */
[----:B------:R-:W-:Y:S02]  /*6940*/  IMAD.MOV.U32 R2, RZ, RZ, R20 ;  /* 0x000000ffff027224 */ /* 0x000fe400078e0014 */
[----:B------:R-:W-:Y:S01]  /*6950*/  @!P0 IMAD.MOV R6, RZ, RZ, -R6 ;  /* 0x000000ffff068224 */ /* 0x000fe200078e0a06 */
[----:B------:R-:W-:Y:S01]  /*6960*/  IABS R37, R10 ;  /* 0x0000000a00257213 */ /* 0x000fe20000000000 */
[----:B------:R-:W-:-:S02]  /*6970*/  @!P5 IMAD.IADD R40, R40, 0x1, -R4 ;  /* 0x000000012828d824 */ /* 0x000fc400078e0a04 */
[----:B------:R-:W-:Y:S01]  /*6980*/  @!P6 IMAD.MOV R2, RZ, RZ, -R2 ;  /* 0x000000ffff02e224 */ /* 0x000fe200078e0a02 */
[----:B------:R0:W-:Y:S01]  /*6990*/  STL [R1+0x200], R6 ;  /* 0x0002000601007387 */ /* 0x0001e20000100800 */
[----:B------:R-:W-:Y:S01]  /*69a0*/  @!P3 IMAD.IADD R39, R39, 0x1, -R4 ;  /* 0x000000012727b824 */ /* 0x000fe200078e0a04 */
[----:B------:R-:W-:Y:S01]  /*69b0*/  ISETP.GT.U32.AND P6, PT, R4, R40, PT ;  /* 0x000000280400720c */ /* 0x000fe20003fc4070 */
[----:B------:R-:W-:Y:S01]  /*69c0*/  IMAD.HI.U32 R3, R5, R37, RZ ;  /* 0x0000002505037227 */ /* 0x000fe200078e00ff */
[----:B------:R1:W-:Y:S03]  /*69d0*/  STL [R1+0x1fc], R2 ;  /* 0x0001fc0201007387 */ /* 0x0003e60000100800 */
[----:B0-----:R-:W-:Y:S02]  /*69e0*/  IMAD.MOV.U32 R6, RZ, RZ, R19 ;  /* 0x000000ffff067224 */ /* 0x001fe400078e0013 */
[----:B------:R-:W-:-:S02]  /*69f0*/  IMAD.MOV R3, RZ, RZ, -R3 ;  /* 0x000000ffff037224 */ /* 0x000fc400078e0a03 */
[----:B------:R-:W-:Y:S01]  /*6a00*/  @!P1 IMAD.MOV R6, RZ, RZ, -R6 ;  /* 0x000000ffff069224 */ /* 0x000fe200078e0a06 */
[----:B------:R-:W-:Y:S01]  /*6a10*/  ISETP.GT.U32.AND P1, PT, R4, R39, PT ;  /* 0x000000270400720c */ /* 0x000fe20003f24070 */
[----:B-1----:R-:W-:-:S04]  /*6a20*/  IMAD.HI.U32 R2, R5, R36, RZ ;  /* 0x0000002405027227 */ /* 0x002fc800078e00ff */
[----:B------:R-:W-:Y:S02]  /*6a30*/  IMAD R37, R4, R3, R37 ;  /* 0x0000000304257224 */ /* 0x000fe400078e0225 */
[----:B------:R-:W-:Y:S02]  /*6a40*/  IMAD.MOV R2, RZ, RZ, -R2 ;  /* 0x000000ffff027224 */ /* 0x000fe400078e0a02 */
[----:B------:R-:W-:Y:S01]  /*6a50*/  @!P6 IMAD.IADD R40, R40, 0x1, -R4 ;  /* 0x000000012828e824 */ /* 0x000fe200078e0a04 */
[C---:B------:R-:W-:Y:S01]  /*6a60*/  ISETP.GT.U32.AND P6, PT, R4.reuse, R37, PT ;  /* 0x000000250400720c */ /* 0x040fe20003fc4070 */
[----:B------:R-:W-:Y:S02]  /*6a70*/  IMAD R36, R4, R2, R36 ;  /* 0x0000000204247224 */ /* 0x000fe400078e0224 */
[----:B------:R-:W-:-:S03]  /*6a80*/  @!P1 IMAD.IADD R39, R39, 0x1, -R4 ;  /* 0x0000000127279824 */ /* 0x000fc600078e0a04 */
[----:B------:R-:W-:Y:S02]  /*6a90*/  ISETP.GT.U32.AND P1, PT, R4, R36, PT ;  /* 0x000000240400720c */ /* 0x000fe40003f24070 */
[C-C-:B------:R-:W-:Y:S02]  /*6aa0*/  LOP3.LUT R20, R0.reuse, 0x42, R7.reuse, 0xfe, !PT ;  /* 0x0000004200147812 */ /* 0x140fe400078efe07 */
[----:B------:R-:W-:Y:S02]  /*6ab0*/  LOP3.LUT R19, R0, 0x43, R7, 0xfe, !PT ;  /* 0x0000004300137812 */ /* 0x000fe400078efe07 */
[----:B------:R-:W-:Y:S01]  /*6ac0*/  IABS R35, R20 ;  /* 0x0000001400237213 */ /* 0x000fe20000000000 */
[----:B------:R-:W-:Y:S01]  /*6ad0*/  @!P6 IMAD.IADD R37, R37, 0x1, -R4 ;  /* 0x000000012525e824 */ /* 0x000fe200078e0a04 */
[----:B------:R-:W-:-:S03]  /*6ae0*/  IABS R34, R19 ;  /* 0x0000001300227213 */ /* 0x000fc60000000000 */
[----:B------:R-:W-:Y:S01]  /*6af0*/  IMAD.HI.U32 R2, R5, R35, RZ ;  /* 0x0000002305027227 */ /* 0x000fe200078e00ff */
[----:B------:R-:W-:-:S03]  /*6b00*/  ISETP.GT.U32.AND P6, PT, R4, R37, PT ;  /* 0x000000250400720c */ /* 0x000fc60003fc4070 */
[----:B------:R-:W-:Y:S02]  /*6b10*/  @!P1 IMAD.IADD R36, R36, 0x1, -R4 ;  /* 0x0000000124249824 */ /* 0x000fe400078e0a04 */
[----:B------:R-:W-:Y:S02]  /*6b20*/  IMAD.MOV R2, RZ, RZ, -R2 ;  /* 0x000000ffff027224 */ /* 0x000fe400078e0a02 */
[----:B------:R-:W-:Y:S01]  /*6b30*/  IMAD.HI.U32 R3, R5, R34, RZ ;  /* 0x0000002205037227 */ /* 0x000fe200078e00ff */
[----:B------:R-:W-:-:S03]  /*6b40*/  ISETP.GT.U32.AND P1, PT, R4, R36, PT ;  /* 0x000000240400720c */ /* 0x000fc60003f24070 */
[C---:B------:R-:W-:Y:S02]  /*6b50*/  IMAD R35, R4.reuse, R2, R35 ;  /* 0x0000000204237224 */ /* 0x040fe400078e0223 */
[----:B------:R-:W-:Y:S01]  /*6b60*/  IMAD.MOV R3, RZ, RZ, -R3 ;  /* 0x000000ffff037224 */ /* 0x000fe200078e0a03 */
[C---:B------:R-:W-:Y:S01]  /*6b70*/  ISETP.GT.U32.AND P4, PT, R4.reuse, R42, PT ;  /* 0x0000002a0400720c */ /* 0x040fe20003f84070 */
[----:B------:R-:W-:Y:S01]  /*6b80*/  @!P6 IMAD.IADD R37, R37, 0x1, -R4 ;  /* 0x000000012525e824 */ /* 0x000fe200078e0a04 */
[C---:B------:R-:W-:Y:S01]  /*6b90*/  ISETP.GT.U32.AND P6, PT, R4.reuse, R35, PT ;  /* 0x000000230400720c */ /* 0x040fe20003fc4070 */
[----:B------:R-:W-:-:S04]  /*6ba0*/  IMAD R34, R4, R3, R34 ;  /* 0x0000000304227224 */ /* 0x000fc800078e0222 */
[--C-:B------:R-:W-:Y:S01]  /*6bb0*/  @!P1 IMAD.IADD R36, R36, 0x1, -R4.reuse ;  /* 0x0000000124249824 */ /* 0x100fe200078e0a04 */
[----:B------:R-:W-:Y:S02]  /*6bc0*/  ISETP.GT.U32.AND P1, PT, R4, R34, PT ;  /* 0x000000220400720c */ /* 0x000fe40003f24070 */
[--C-:B------:R-:W-:Y:S01]  /*6bd0*/  LOP3.LUT R10, R0, 0x44, R7.reuse, 0xfe, !PT ;  /* 0x00000044000a7812 */ /* 0x100fe200078efe07 */
[----:B------:R0:W-:Y:S02]  /*6be0*/  STL [R1+0x1f8], R6 ;  /* 0x0001f80601007387 */ /* 0x0001e40000100800 */
[--C-:B------:R-:W-:Y:S01]  /*6bf0*/  @!P4 IMAD.IADD R42, R42, 0x1, -R4.reuse ;  /* 0x000000012a2ac824 */ /* 0x100fe200078e0a04 */
[----:B------:R-:W-:Y:S01]  /*6c00*/  ISETP.GE.AND P4, PT, R33, RZ, PT ;  /* 0x000000ff2100720c */ /* 0x000fe20003f86270 */
[----:B------:R-:W-:Y:S01]  /*6c10*/  @!P6 IMAD.IADD R35, R35, 0x1, -R4 ;  /* 0x000000012323e824 */ /* 0x000fe200078e0a04 */
[----:B------:R-:W-:Y:S02]  /*6c20*/  IABS R33, R10 ;  /* 0x0000000a00217213 */ /* 0x000fe40000000000 */
[----:B0-----:R-:W-:-:S03]  /*6c30*/  LOP3.LUT R6, R0, 0x45, R7, 0xfe, !PT ;  /* 0x0000004500067812 */ /* 0x001fc600078efe07 */
[----:B------:R-:W-:Y:S01]  /*6c40*/  @!P1 IMAD.IADD R34, R34, 0x1, -R4 ;  /* 0x0000000122229824 */ /* 0x000fe200078e0a04 */
[C---:B------:R-:W-:Y:S02]  /*6c50*/  ISETP.GT.U32.AND P6, PT, R4.reuse, R35, PT ;  /* 0x000000230400720c */ /* 0x040fe40003fc4070 */
[----:B------:R-:W-:Y:S01]  /*6c60*/  IABS R32, R6 ;  /* 0x0000000600207213 */ /* 0x000fe20000000000 */
[C---:B------:R-:W-:Y:S01]  /*6c70*/  IMAD.HI.U32 R6, R5.reuse, R33, RZ ;  /* 0x0000002105067227 */ /* 0x040fe200078e00ff */
[----:B------:R-:W-:Y:S02]  /*6c80*/  ISETP.GT.U32.AND P1, PT, R4, R34, PT ;  /* 0x000000220400720c */ /* 0x000fe40003f24070 */
[----:B------:R-:W-:Y:S01]  /*6c90*/  LOP3.LUT R23, R0, 0x46, R7, 0xfe, !PT ;  /* 0x0000004600177812 */ /* 0x000fe200078efe07 */
[----:B------:R-:W-:Y:S02]  /*6ca0*/  IMAD.MOV R6, RZ, RZ, -R6 ;  /* 0x000000ffff067224 */ /* 0x000fe400078e0a06 */
[----:B------:R-:W-:Y:S01]  /*6cb0*/  IMAD.HI.U32 R10, R5, R32, RZ ;  /* 0x00000020050a7227 */ /* 0x000fe200078e00ff */
[----:B------:R-:W-:-:S02]  /*6cc0*/  ISETP.GE.AND P5, PT, R31, RZ, PT ;  /* 0x000000ff1f00720c */ /* 0x000fc40003fa6270 */
[----:B------:R-:W-:Y:S01]  /*6cd0*/  IABS R31, R23 ;  /* 0x00000017001f7213 */ /* 0x000fe20000000000 */
[C---:B------:R-:W-:Y:S02]  /*6ce0*/  IMAD R33, R4.reuse, R6, R33 ;  /* 0x0000000604217224 */ /* 0x040fe400078e0221 */
[----:B------:R-:W-:Y:S02]  /*6cf0*/  IMAD.MOV R10, RZ, RZ, -R10 ;  /* 0x000000ffff0a7224 */ /* 0x000fe400078e0a0a */
[----:B------:R-:W-:Y:S01]  /*6d00*/  @!P6 IMAD.IADD R35, R35, 0x1, -R4 ;  /* 0x000000012323e824 */ /* 0x000fe200078e0a04 */
[C---:B------:R-:W-:Y:S01]  /*6d10*/  ISETP.GT.U32.AND P6, PT, R4.reuse, R33, PT ;  /* 0x000000210400720c */ /* 0x040fe20003fc4070 */
[----:B------:R-:W-:Y:S02]  /*6d20*/  IMAD R32, R4, R10, R32 ;  /* 0x0000000a04207224 */ /* 0x000fe400078e0220 */
[----:B------:R-:W-:-:S04]  /*6d30*/  IMAD.HI.U32 R2, R5, R31, RZ ;  /* 0x0000001f05027227 */ /* 0x000fc800078e00ff */
[----:B------:R-:W-:Y:S01]  /*6d40*/  @!P1 IMAD.IADD R34, R34, 0x1, -R4 ;  /* 0x0000000122229824 */ /* 0x000fe200078e0a04 */
[C---:B------:R-:W-:Y:S01]  /*6d50*/  ISETP.GT.U32.AND P1, PT, R4.reuse, R32, PT ;  /* 0x000000200400720c */ /* 0x040fe20003f24070 */
[----:B------:R-:W-:Y:S01]  /*6d60*/  IMAD.MOV R2, RZ, RZ, -R2 ;  /* 0x000000ffff027224 */ /* 0x000fe200078e0a02 */
[----:B------:R-:W-:Y:S02]  /*6d70*/  ISETP.GT.U32.AND P0, PT, R4, R41, PT ;  /* 0x000000290400720c */ /* 0x000fe40003f04070 */
[----:B------:R-:W-:Y:S01]  /*6d80*/  LOP3.LUT R22, R0, 0x47, R7, 0xfe, !PT ;  /* 0x0000004700167812 */ /* 0x000fe200078efe07 */
[----:B------:R-:W-:Y:S01]  /*6d90*/  IMAD R31, R4, R2, R31 ;  /* 0x00000002041f7224 */ /* 0x000fe200078e021f */
[----:B------:R-:W-:Y:S01]  /*6da0*/  ISETP.GE.AND P3, PT, R30, RZ, PT ;  /* 0x000000ff1e00720c */ /* 0x000fe20003f66270 */
[----:B------:R-:W-:Y:S01]  /*6db0*/  @!P6 IMAD.IADD R33, R33, 0x1, -R4 ;  /* 0x000000012121e824 */ /* 0x000fe200078e0a04 */
[----:B------:R-:W-:Y:S02]  /*6dc0*/  IABS R30, R22 ;  /* 0x00000016001e7213 */ /* 0x000fe40000000000 */
[----:B------:R-:W-:-:S03]  /*6dd0*/  ISETP.GT.U32.AND P6, PT, R4, R31, PT ;  /* 0x0000001f0400720c */ /* 0x000fc60003fc4070 */
[----:B------:R-:W-:Y:S01]  /*6de0*/  IMAD.HI.U32 R3, R5, R30, RZ ;  /* 0x0000001e05037227 */ /* 0x000fe200078e00ff */
[----:B------:R-:W-:-:S03]  /*6df0*/  LOP3.LUT R21, R0, 0x48, R7, 0xfe, !PT ;  /* 0x0000004800157812 */ /* 0x000fc600078efe07 */
[--C-:B------:R-:W-:Y:S01]  /*6e00*/  @!P1 IMAD.IADD R32, R32, 0x1, -R4.reuse ;  /* 0x0000000120209824 */ /* 0x100fe200078e0a04 */
[----:B------:R-:W-:Y:S01]  /*6e10*/  ISETP.GT.U32.AND P1, PT, R4, R33, PT ;  /* 0x000000210400720c */ /* 0x000fe20003f24070 */
[----:B------:R-:W-:Y:S01]  /*6e20*/  @!P0 IMAD.IADD R41, R41, 0x1, -R4 ;  /* 0x0000000129298824 */ /* 0x000fe200078e0a04 */
[----:B------:R-:W-:Y:S01]  /*6e30*/  ISETP.GE.AND P0, PT, R29, RZ, PT ;  /* 0x000000ff1d00720c */ /* 0x000fe20003f06270 */
[----:B------:R-:W-:Y:S01]  /*6e40*/  IMAD.MOV R3, RZ, RZ, -R3 ;  /* 0x000000ffff037224 */ /* 0x000fe200078e0a03 */
[--C-:B------:R-:W-:Y:S02]  /*6e50*/  LOP3.LUT R20, R0, 0x49, R7.reuse, 0xfe, !PT ;  /* 0x0000004900147812 */ /* 0x100fe400078efe07 */
[----:B------:R-:W-:Y:S01]  /*6e60*/  IABS R29, R21 ;  /* 0x00000015001d7213 */ /* 0x000fe20000000000 */
[----:B------:R-:W-:Y:S01]  /*6e70*/  IMAD R30, R4, R3, R30 ;  /* 0x00000003041e7224 */ /* 0x000fe200078e021e */
[----:B------:R-:W-:Y:S01]  /*6e80*/  LOP3.LUT R19, R0, 0x4a, R7, 0xfe, !PT ;  /* 0x0000004a00137812 */ /* 0x000fe200078efe07 */
[----:B------:R-:W-:Y:S01]  /*6e90*/  IMAD.MOV.U32 R3, RZ, RZ, R18 ;  /* 0x000000ffff037224 */ /* 0x000fe200078e0012 */
[----:B------:R-:W-:Y:S01]  /*6ea0*/  IABS R28, R20 ;  /* 0x00000014001c7213 */ /* 0x000fe20000000000 */
[----:B------:R-:W-:Y:S01]  /*6eb0*/  @!P6 IMAD.IADD R31, R31, 0x1, -R4 ;  /* 0x000000011f1fe824 */ /* 0x000fe200078e0a04 */
[----:B------:R-:W-:Y:S01]  /*6ec0*/  ISETP.GT.U32.AND P6, PT, R4, R32, PT ;  /* 0x000000200400720c */ /* 0x000fe20003fc4070 */
[----:B------:R-:W-:Y:S01]  /*6ed0*/  IMAD.HI.U32 R6, R5, R29, RZ ;  /* 0x0000001d05067227 */ /* 0x000fe200078e00ff */
[----:B------:R-:W-:-:S03]  /*6ee0*/  IABS R27, R19 ;  /* 0x00000013001b7213 */ /* 0x000fc60000000000 */
[----:B------:R-:W-:Y:S01]  /*6ef0*/  @!P4 IMAD.MOV R3, RZ, RZ, -R3 ;  /* 0x000000ffff03c224 */ /* 0x000fe200078e0a03 */
[C---:B------:R-:W-:Y:S01]  /*6f00*/  ISETP.GT.U32.AND P4, PT, R4.reuse, R31, PT ;  /* 0x0000001f0400720c */ /* 0x040fe20003f84070 */
[----:B------:R-:W-:Y:S01]  /*6f10*/  @!P1 IMAD.IADD R33, R33, 0x1, -R4 ;  /* 0x0000000121219824 */ /* 0x000fe200078e0a04 */
[----:B------:R-:W-:Y:S01]  /*6f20*/  ISETP.GT.U32.AND P1, PT, R4, R30, PT ;  /* 0x0000001e0400720c */ /* 0x000fe20003f24070 */
[----:B------:R-:W-:-:S04]  /*6f30*/  IMAD.HI.U32 R10, R5, R28, RZ ;  /* 0x0000001c050a7227 */ /* 0x000fc800078e00ff */
[----:B------:R-:W-:Y:S02]  /*6f40*/  IMAD.MOV R6, RZ, RZ, -R6 ;  /* 0x000000ffff067224 */ /* 0x000fe400078e0a06 */
[----:B------:R-:W-:-:S04]  /*6f50*/  IMAD.HI.U32 R19, R5, R27, RZ ;  /* 0x0000001b05137227 */ /* 0x000fc800078e00ff */
[----:B------:R-:W-:Y:S02]  /*6f60*/  IMAD.MOV R10, RZ, RZ, -R10 ;  /* 0x000000ffff0a7224 */ /* 0x000fe400078e0a0a */
[C---:B------:R-:W-:Y:S02]  /*6f70*/  IMAD R29, R4.reuse, R6, R29 ;  /* 0x00000006041d7224 */ /* 0x040fe400078e021d */
[----:B------:R-:W-:Y:S02]  /*6f80*/  IMAD.MOV R19, RZ, RZ, -R19 ;  /* 0x000000ffff137224 */ /* 0x000fe400078e0a13 */
[----:B------:R-:W-:Y:S02]  /*6f90*/  IMAD R28, R4, R10, R28 ;  /* 0x0000000a041c7224 */ /* 0x000fe400078e021c */
[----:B------:R-:W-:Y:S01]  /*6fa0*/  @!P6 IMAD.IADD R32, R32, 0x1, -R4 ;  /* 0x000000012020e824 */ /* 0x000fe200078e0a04 */
[C---:B------:R-:W-:Y:S01]  /*6fb0*/  ISETP.GT.U32.AND P6, PT, R4.reuse, R29, PT ;  /* 0x0000001d0400720c */ /* 0x040fe20003fc4070 */
[----:B------:R-:W-:-:S02]  /*6fc0*/  IMAD R27, R4, R19, R27 ;  /* 0x00000013041b7224 */ /* 0x000fc400078e021b */
[--C-:B------:R-:W-:Y:S01]  /*6fd0*/  @!P4 IMAD.IADD R31, R31, 0x1, -R4.reuse ;  /* 0x000000011f1fc824 */ /* 0x100fe200078e0a04 */
[----:B------:R-:W-:Y:S01]  /*6fe0*/  ISETP.GT.U32.AND P4, PT, R4, R28, PT ;  /* 0x0000001c0400720c */ /* 0x000fe20003f84070 */
[--C-:B------:R-:W-:Y:S01]  /*6ff0*/  @!P1 IMAD.IADD R30, R30, 0x1, -R4.reuse ;  /* 0x000000011e1e9824 */ /* 0x100fe200078e0a04 */
[--C-:B------:R-:W-:Y:S02]  /*7000*/  LOP3.LUT R23, R0, 0x4b, R7.reuse, 0xfe, !PT ;  /* 0x0000004b00177812 */ /* 0x100fe400078efe07 */
[----:B------:R-:W-:Y:S02]  /*7010*/  ISETP.GT.U32.AND P1, PT, R4, R27, PT ;  /* 0x0000001b0400720c */ /* 0x000fe40003f24070 */
[----:B------:R-:W-:Y:S02]  /*7020*/  IABS R26, R23 ;  /* 0x00000017001a7213 */ /* 0x000fe40000000000 */
[----:B------:R-:W-:Y:S01]  /*7030*/  LOP3.LUT R22, R0, 0x4c, R7, 0xfe, !PT ;  /* 0x0000004c00167812 */ /* 0x000fe200078efe07 */
[----:B------:R-:W-:Y:S01]  /*7040*/  @!P6 IMAD.IADD R29, R29, 0x1, -R4 ;  /* 0x000000011d1de824 */ /* 0x000fe200078e0a04 */
[----:B------:R-:W-:Y:S01]  /*7050*/  ISETP.GT.U32.AND P6, PT, R4, R30, PT ;  /* 0x0000001e0400720c */ /* 0x000fe20003fc4070 */
[----:B------:R-:W-:Y:S01]  /*7060*/  IMAD.HI.U32 R2, R5, R26, RZ ;  /* 0x0000001a05027227 */ /* 0x000fe200078e00ff */
[----:B------:R-:W-:-:S02]  /*7070*/  IABS R25, R22 ;  /* 0x0000001600197213 */ /* 0x000fc40000000000 */
[--C-:B------:R-:W-:Y:S01]  /*7080*/  LOP3.LUT R20, R0, 0x4e, R7.reuse, 0xfe, !PT ;  /* 0x0000004e00147812 */ /* 0x100fe200078efe07 */
[----:B------:R-:W-:Y:S01]  /*7090*/  @!P4 IMAD.IADD R28, R28, 0x1, -R4 ;  /* 0x000000011c1cc824 */ /* 0x000fe200078e0a04 */
[----:B------:R-:W-:Y:S01]  /*70a0*/  ISETP.GT.U32.AND P4, PT, R4, R29, PT ;  /* 0x0000001d0400720c */ /* 0x000fe20003f84070 */
[----:B------:R-:W-:Y:S01]  /*70b0*/  IMAD.MOV R2, RZ, RZ, -R2 ;  /* 0x000000ffff027224 */ /* 0x000fe200078e0a02 */
[----:B------:R-:W-:Y:S01]  /*70c0*/  IABS R23, R20 ;  /* 0x0000001400177213 */ /* 0x000fe20000000000 */
[----:B------:R-:W-:Y:S01]  /*70d0*/  @!P1 IMAD.IADD R27, R27, 0x1, -R4 ;  /* 0x000000011b1b9824 */ /* 0x000fe200078e0a04 */
[----:B------:R-:W-:Y:S01]  /*70e0*/  LOP3.LUT R18, R0, 0x4f, R7, 0xfe, !PT ;  /* 0x0000004f00127812 */ /* 0x000fe200078efe07 */
[----:B------:R-:W-:-:S03]  /*70f0*/  IMAD.HI.U32 R6, R5, R25, RZ ;  /* 0x0000001905067227 */ /* 0x000fc600078e00ff */
[C---:B------:R-:W-:Y:S01]  /*7100*/  ISETP.GT.U32.AND P1, PT, R4.reuse, R27, PT ;  /* 0x0000001b0400720c */ /* 0x040fe20003f24070 */
[----:B------:R-:W-:Y:S01]  /*7110*/  IMAD R26, R4, R2, R26 ;  /* 0x00000002041a7224 */ /* 0x000fe200078e021a */
[----:B------:R-:W-:Y:S01]  /*7120*/  IABS R18, R18 ;  /* 0x0000001200127213 */ /* 0x000fe20000000000 */
[----:B------:R-:W-:Y:S02]  /*7130*/  IMAD.MOV R2, RZ, RZ, -R6 ;  /* 0x000000ffff027224 */ /* 0x000fe400078e0a06 */
[----:B------:R-:W-:Y:S01]  /*7140*/  IMAD.HI.U32 R10, R5, R23, RZ ;  /* 0x00000017050a7227 */ /* 0x000fe200078e00ff */
[----:B------:R-:W-:-:S03]  /*7150*/  LOP3.LUT R21, R0, 0x4d, R7, 0xfe, !PT ;  /* 0x0000004d00157812 */ /* 0x000fc600078efe07 */
[----:B------:R-:W-:Y:S02]  /*7160*/  IMAD R25, R4, R2, R25 ;  /* 0x0000000204197224 */ /* 0x000fe400078e0219 */
[----:B------:R-:W-:Y:S01]  /*7170*/  @!P6 IMAD.IADD R30, R30, 0x1, -R4 ;  /* 0x000000011e1ee824 */ /* 0x000fe200078e0a04 */
[C---:B------:R-:W-:Y:S01]  /*7180*/  ISETP.GT.U32.AND P6, PT, R4.reuse, R26, PT ;  /* 0x0000001a0400720c */ /* 0x040fe20003fc4070 */
[----:B------:R-:W-:Y:S01]  /*7190*/  IMAD.MOV R6, RZ, RZ, -R10 ;  /* 0x000000ffff067224 */ /* 0x000fe200078e0a0a */
[----:B------:R-:W-:Y:S01]  /*71a0*/  IABS R24, R21 ;  /* 0x0000001500187213 */ /* 0x000fe20000000000 */
[----:B------:R-:W-:Y:S02]  /*71b0*/  IMAD.MOV.U32 R90, RZ, RZ, R17 ;  /* 0x000000ffff5a7224 */ /* 0x000fe400078e0011 */
[----:B------:R-:W-:Y:S01]  /*71c0*/  IMAD.HI.U32 R2, R5, R18, RZ ;  /* 0x0000001205027227 */ /* 0x000fe200078e00ff */
[----:B------:R0:W-:Y:S03]  /*71d0*/  STL [R1+0x1f4], R3 ;  /* 0x0001f40301007387 */ /* 0x0001e60000100800 */
[----:B------:R-:W-:Y:S01]  /*71e0*/  @!P4 IMAD.IADD R29, R29, 0x1, -R4 ;  /* 0x000000011d1dc824 */ /* 0x000fe200078e0a04 */
[C---:B------:R-:W-:Y:S01]  /*71f0*/  ISETP.GT.U32.AND P4, PT, R4.reuse, R25, PT ;  /* 0x000000190400720c */ /* 0x040fe20003f84070 */
[----:B------:R-:W-:-:S02]  /*7200*/  IMAD R23, R4, R6, R23 ;  /* 0x0000000604177224 */ /* 0x000fc400078e0217 */
[----:B------:R-:W-:Y:S01]  /*7210*/  @!P5 IMAD.MOV R90, RZ, RZ, -R90 ;  /* 0x000000ffff5ad224 */ /* 0x000fe200078e0a5a */
[----:B------:R-:W-:Y:S01]  /*7220*/  ISETP.GT.U32.AND P5, PT, R4, R28, PT ;  /* 0x0000001c0400720c */ /* 0x000fe20003fa4070 */
[----:B------:R-:W-:Y:S02]  /*7230*/  IMAD.MOV R2, RZ, RZ, -R2 ;  /* 0x000000ffff027224 */ /* 0x000fe400078e0a02 */
[----:B0-----:R-:W-:-:S04]  /*7240*/  IMAD.HI.U32 R3, R5, R24, RZ ;  /* 0x0000001805037227 */ /* 0x001fc800078e00ff */
[----:B------:R-:W-:Y:S01]  /*7250*/  @!P1 IMAD.IADD R27, R27, 0x1, -R4 ;  /* 0x000000011b1b9824 */ /* 0x000fe200078e0a04 */
[C---:B------:R-:W-:Y:S01]  /*7260*/  ISETP.GT.U32.AND P1, PT, R4.reuse, R23, PT ;  /* 0x000000170400720c */ /* 0x040fe20003f24070 */
[----:B------:R-:W-:Y:S02]  /*7270*/  IMAD R18, R4, R2, R18 ;  /* 0x0000000204127224 */ /* 0x000fe400078e0212 */
[----:B------:R-:W-:Y:S01]  /*7280*/  IMAD.MOV R3, RZ, RZ, -R3 ;  /* 0x000000ffff037224 */ /* 0x000fe200078e0a03 */
[--C-:B------:R-:W-:Y:S01]  /*7290*/  LOP3.LUT R89, R0, 0xb, R7.reuse, 0xfe, !PT ;  /* 0x0000000b00597812 */ /* 0x100fe200078efe07 */
[----:B------:R-:W-:Y:S01]  /*72a0*/  @!P6 IMAD.IADD R26, R26, 0x1, -R4 ;  /* 0x000000011a1ae824 */ /* 0x000fe200078e0a04 */
[C---:B------:R-:W-:Y:S01]  /*72b0*/  ISETP.GT.U32.AND P6, PT, R4.reuse, R18, PT ;  /* 0x000000120400720c */ /* 0x040fe20003fc4070 */
[----:B------:R-:W-:Y:S02]  /*72c0*/  IMAD R24, R4, R3, R24 ;  /* 0x0000000304187224 */ /* 0x000fe400078e0218 */
[--C-:B------:R-:W-:Y:S01]  /*72d0*/  @!P4 IMAD.IADD R25, R25, 0x1, -R4.reuse ;  /* 0x000000011919c824 */ /* 0x100fe200078e0a04 */
[----:B------:R-:W-:Y:S01]  /*72e0*/  ISETP.GE.AND P4, PT, R89, RZ, PT ;  /* 0x000000ff5900720c */ /* 0x000fe20003f86270 */
[----:B------:R-:W-:Y:S01]  /*72f0*/  @!P5 IMAD.IADD R28, R28, 0x1, -R4 ;  /* 0x000000011c1cd824 */ /* 0x000fe200078e0a04 */
[----:B------:R-:W-:-:S02]  /*7300*/  LOP3.LUT R89, R0, 0xc, R7, 0xfe, !PT ;  /* 0x0000000c00597812 */ /* 0x000fc400078efe07 */
[----:B------:R-:W-:Y:S01]  /*7310*/  ISETP.GT.U32.AND P5, PT, R4, R24, PT ;  /* 0x000000180400720c */ /* 0x000fe20003fa4070 */
[--C-:B------:R-:W-:Y:S01]  /*7320*/  @!P1 IMAD.IADD R23, R23, 0x1, -R4.reuse ;  /* 0x0000000117179824 */ /* 0x100fe200078e0a04 */
[----:B------:R-:W-:Y:S02]  /*7330*/  ISETP.GE.AND P1, PT, R89, RZ, PT ;  /* 0x000000ff5900720c */ /* 0x000fe40003f26270 */
[--C-:B------:R-:W-:Y:S01]  /*7340*/  LOP3.LUT R89, R0, 0xd, R7.reuse, 0xfe, !PT ;  /* 0x0000000d00597812 */ /* 0x100fe200078efe07 */
[----:B------:R-:W-:Y:S01]  /*7350*/  @!P6 IMAD.IADD R18, R18, 0x1, -R4 ;  /* 0x000000011212e824 */ /* 0x000fe200078e0a04 */
[C-C-:B------:R-:W-:Y:S02]  /*7360*/  LOP3.LUT R6, R0.reuse, 0x51, R7.reuse, 0xfe, !PT ;  /* 0x0000005100067812 */ /* 0x140fe400078efe07 */
[----:B------:R-:W-:Y:S01]  /*7370*/  ISETP.GE.AND P6, PT, R89, RZ, PT ;  /* 0x000000ff5900720c */ /* 0x000fe20003fc6270 */
[----:B------:R-:W-:Y:S01]  /*7380*/  IMAD.MOV.U32 R89, RZ, RZ, R16 ;  /* 0x000000ffff597224 */ /* 0x000fe200078e0010 */
[----:B------:R-:W-:-:S02]  /*7390*/  LOP3.LUT R19, R0, 0x50, R7, 0xfe, !PT ;  /* 0x0000005000137812 */ /* 0x000fc400078efe07 */
[----:B------:R-:W-:Y:S02]  /*73a0*/  LOP3.LUT R3, R0, 0x52, R7, 0xfe, !PT ;  /* 0x0000005200037812 */ /* 0x000fe400078efe07 */
[----:B------:R-:W-:Y:S01]  /*73b0*/  IABS R10, R6 ;  /* 0x00000006000a7213 */ /* 0x000fe20000000000 */
[----:B------:R-:W-:Y:S01]  /*73c0*/  @!P5 IMAD.IADD R24, R24, 0x1, -R4 ;  /* 0x000000011818d824 */ /* 0x000fe200078e0a04 */
[----:B------:R-:W-:Y:S01]  /*73d0*/  IABS R17, R19 ;  /* 0x0000001300117213 */ /* 0x000fe20000000000 */
[----:B------:R-:W-:Y:S01]  /*73e0*/  @!P3 IMAD.MOV R89, RZ, RZ, -R89 ;  /* 0x000000ffff59b224 */ /* 0x000fe200078e0a59 */
[----:B------:R-:W-:Y:S01]  /*73f0*/  IABS R6, R3 ;  /* 0x0000000300067213 */ /* 0x000fe20000000000 */
[----:B------:R-:W-:Y:S01]  /*7400*/  IMAD.MOV.U32 R21, RZ, RZ, R14 ;  /* 0x000000ffff157224 */ /* 0x000fe200078e000e */
[----:B------:R-:W-:Y:S01]  /*7410*/  ISETP.GT.U32.AND P3, PT, R4, R26, PT ;  /* 0x0000001a0400720c */ /* 0x000fe20003f64070 */
[----:B------:R-:W-:-:S04]  /*7420*/  IMAD.HI.U32 R19, R5, R10, RZ ;  /* 0x0000000a05137227 */ /* 0x000fc800078e00ff */
[----:B------:R-:W-:Y:S01]  /*7430*/  @!P0 IMAD.MOV R15, RZ, RZ, -R15 ;  /* 0x000000ffff0f8224 */ /* 0x000fe200078e0a0f */
[C---:B------:R-:W-:Y:S01]  /*7440*/  ISETP.GT.U32.AND P0, PT, R4.reuse, R25, PT ;  /* 0x000000190400720c */ /* 0x040fe20003f04070 */
[----:B------:R-:W-:Y:S02]  /*7450*/  IMAD.MOV.U32 R14, RZ, RZ, R13 ;  /* 0x000000ffff0e7224 */ /* 0x000fe400078e000d */
[----:B------:R-:W-:Y:S01]  /*7460*/  @!P4 IMAD.MOV R21, RZ, RZ, -R21 ;  /* 0x000000ffff15c224 */ /* 0x000fe200078e0a15 */
[----:B------:R-:W-:Y:S01]  /*7470*/  ISETP.GT.U32.AND P4, PT, R4, R24, PT ;  /* 0x000000180400720c */ /* 0x000fe20003f84070 */
[----:B------:R-:W-:-:S04]  /*7480*/  IMAD.HI.U32 R2, R5, R17, RZ ;  /* 0x0000001105027227 */ /* 0x000fc800078e00ff */
[----:B------:R-:W-:-:S04]  /*7490*/  IMAD.HI.U32 R3, R5, R6, RZ ;  /* 0x0000000605037227 */ /* 0x000fc800078e00ff */
[----:B------:R-:W-:Y:S02]  /*74a0*/  IMAD.MOV R19, RZ, RZ, -R19 ;  /* 0x000000ffff137224 */ /* 0x000fe400078e0a13 */
[----:B------:R-:W-:Y:S01]  /*74b0*/  @!P1 IMAD.MOV R14, RZ, RZ, -R14 ;  /* 0x000000ffff0e9224 */ /* 0x000fe200078e0a0e */
[----:B------:R-:W-:Y:S01]  /*74c0*/  ISETP.GT.U32.AND P1, PT, R4, R23, PT ;  /* 0x000000170400720c */ /* 0x000fe20003f24070 */
[----:B------:R-:W-:Y:S01]  /*74d0*/  IMAD.MOV R2, RZ, RZ, -R2 ;  /* 0x000000ffff027224 */ /* 0x000fe200078e0a02 */
[----:B------:R-:W-:Y:S01]  /*74e0*/  LOP3.LUT R20, R0, 0x53, R7, 0xfe, !PT ;  /* 0x0000005300147812 */ /* 0x000fe200078efe07 */
[----:B------:R-:W-:Y:S02]  /*74f0*/  IMAD.MOV R3, RZ, RZ, -R3 ;  /* 0x000000ffff037224 */ /* 0x000fe400078e0a03 */
[----:B------:R-:W-:Y:S01]  /*7500*/  IMAD R10, R4, R19, R10 ;  /* 0x00000013040a7224 */ /* 0x000fe200078e020a */
[----:B------:R-:W-:Y:S01]  /*7510*/  LOP3.LUT R22, R0, 0xe, R7, 0xfe, !PT ;  /* 0x0000000e00167812 */ /* 0x000fe200078efe07 */
[C---:B------:R-:W-:Y:S01]  /*7520*/  IMAD R17, R4.reuse, R2, R17 ;  /* 0x0000000204117224 */ /* 0x040fe200078e0211 */
[----:B------:R-:W-:Y:S01]  /*7530*/  IABS R2, R20 ;  /* 0x0000001400027213 */ /* 0x000fe20000000000 */
[----:B------:R-:W-:-:S02]  /*7540*/  IMAD R6, R4, R3, R6 ;  /* 0x0000000304067224 */ /* 0x000fc400078e0206 */
[--C-:B------:R-:W-:Y:S01]  /*7550*/  @!P3 IMAD.IADD R26, R26, 0x1, -R4.reuse ;  /* 0x000000011a1ab824 */ /* 0x100fe200078e0a04 */
[----:B------:R-:W-:Y:S01]  /*7560*/  ISETP.GT.U32.AND P3, PT, R4, R10, PT ;  /* 0x0000000a0400720c */ /* 0x000fe20003f64070 */
[--C-:B------:R-:W-:Y:S01]  /*7570*/  @!P0 IMAD.IADD R25, R25, 0x1, -R4.reuse ;  /* 0x0000000119198824 */ /* 0x100fe200078e0a04 */
[----:B------:R-:W-:Y:S01]  /*7580*/  ISETP.GE.AND P0, PT, R22, RZ, PT ;  /* 0x000000ff1600720c */ /* 0x000fe20003f06270 */
[--C-:B------:R-:W-:Y:S01]  /*7590*/  @!P4 IMAD.IADD R24, R24, 0x1, -R4.reuse ;  /* 0x000000011818c824 */ /* 0x100fe200078e0a04 */
[--C-:B------:R-:W-:Y:S01]  /*75a0*/  LOP3.LUT R22, R0, 0xf, R7.reuse, 0xfe, !PT ;  /* 0x0000000f00167812 */ /* 0x100fe200078efe07 */
[----:B------:R-:W-:Y:S01]  /*75b0*/  IMAD.HI.U32 R3, R5, R2, RZ ;  /* 0x0000000205037227 */ /* 0x000fe200078e00ff */
[----:B------:R-:W-:Y:S02]  /*75c0*/  ISETP.GT.U32.AND P4, PT, R4, R6, PT ;  /* 0x000000060400720c */ /* 0x000fe40003f84070 */
[----:B------:R-:W-:Y:S01]  /*75d0*/  LOP3.LUT R20, R0, 0x54, R7, 0xfe, !PT ;  /* 0x0000005400147812 */ /* 0x000fe200078efe07 */
[----:B------:R-:W-:Y:S01]  /*75e0*/  @!P1 IMAD.IADD R23, R23, 0x1, -R4 ;  /* 0x0000000117179824 */ /* 0x000fe200078e0a04 */
[----:B------:R-:W-:Y:S01]  /*75f0*/  ISETP.GE.AND P1, PT, R22, RZ, PT ;  /* 0x000000ff1600720c */ /* 0x000fe20003f26270 */
[----:B------:R-:W-:-:S02]  /*7600*/  IMAD.MOV.U32 R13, RZ, RZ, R12 ;  /* 0x000000ffff0d7224 */ /* 0x000fc400078e000c */
[----:B------:R-:W-:Y:S01]  /*7610*/  IMAD.MOV R12, RZ, RZ, -R3 ;  /* 0x000000ffff0c7224 */ /* 0x000fe200078e0a03 */
[----:B------:R-:W-:Y:S01]  /*7620*/  IABS R3, R20 ;  /* 0x0000001400037213 */ /* 0x000fe20000000000 */
[----:B------:R-:W-:Y:S02]  /*7630*/  @!P3 IMAD.IADD R10, R10, 0x1, -R4 ;  /* 0x000000010a0ab824 */ /* 0x000fe400078e0a04 */
[----:B------:R-:W-:Y:S02]  /*7640*/  IMAD R12, R4, R12, R2 ;  /* 0x0000000c040c7224 */ /* 0x000fe400078e0202 */
[----:B------:R-:W-:Y:S02]  /*7650*/  IMAD.MOV.U32 R2, RZ, RZ, R3 ;  /* 0x000000ffff027224 */ /* 0x000fe400078e0003 */
[----:B------:R-:W-:Y:S01]  /*7660*/  @!P4 IMAD.IADD R6, R6, 0x1, -R4 ;  /* 0x000000010606c824 */ /* 0x000fe200078e0a04 */
[----:B------:R-:W-:Y:S01]  /*7670*/  ISETP.GT.U32.AND P4, PT, R4, R10, PT ;  /* 0x0000000a0400720c */ /* 0x000fe20003f84070 */
[----:B------:R-:W-:-:S02]  /*7680*/  @!P6 IMAD.MOV R13, RZ, RZ, -R13 ;  /* 0x000000ffff0de224 */ /* 0x000fc400078e0a0d */
[----:B------:R-:W-:Y:S01]  /*7690*/  IMAD.HI.U32 R3, R5, R2, RZ ;  /* 0x0000000205037227 */ /* 0x000fe200078e00ff */
[----:B------:R-:W-:Y:S03]  /*76a0*/  STL [R1+0x1dc], R15 ;  /* 0x0001dc0f01007387 */ /* 0x000fe60000100800 */
[----:B------:R-:W-:Y:S01]  /*76b0*/  @!P0 IMAD.MOV R11, RZ, RZ, -R11 ;  /* 0x000000ffff0b8224 */ /* 0x000fe200078e0a0b */
[----:B------:R-:W-:Y:S01]  /*76c0*/  STL [R1+0x1f0], R21 ;  /* 0x0001f01501007387 */ /* 0x000fe20000100800 */
[----:B------:R-:W-:Y:S02]  /*76d0*/  @!P1 IMAD.MOV R8, RZ, RZ, -R8 ;  /* 0x000000ffff089224 */ /* 0x000fe400078e0a08 */
[----:B------:R-:W-:Y:S01]  /*76e0*/  IMAD.MOV R3, RZ, RZ, -R3 ;  /* 0x000000ffff037224 */ /* 0x000fe200078e0a03 */
[----:B------:R-:W-:Y:S04]  /*76f0*/  STL [R1+0x1ec], R14 ;  /* 0x0001ec0e01007387 */ /* 0x000fe80000100800 */
[----:B------:R-:W-:Y:S04]  /*7700*/  STL [R1+0x1e8], R13 ;  /* 0x0001e80d01007387 */ /* 0x000fe80000100800 */
[----:B------:R-:W-:Y:S04]  /*7710*/  STL [R1+0x1e4], R11 ;  /* 0x0001e40b01007387 */ /* 0x000fe80000100800 */
[----:B------:R0:W-:Y:S01]  /*7720*/  STL [R1+0x1e0], R8 ;  /* 0x0001e00801007387 */ /* 0x0001e20000100800 */
[----:B------:R-:W-:-:S02]  /*7730*/  @!P4 IMAD.IADD R10, R10, 0x1, -R4 ;  /* 0x000000010a0ac824 */ /* 0x000fc400078e0a04 */
[----:B0-----:R-:W-:-:S05]  /*7740*/  IMAD R8, R4, R3, R2 ;  /* 0x0000000304087224 */ /* 0x001fca00078e0202 */
[----:B------:R-:W-:Y:S02]  /*7750*/  ISETP.GT.U32.AND P4, PT, R4, R8, PT ;  /* 0x000000080400720c */ /* 0x000fe40003f84070 */
[----:B------:R-:W-:Y:S02]  /*7760*/  LOP3.LUT R11, R0, 0x55, R7, 0xfe, !PT ;  /* 0x00000055000b7812 */ /* 0x000fe400078efe07 */
[C---:B------:R-:W-:Y:S02]  /*7770*/  ISETP.GT.U32.AND P6, PT, R4.reuse, R18, PT ;  /* 0x000000120400720c */ /* 0x040fe40003fc4070 */
[----:B------:R-:W-:Y:S02]  /*7780*/  IABS R11, R11 ;  /* 0x0000000b000b7213 */ /* 0x000fe40000000000 */
[----:B------:R-:W-:-:S05]  /*7790*/  ISETP.GT.U32.AND P5, PT, R4, R17, PT ;  /* 0x000000110400720c */ /* 0x000fca0003fa4070 */
[----:B------:R-:W-:Y:S02]  /*77a0*/  @!P4 IMAD.IADD R8, R8, 0x1, -R4 ;  /* 0x000000010808c824 */ /* 0x000fe400078e0a04 */
[----:B------:R-:W-:-:S03]  /*77b0*/  IMAD.HI.U32 R2, R5, R11, RZ ;  /* 0x0000000b05027227 */ /* 0x000fc600078e00ff */
[----:B------:R-:W-:Y:S01]  /*77c0*/  ISETP.GT.U32.AND P4, PT, R4, R8, PT ;  /* 0x000000080400720c */ /* 0x000fe20003f84070 */
[----:B------:R-:W-:Y:S01]  /*77d0*/  IMAD.MOV R2, RZ, RZ, -R2 ;  /* 0x000000ffff027224 */ /* 0x000fe200078e0a02 */
[----:B------:R-:W-:Y:S01]  /*77e0*/  LOP3.LUT R14, R0, 0x56, R7, 0xfe, !PT ;  /* 0x00000056000e7812 */ /* 0x000fe200078efe07 */
[--C-:B------:R-:W-:Y:S01]  /*77f0*/  @!P6 IMAD.IADD R18, R18, 0x1, -R4.reuse ;  /* 0x000000011212e824 */ /* 0x100fe200078e0a04 */
[C---:B------:R-:W-:Y:S01]  /*7800*/  ISETP.GT.U32.AND P6, PT, R4.reuse, R12, PT ;  /* 0x0000000c0400720c */ /* 0x040fe20003fc4070 */
[----:B------:R-:W-:Y:S01]  /*7810*/  IMAD R11, R4, R2, R11 ;  /* 0x00000002040b7224 */ /* 0x000fe200078e020b */
[----:B------:R-:W-:Y:S02]  /*7820*/  ISETP.GE.AND P3, PT, R86, RZ, PT ;  /* 0x000000ff5600720c */ /* 0x000fe40003f66270 */
[----:B------:R-:W-:Y:S01]  /*7830*/  IABS R86, R14 ;  /* 0x0000000e00567213 */ /* 0x000fe20000000000 */
[----:B------:R-:W-:-:S04]  /*7840*/  @!P5 IMAD.IADD R17, R17, 0x1, -R4 ;  /* 0x000000011111d824 */ /* 0x000fc800078e0a04 */
[----:B------:R-:W-:Y:S01]  /*7850*/  @!P4 IMAD.IADD R8, R8, 0x1, -R4 ;  /* 0x000000010808c824 */ /* 0x000fe200078e0a04 */
[C---:B------:R-:W-:Y:S01]  /*7860*/  ISETP.GT.U32.AND P4, PT, R4.reuse, R11, PT ;  /* 0x0000000b0400720c */ /* 0x040fe20003f84070 */
[----:B------:R-:W-:Y:S01]  /*7870*/  IMAD.HI.U32 R3, R5, R86, RZ ;  /* 0x0000005605037227 */ /* 0x000fe200078e00ff */
[----:B------:R-:W-:-:S03]  /*7880*/  ISETP.GT.U32.AND P5, PT, R4, R17, PT ;  /* 0x000000110400720c */ /* 0x000fc60003fa4070 */
[----:B------:R-:W-:Y:S02]  /*7890*/  IMAD.MOV R3, RZ, RZ, -R3 ;  /* 0x000000ffff037224 */ /* 0x000fe400078e0a03 */
[----:B------:R-:W-:Y:S02]  /*78a0*/  @!P6 IMAD.IADD R12, R12, 0x1, -R4 ;  /* 0x000000010c0ce824 */ /* 0x000fe400078e0a04 */
[----:B------:R-:W-:Y:S01]  /*78b0*/  IMAD R86, R4, R3, R86 ;  /* 0x0000000304567224 */ /* 0x000fe200078e0256 */
[--C-:B------:R-:W-:Y:S02]  /*78c0*/  LOP3.LUT R22, R0, 0x10, R7.reuse, 0xfe, !PT ;  /* 0x0000001000167812 */ /* 0x100fe400078efe07 */
[C---:B------:R-:W-:Y:S01]  /*78d0*/  ISETP.GT.U32.AND P6, PT, R4.reuse, R12, PT ;  /* 0x0000000c0400720c */ /* 0x040fe20003fc4070 */
[--C-:B------:R-:W-:Y:S01]  /*78e0*/  @!P4 IMAD.IADD R11, R11, 0x1, -R4.reuse ;  /* 0x000000010b0bc824 */ /* 0x100fe200078e0a04 */
[----:B------:R-:W-:Y:S02]  /*78f0*/  ISETP.GT.U32.AND P4, PT, R4, R86, PT ;  /* 0x000000560400720c */ /* 0x000fe40003f84070 */
[----:B------:R-:W-:Y:S01]  /*7900*/  LOP3.LUT R13, R0, 0x57, R7, 0xfe, !PT ;  /* 0x00000057000d7812 */ /* 0x000fe200078efe07 */
[----:B------:R-:W-:Y:S01]  /*7910*/  @!P5 IMAD.IADD R17, R17, 0x1, -R4 ;  /* 0x000000011111d824 */ /* 0x000fe200078e0a04 */
[----:B------:R-:W-:-:S02]  /*7920*/  ISETP.GE.AND P5, PT, R22, RZ, PT ;  /* 0x000000ff1600720c */ /* 0x000fc40003fa6270 */
[----:B------:R-:W-:Y:S02]  /*7930*/  ISETP.GE.AND P1, PT, R87, RZ, PT ;  /* 0x000000ff5700720c */ /* 0x000fe40003f26270 */
[----:B------:R-:W-:Y:S02]  /*7940*/  IABS R87, R13 ;  /* 0x0000000d00577213 */ /* 0x000fe40000000000 */
[--C-:B------:R-:W-:Y:S01]  /*7950*/  LOP3.LUT R15, R0, 0x59, R7.reuse, 0xfe, !PT ;  /* 0x00000059000f7812 */ /* 0x100fe200078efe07 */
[----:B------:R-:W-:Y:S01]  /*7960*/  @!P6 IMAD.IADD R12, R12, 0x1, -R4 ;  /* 0x000000010c0ce824 */ /* 0x000fe200078e0a04 */
[----:B------:R-:W-:Y:S01]  /*7970*/  LOP3.LUT R13, R0, 0x58, R7, 0xfe, !PT ;  /* 0x00000058000d7812 */ /* 0x000fe200078efe07 */
[----:B------:R-:W-:Y:S01]  /*7980*/  IMAD.HI.U32 R14, R5, R87, RZ ;  /* 0x00000057050e7227 */ /* 0x000fe200078e00ff */
[----:B------:R-:W-:Y:S02]  /*7990*/  IABS R15, R15 ;  /* 0x0000000f000f7213 */ /* 0x000fe40000000000 */
[----:B------:R-:W-:Y:S01]  /*79a0*/  ISETP.GE.AND P6, PT, R88, RZ, PT ;  /* 0x000000ff5800720c */ /* 0x000fe20003fc6270 */
[----:B------:R-:W-:Y:S01]  /*79b0*/  IMAD.MOV.U32 R88, RZ, RZ, R38 ;  /* 0x000000ffff587224 */ /* 0x000fe200078e0026 */
[----:B------:R-:W-:Y:S01]  /*79c0*/  IABS R13, R13 ;  /* 0x0000000d000d7213 */ /* 0x000fe20000000000 */
[----:B------:R-:W-:-:S02]  /*79d0*/  @!P4 IMAD.IADD R86, R86, 0x1, -R4 ;  /* 0x000000015656c824 */ /* 0x000fc400078e0a04 */
[----:B------:R-:W-:Y:S02]  /*79e0*/  IMAD.MOV R16, RZ, RZ, -R14 ;  /* 0x000000ffff107224 */ /* 0x000fe400078e0a0e */
[----:B------:R-:W-:Y:S01]  /*79f0*/  IMAD.MOV.U32 R14, RZ, RZ, R15 ;  /* 0x000000ffff0e7224 */ /* 0x000fe200078e000f */
[C---:B------:R-:W-:Y:S01]  /*7a00*/  ISETP.GT.U32.AND P4, PT, R4.reuse, R11, PT ;  /* 0x0000000b0400720c */ /* 0x040fe20003f84070 */
[----:B------:R-:W-:Y:S01]  /*7a10*/  @!P5 IMAD.MOV R88, RZ, RZ, -R88 ;  /* 0x000000ffff58d224 */ /* 0x000fe200078e0a58 */
[----:B------:R-:W-:Y:S01]  /*7a20*/  ISETP.GT.U32.AND P5, PT, R4, R86, PT ;  /* 0x000000560400720c */ /* 0x000fe20003fa4070 */
[----:B------:R-:W-:-:S04]  /*7a30*/  IMAD.HI.U32 R3, R5, R13, RZ ;  /* 0x0000000d05037227 */ /* 0x000fc800078e00ff */
[----:B------:R-:W-:Y:S01]  /*7a40*/  IMAD.HI.U32 R2, R5, R14, RZ ;  /* 0x0000000e05027227 */ /* 0x000fe200078e00ff */
[C-C-:B------:R-:W-:Y:S02]  /*7a50*/  LOP3.LUT R21, R0.reuse, 0x60, R7.reuse, 0xfe, !PT ;  /* 0x0000006000157812 */ /* 0x140fe400078efe07 */
[----:B------:R-:W-:Y:S01]  /*7a60*/  LOP3.LUT R20, R0, 0x61, R7, 0xfe, !PT ;  /* 0x0000006100147812 */ /* 0x000fe200078efe07 */
[----:B------:R-:W-:Y:S02]  /*7a70*/  IMAD.MOV R3, RZ, RZ, -R3 ;  /* 0x000000ffff037224 */ /* 0x000fe400078e0a03 */
[----:B------:R-:W-:Y:S01]  /*7a80*/  IMAD.MOV R2, RZ, RZ, -R2 ;  /* 0x000000ffff027224 */ /* 0x000fe200078e0a02 */
[----:B------:R-:W-:Y:S01]  /*7a90*/  IABS R15, R21 ;  /* 0x00000015000f7213 */ /* 0x000fe20000000000 */
[C---:B------:R-:W-:Y:S01]  /*7aa0*/  IMAD R87, R4.reuse, R16, R87 ;  /* 0x0000001004577224 */ /* 0x040fe200078e0257 */
[----:B------:R-:W-:Y:S01]  /*7ab0*/  IABS R16, R20 ;  /* 0x0000001400107213 */ /* 0x000fe20000000000 */
[----:B------:R-:W-:-:S02]  /*7ac0*/  IMAD R13, R4, R3, R13 ;  /* 0x00000003040d7224 */ /* 0x000fc400078e020d */
[C---:B------:R-:W-:Y:S02]  /*7ad0*/  IMAD R14, R4.reuse, R2, R14 ;  /* 0x00000002040e7224 */ /* 0x040fe400078e020e */
[--C-:B------:R-:W-:Y:S01]  /*7ae0*/  @!P4 IMAD.IADD R11, R11, 0x1, -R4.reuse ;  /* 0x000000010b0bc824 */ /* 0x100fe200078e0a04 */
[----:B------:R-:W-:Y:S01]  /*7af0*/  ISETP.GT.U32.AND P4, PT, R4, R13, PT ;  /* 0x0000000d0400720c */ /* 0x000fe20003f84070 */
[----:B------:R-:W-:Y:S01]  /*7b00*/  @!P5 IMAD.IADD R86, R86, 0x1, -R4 ;  /* 0x000000015656d824 */ /* 0x000fe200078e0a04 */
[C---:B------:R-:W-:Y:S01]  /*7b10*/  ISETP.GT.U32.AND P5, PT, R4.reuse, R14, PT ;  /* 0x0000000e0400720c */ /* 0x040fe20003fa4070 */
[----:B------:R-:W-:Y:S01]  /*7b20*/  IMAD.HI.U32 R2, R5, R15, RZ ;  /* 0x0000000f05027227 */ /* 0x000fe200078e00ff */
[----:B------:R-:W-:-:S03]  /*7b30*/  ISETP.GT.U32.AND P0, PT, R4, R6, PT ;  /* 0x000000060400720c */ /* 0x000fc60003f04070 */
[----:B------:R-:W-:-:S04]  /*7b40*/  IMAD.HI.U32 R20, R5, R16, RZ ;  /* 0x0000001005147227 */ /* 0x000fc800078e00ff */
[----:B------:R-:W-:Y:S02]  /*7b50*/  IMAD.MOV R2, RZ, RZ, -R2 ;  /* 0x000000ffff027224 */ /* 0x000fe400078e0a02 */
[----:B------:R-:W-:Y:S02]  /*7b60*/  IMAD.MOV R20, RZ, RZ, -R20 ;  /* 0x000000ffff147224 */ /* 0x000fe400078e0a14 */
[----:B------:R-:W-:Y:S01]  /*7b70*/  IMAD R15, R4, R2, R15 ;  /* 0x00000002040f7224 */ /* 0x000fe200078e020f */
[--C-:B------:R-:W-:Y:S01]  /*7b80*/  LOP3.LUT R2, R0, 0x69, R7.reuse, 0xfe, !PT ;  /* 0x0000006900027812 */ /* 0x100fe200078efe07 */
[----:B------:R-:W-:Y:S01]  /*7b90*/  IMAD R16, R4, R20, R16 ;  /* 0x0000001404107224 */ /* 0x000fe200078e0210 */
[----:B------:R-:W-:Y:S01]  /*7ba0*/  LOP3.LUT R22, R0, 0x13, R7, 0xfe, !PT ;  /* 0x0000001300167812 */ /* 0x000fe200078efe07 */
[--C-:B------:R-:W-:Y:S01]  /*7bb0*/  @!P4 IMAD.IADD R13, R13, 0x1, -R4.reuse ;  /* 0x000000010d0dc824 */ /* 0x100fe200078e0a04 */
[----:B------:R-:W-:Y:S01]  /*7bc0*/  IABS R20, R2 ;  /* 0x0000000200147213 */ /* 0x000fe20000000000 */
[----:B------:R-:W-:Y:S01]  /*7bd0*/  @!P5 IMAD.IADD R14, R14, 0x1, -R4 ;  /* 0x000000010e0ed824 */ /* 0x000fe200078e0a04 */
[----:B------:R-:W-:-:S02]  /*7be0*/  ISETP.GT.U32.AND P4, PT, R4, R15, PT ;  /* 0x0000000f0400720c */ /* 0x000fc40003f84070 */
[----:B------:R-:W-:Y:S01]  /*7bf0*/  ISETP.GT.U32.AND P5, PT, R4, R16, PT ;  /* 0x000000100400720c */ /* 0x000fe20003fa4070 */
[----:B------:R-:W-:Y:S01]  /*7c00*/  @!P0 IMAD.IADD R6, R6, 0x1, -R4 ;  /* 0x0000000106068824 */ /* 0x000fe200078e0a04 */
[----:B------:R-:W-:Y:S01]  /*7c10*/  ISETP.GE.AND P0, PT, R22, RZ, PT ;  /* 0x000000ff1600720c */ /* 0x000fe20003f06270 */
[----:B------:R-:W-:Y:S01]  /*7c20*/  IMAD.HI.U32 R2, R5, R20, RZ ;  /* 0x0000001405027227 */ /* 0x000fe200078e00ff */
[----:B------:R-:W-:-:S03]  /*7c30*/  LOP3.LUT R19, R0, 0x68, R7, 0xfe, !PT ;  /* 0x0000006800137812 */ /* 0x000fc600078efe07 */
        /* <DEDUP_REMOVED lines=8> */
[----:B------:R-:W-:-:S02]  /*7cc0*/  IMAD.MOV.U32 R2, RZ, RZ, R46 ;  /* 0x000000ffff027224 */ /* 0x000fc400078e002e */
[----:B------:R-:W-:Y:S01]  /*7cd0*/  IMAD.HI.U32 R3, R5, R19, RZ ;  /* 0x0000001305037227 */ /* 0x000fe200078e00ff */
[----:B------:R-:W-:-:S03]  /*7ce0*/  LOP3.LUT R21, R0, 0x70, R7, 0xfe, !PT ;  /* 0x0000007000157812 */ /* 0x000fc600078efe07 */
[----:B------:R-:W-:Y:S01]  /*7cf0*/  @!P0 IMAD.MOV R2, RZ, RZ, -R2 ;  /* 0x000000ffff028224 */ /* 0x000fe200078e0a02 */
[----:B------:R-:W-:Y:S01]  /*7d00*/  ISETP.GT.U32.AND P0, PT, R4, R16, PT ;  /* 0x000000100400720c */ /* 0x000fe20003f04070 */
[----:B------:R-:W-:Y:S02]  /*7d10*/  IMAD.MOV R3, RZ, RZ, -R3 ;  /* 0x000000ffff037224 */ /* 0x000fe400078e0a03 */
[----:B------:R-:W-:Y:S01]  /*7d20*/  IMAD.HI.U32 R22, R5, R38, RZ ;  /* 0x0000002605167227 */ /* 0x000fe200078e00ff */
[----:B------:R-:W-:-:S03]  /*7d30*/  IABS R21, R21 ;  /* 0x0000001500157213 */ /* 0x000fc60000000000 */
[C---:B------:R-:W-:Y:S02]  /*7d40*/  IMAD R19, R4.reuse, R3, R19 ;  /* 0x0000000304137224 */ /* 0x040fe400078e0213 */
[----:B------:R-:W-:Y:S02]  /*7d50*/  IMAD.MOV R22, RZ, RZ, -R22 ;  /* 0x000000ffff167224 */ /* 0x000fe400078e0a16 */
[----:B------:R-:W-:Y:S01]  /*7d60*/  @!P3 IMAD.MOV R48, RZ, RZ, -R48 ;  /* 0x000000ffff30b224 */ /* 0x000fe200078e0a30 */
[C---:B------:R-:W-:Y:S01]  /*7d70*/  ISETP.GT.U32.AND P3, PT, R4.reuse, R13, PT ;  /* 0x0000000d0400720c */ /* 0x040fe20003f64070 */
[C---:B------:R-:W-:Y:S02]  /*7d80*/  IMAD R38, R4.reuse, R22, R38 ;  /* 0x0000001604267224 */ /* 0x040fe400078e0226 */
[----:B------:R-:W-:Y:S01]  /*7d90*/  @!P4 IMAD.IADD R87, R87, 0x1, -R4 ;  /* 0x000000015757c824 */ /* 0x000fe200078e0a04 */
[----:B------:R-:W-:Y:S01]  /*7da0*/  ISETP.GT.U32.AND P4, PT, R4, R19, PT ;  /* 0x000000130400720c */ /* 0x000fe20003f84070 */
[----:B------:R-:W-:-:S04]  /*7db0*/  IMAD.HI.U32 R3, R5, R21, RZ ;  /* 0x0000001505037227 */ /* 0x000fc800078e00ff */
[--C-:B------:R-:W-:Y:S01]  /*7dc0*/  @!P0 IMAD.IADD R16, R16, 0x1, -R4.reuse ;  /* 0x0000000110108824 */ /* 0x100fe200078e0a04 */
[C---:B------:R-:W-:Y:S01]  /*7dd0*/  ISETP.GT.U32.AND P0, PT, R4.reuse, R38, PT ;  /* 0x000000260400720c */ /* 0x040fe20003f04070 */
[----:B------:R-:W-:Y:S01]  /*7de0*/  IMAD.MOV R3, RZ, RZ, -R3 ;  /* 0x000000ffff037224 */ /* 0x000fe200078e0a03 */
[C---:B------:R-:W-:Y:S01]  /*7df0*/  ISETP.GT.U32.AND P5, PT, R4.reuse, R15, PT ;  /* 0x0000000f0400720c */ /* 0x040fe20003fa4070 */
[----:B------:R0:W-:Y:S02]  /*7e00*/  STL [R1+0x758], R86 ;  /* 0x0007585601007387 */ /* 0x0001e40000100800 */
[C---:B------:R-:W-:Y:S02]  /*7e10*/  IMAD R21, R4.reuse, R3, R21 ;  /* 0x0000000304157224 */ /* 0x040fe400078e0215 */
[----:B------:R-:W-:Y:S02]  /*7e20*/  IMAD.MOV.U32 R3, RZ, RZ, R47 ;  /* 0x000000ffff037224 */ /* 0x000fe400078e002f */
[--C-:B------:R-:W-:Y:S01]  /*7e30*/  @!P3 IMAD.IADD R13, R13, 0x1, -R4.reuse ;  /* 0x000000010d0db824 */ /* 0x100fe200078e0a04 */
[----:B------:R-:W-:Y:S01]  /*7e40*/  ISETP.GT.U32.AND P3, PT, R4, R20, PT ;  /* 0x000000140400720c */ /* 0x000fe20003f64070 */
[--C-:B------:R-:W-:Y:S01]  /*7e50*/  @!P4 IMAD.IADD R19, R19, 0x1, -R4.reuse ;  /* 0x000000011313c824 */ /* 0x100fe200078e0a04 */
[----:B0-----:R-:W-:Y:S01]  /*7e60*/  LOP3.LUT R86, R0, 0x78, R7, 0xfe, !PT ;  /* 0x0000007800567812 */ /* 0x001fe200078efe07 */
[----:B------:R-:W-:Y:S01]  /*7e70*/  @!P1 IMAD.MOV R3, RZ, RZ, -R3 ;  /* 0x000000ffff039224 */ /* 0x000fe200078e0a03 */
[----:B------:R-:W-:Y:S01]  /*7e80*/  ISETP.GT.U32.AND P1, PT, R4, R14, PT ;  /* 0x0000000e0400720c */ /* 0x000fe20003f24070 */
[----:B------:R-:W-:Y:S01]  /*7e90*/  @!P0 IMAD.IADD R38, R38, 0x1, -R4 ;  /* 0x0000000126268824 */ /* 0x000fe200078e0a04 */
[----:B------:R-:W-:-:S02]  /*7ea0*/  IABS R22, R86 ;  /* 0x0000005600167213 */ /* 0x000fc40000000000 */
[--C-:B------:R-:W-:Y:S02]  /*7eb0*/  LOP3.LUT R86, R0, 0x15, R7.reuse, 0xfe, !PT ;  /* 0x0000001500567812 */ /* 0x100fe400078efe07 */
[----:B------:R-:W-:Y:S01]  /*7ec0*/  ISETP.GT.U32.AND P0, PT, R4, R19, PT ;  /* 0x000000130400720c */ /* 0x000fe20003f04070 */
[--C-:B------:R-:W-:Y:S01]  /*7ed0*/  @!P5 IMAD.IADD R15, R15, 0x1, -R4.reuse ;  /* 0x000000010f0fd824 */ /* 0x100fe200078e0a04 */
[----:B------:R-:W-:Y:S02]  /*7ee0*/  ISETP.GE.AND P5, PT, R86, RZ, PT ;  /* 0x000000ff5600720c */ /* 0x000fe40003fa6270 */
[--C-:B------:R-:W-:Y:S01]  /*7ef0*/  LOP3.LUT R86, R0, 0x17, R7.reuse, 0xfe, !PT ;  /* 0x0000001700567812 */ /* 0x100fe200078efe07 */
[----:B------:R0:W-:Y:S01]  /*7f00*/  STL [R1+0x1d8], R3 ;  /* 0x0001d80301007387 */ /* 0x0001e20000100800 */
[--C-:B------:R-:W-:Y:S02]  /*7f10*/  @!P3 IMAD.IADD R20, R20, 0x1, -R4.reuse ;  /* 0x000000011414b824 */ /* 0x100fe400078e0a04 */
[----:B------:R-:W-:Y:S01]  /*7f20*/  ISETP.GE.AND P3, PT, R86, RZ, PT ;  /* 0x000000ff5600720c */ /* 0x000fe20003f66270 */
[----:B------:R1:W-:Y:S01]  /*7f30*/  STL [R1+0x1d4], R2 ;  /* 0x0001d40201007387 */ /* 0x0003e20000100800 */
[--C-:B------:R-:W-:Y:S01]  /*7f40*/  LOP3.LUT R86, R0, 0x18, R7.reuse, 0xfe, !PT ;  /* 0x0000001800567812 */ /* 0x100fe200078efe07 */
[--C-:B------:R-:W-:Y:S01]  /*7f50*/  @!P1 IMAD.IADD R14, R14, 0x1, -R4.reuse ;  /* 0x000000010e0e9824 */ /* 0x100fe200078e0a04 */
[----:B------:R-:W-:Y:S01]  /*7f60*/  ISETP.GT.U32.AND P1, PT, R4, R21, PT ;  /* 0x000000150400720c */ /* 0x000fe20003f24070 */
[----:B------:R-:W-:Y:S01]  /*7f70*/  @!P0 IMAD.IADD R19, R19, 0x1, -R4 ;  /* 0x0000000113138824 */ /* 0x000fe200078e0a04 */
[----:B0-----:R-:W-:Y:S01]  /*7f80*/  LOP3.LUT R3, R0, 0x16, R7, 0xfe, !PT ;  /* 0x0000001600037812 */ /* 0x001fe200078efe07 */
[----:B-1----:R-:W-:Y:S01]  /*7f90*/  IMAD.HI.U32 R2, R5, R22, RZ ;  /* 0x0000001605027227 */ /* 0x002fe200078e00ff */
[----:B------:R-:W-:-:S03]  /*7fa0*/  ISETP.GE.AND P0, PT, R86, RZ, PT ;  /* 0x000000ff5600720c */ /* 0x000fc60003f06270 */
[----:B------:R-:W-:Y:S01]  /*7fb0*/  IMAD.MOV R2, RZ, RZ, -R2 ;  /* 0x000000ffff027224 */ /* 0x000fe200078e0a02 */
[----:B------:R-:W-:Y:S01]  /*7fc0*/  ISETP.GE.AND P4, PT, R3, RZ, PT ;  /* 0x000000ff0300720c */ /* 0x000fe20003f86270 */
[----:B------:R-:W0:Y:S01]  /*7fd0*/  S2R R86, SR_TID.X ;  /* 0x0000000000567919 */ /* 0x000e220000002100 */
[----:B------:R-:W-:Y:S02]  /*7fe0*/  IMAD.MOV.U32 R3, RZ, RZ, R56 ;  /* 0x000000ffff037224 */ /* 0x000fe400078e0038 */
[C---:B------:R-:W-:Y:S02]  /*7ff0*/  IMAD R22, R4.reuse, R2, R22 ;  /* 0x0000000204167224 */ /* 0x040fe400078e0216 */
[----:B------:R-:W-:Y:S02]  /*8000*/  IMAD.MOV.U32 R2, RZ, RZ, R55 ;  /* 0x000000ffff027224 */ /* 0x000fe400078e0037 */
[----:B------:R-:W-:Y:S02]  /*8010*/  @!P6 IMAD.MOV R3, RZ, RZ, -R3 ;  /* 0x000000ffff03e224 */ /* 0x000fe400078e0a03 */
[----:B------:R-:W-:Y:S01]  /*8020*/  @!P5 IMAD.MOV R2, RZ, RZ, -R2 ;  /* 0x000000ffff02d224 */ /* 0x000fe200078e0a02 */
[----:B------:R-:W-:Y:S01]  /*8030*/  STL [R1+0x75c], R87 ;  /* 0x00075c5701007387 */ /* 0x000fe20000100800 */
[----:B------:R-:W-:Y:S01]  /*8040*/  @!P1 IMAD.IADD R21, R21, 0x1, -R4 ;  /* 0x0000000115159824 */ /* 0x000fe200078e0a04 */
[----:B------:R-:W-:-:S02]  /*8050*/  ISETP.GT.U32.AND P1, PT, R4, R22, PT ;  /* 0x000000160400720c */ /* 0x000fc40003f24070 */
[----:B------:R-:W-:Y:S04]  /*8060*/  STL [R1+0x1c0], R3 ;  /* 0x0001c00301007387 */ /* 0x000fe80000100800 */
[----:B------:R1:W-:Y:S02]  /*8070*/  STL [R1+0x1bc], R2 ;  /* 0x0001bc0201007387 */ /* 0x0003e40000100800 */
[----:B-1----:R-:W-:-:S04]  /*8080*/  IMAD.MOV.U32 R2, RZ, RZ, R54 ;  /* 0x000000ffff027224 */ /* 0x002fc800078e0036 */
[----:B------:R-:W-:Y:S01]  /*8090*/  @!P4 IMAD.MOV R2, RZ, RZ, -R2 ;  /* 0x000000ffff02c224 */ /* 0x000fe200078e0a02 */
[----:B------:R-:W-:Y:S01]  /*80a0*/  ISETP.GT.U32.AND P4, PT, R4, R38, PT ;  /* 0x000000260400720c */ /* 0x000fe20003f84070 */
[----:B------:R-:W-:Y:S01]  /*80b0*/  @!P1 IMAD.IADD R22, R22, 0x1, -R4 ;  /* 0x0000000116169824 */ /* 0x000fe200078e0a04 */
[----:B------:R-:W-:-:S04]  /*80c0*/  ISETP.GT.U32.AND P5, PT, R4, R21, PT ;  /* 0x000000150400720c */ /* 0x000fc80003fa4070 */
[C---:B------:R-:W-:Y:S02]  /*80d0*/  ISETP.GT.U32.AND P1, PT, R4.reuse, R22, PT ;  /* 0x000000160400720c */ /* 0x040fe40003f24070 */
[----:B------:R-:W-:Y:S02]  /*80e0*/  ISETP.GT.U32.AND P6, PT, R4, R20, PT ;  /* 0x000000140400720c */ /* 0x000fe40003fc4070 */
[----:B------:R-:W-:-:S03]  /*80f0*/  LOP3.LUT R3, R0, 0x1a, R7, 0xfe, !PT ;  /* 0x0000001a00037812 */ /* 0x000fc600078efe07 */
[--C-:B------:R-:W-:Y:S01]  /*8100*/  @!P4 IMAD.IADD R38, R38, 0x1, -R4.reuse ;  /* 0x000000012626c824 */ /* 0x100fe200078e0a04 */
[----:B0-----:R-:W-:Y:S01]  /*8110*/  LOP3.LUT R86, R86, 0x7f, RZ, 0xc0, !PT ;  /* 0x0000007f56567812 */ /* 0x001fe200078ec0ff */
[----:B------:R0:W-:Y:S01]  /*8120*/  STL [R1+0x1b8], R2 ;  /* 0x0001b80201007387 */ /* 0x0001e20000100800 */
[--C-:B------:R-:W-:Y:S01]  /*8130*/  @!P5 IMAD.IADD R21, R21, 0x1, -R4.reuse ;  /* 0x000000011515d824 */ /* 0x100fe200078e0a04 */
[----:B------:R-:W-:Y:S02]  /*8140*/  ISETP.GE.AND P5, PT, R3, RZ, PT ;  /* 0x000000ff0300720c */ /* 0x000fe40003fa6270 */
[----:B------:R1:W-:Y:S01]  /*8150*/  STL [R1+0x760], R38 ;  /* 0x0007602601007387 */ /* 0x0003e20000100800 */
[----:B------:R-:W-:Y:S01]  /*8160*/  LOP3.LUT R3, R0, 0x1b, R7, 0xfe, !PT ;  /* 0x0000001b00037812 */ /* 0x000fe200078efe07 */
[----:B------:R-:W-:Y:S02]  /*8170*/  @!P1 IMAD.IADD R22, R22, 0x1, -R4 ;  /* 0x0000000116169824 */ /* 0x000fe400078e0a04 */
[----:B0-----:R-:W-:-:S02]  /*8180*/  IMAD R2, R86, UR13, RZ ;  /* 0x0000000d56027c24 */ /* 0x001fc4000f8e02ff */
[----:B-1----:R-:W-:Y:S01]  /*8190*/  IMAD.MOV.U32 R38, RZ, RZ, R61 ;  /* 0x000000ffff267224 */ /* 0x002fe200078e003d */
[----:B------:R-:W-:-:S03]  /*81a0*/  ISETP.GE.AND P4, PT, R3, RZ, PT ;  /* 0x000000ff0300720c */ /* 0x000fc60003f86270 */
[----:B------:R-:W-:Y:S01]  /*81b0*/  @!P3 IMAD.MOV R38, RZ, RZ, -R38 ;  /* 0x000000ffff26b224 */ /* 0x000fe200078e0a26 */
[--C-:B------:R-:W-:Y:S02]  /*81c0*/  LOP3.LUT R47, R0, 0x19, R7.reuse, 0xfe, !PT ;  /* 0x00000019002f7812 */ /* 0x100fe400078efe07 */
[----:B------:R-:W-:Y:S01]  /*81d0*/  IADD3 R3, P1, PT, R2, UR18, RZ ;  /* 0x0000001202037c10 */ /* 0x000fe2000ff3e0ff */
[----:B------:R0:W-:Y:S01]  /*81e0*/  STL [R1+0x7d8], R4 ;  /* 0x0007d80401007387 */ /* 0x0001e20000100800 */
[----:B------:R-:W-:Y:S01]  /*81f0*/  LOP3.LUT R46, R0, 0x1c, R7, 0xfe, !PT ;  /* 0x0000001c002e7812 */ /* 0x000fe200078efe07 */
[----:B------:R-:W-:Y:S01]  /*8200*/  @!P6 IMAD.IADD R20, R20, 0x1, -R4 ;  /* 0x000000011414e824 */ /* 0x000fe200078e0a04 */
[----:B------:R-:W-:Y:S01]  /*8210*/  ISETP.GE.AND P6, PT, R47, RZ, PT ;  /* 0x000000ff2f00720c */ /* 0x000fe20003fc6270 */
[----:B------:R1:W-:Y:S01]  /*8220*/  STL [R1+0x1b4], R38 ;  /* 0x0001b42601007387 */ /* 0x0003e20000100800 */
[----:B------:R-:W-:Y:S01]  /*8230*/  LEA.HI.X.SX32 R2, R2, UR19, 0x1, P1 ;  /* 0x0000001302027c11 */ /* 0x000fe200088f0eff */
[----:B------:R-:W-:Y:S01]  /*8240*/  @!P0 IMAD.MOV R85, RZ, RZ, -R85 ;  /* 0x000000ffff558224 */ /* 0x000fe200078e0a55 */
[----:B------:R-:W-:Y:S01]  /*8250*/  LOP3.LUT R47, R0, 0x1d, R7, 0xfe, !PT ;  /* 0x0000001d002f7812 */ /* 0x000fe200078efe07 */
[----:B------:R-:W-:Y:S01]  /*8260*/  IMAD.MOV.U32 R61, RZ, RZ, R34 ;  /* 0x000000ffff3d7224 */ /* 0x000fe200078e0022 */
[----:B------:R-:W-:Y:S01]  /*8270*/  ISETP.GE.AND P1, PT, R46, RZ, PT ;  /* 0x000000ff2e00720c */ /* 0x000fe20003f26270 */
[----:B0-----:R-:W-:-:S02]  /*8280*/  IMAD.MOV.U32 R4, RZ, RZ, R82 ;  /* 0x000000ffff047224 */ /* 0x001fc400078e0052 */
[----:B------:R-:W-:Y:S02]  /*8290*/  IMAD.MOV.U32 R56, RZ, RZ, R31 ;  /* 0x000000ffff387224 */ /* 0x000fe400078e001f */
[----:B------:R-:W-:Y:S01]  /*82a0*/  IMAD.MOV.U32 R55, RZ, RZ, R30 ;  /* 0x000000ffff377224 */ /* 0x000fe200078e001e */
[C---:B------:R-:W-:Y:S01]  /*82b0*/  LOP3.LUT R87, R0.reuse, 0x54, R7, 0xfe, !PT ;  /* 0x0000005400577812 */ /* 0x040fe200078efe07 */
[----:B-1----:R-:W-:Y:S01]  /*82c0*/  IMAD.MOV.U32 R38, RZ, RZ, R83 ;  /* 0x000000ffff267224 */ /* 0x002fe200078e0053 */
[----:B------:R-:W-:Y:S01]  /*82d0*/  ISETP.GE.AND P0, PT, R47, RZ, PT ;  /* 0x000000ff2f00720c */ /* 0x000fe20003f06270 */
[----:B------:R-:W-:Y:S01]  /*82e0*/  IMAD.MOV.U32 R54, RZ, RZ, R27 ;  /* 0x000000ffff367224 */ /* 0x000fe200078e001b */
[----:B------:R-:W0:Y:S01]  /*82f0*/  LDCU UR19, c[0x0][0x3b0] ;  /* 0x00007600ff1377ac */ /* 0x000e220008000800 */
[----:B------:R-:W-:Y:S01]  /*8300*/  @!P5 IMAD.MOV R38, RZ, RZ, -R38 ;  /* 0x000000ffff26d224 */ /* 0x000fe200078e0a26 */
[C-C-:B------:R-:W-:Y:S01]  /*8310*/  LOP3.LUT R46, R0.reuse, 0x1e, R7.reuse, 0xfe, !PT ;  /* 0x0000001e002e7812 */ /* 0x140fe200078efe07 */
[----:B------:R-:W-:Y:S01]  /*8320*/  @!P4 IMAD.MOV R4, RZ, RZ, -R4 ;  /* 0x000000ffff04c224 */ /* 0x000fe200078e0a04 */
[----:B------:R-:W-:Y:S01]  /*8330*/  LOP3.LUT R47, R0, 0x1f, R7, 0xfe, !PT ;  /* 0x0000001f002f7812 */ /* 0x000fe200078efe07 */
[----:B------:R-:W1:Y:S01]  /*8340*/  LDCU UR18, c[0x0][0x3b0] ;  /* 0x00007600ff1277ac */ /* 0x000e620008000800 */
[----:B------:R2:W-:Y:S01]  /*8350*/  STL [R1+0x1b0], R38 ;  /* 0x0001b02601007387 */ /* 0x0005e20000100800 */
[----:B------:R-:W-:-:S03]  /*8360*/  ISETP.GE.AND P3, PT, R46, RZ, PT ;  /* 0x000000ff2e00720c */ /* 0x000fc60003f66270 */
[----:B------:R3:W-:Y:S01]  /*8370*/  STL [R1+0x1ac], R4 ;  /* 0x0001ac0401007387 */ /* 0x0007e20000100800 */
[----:B------:R-:W-:Y:S01]  /*8380*/  ISETP.GE.AND P5, PT, R47, RZ, PT ;  /* 0x000000ff2f00720c */ /* 0x000fe20003fa6270 */
[----:B--2---:R-:W-:Y:S01]  /*8390*/  IMAD.MOV.U32 R38, RZ, RZ, R81 ;  /* 0x000000ffff267224 */ /* 0x004fe200078e0051 */
[C-C-:B------:R-:W-:Y:S01]  /*83a0*/  LOP3.LUT R46, R0.reuse, 0x20, R7.reuse, 0xfe, !PT ;  /* 0x00000020002e7812 */ /* 0x140fe200078efe07 */
[----:B---3--:R-:W-:Y:S02]  /*83b0*/  IMAD.MOV.U32 R4, RZ, RZ, R80 ;  /* 0x000000ffff047224 */ /* 0x008fe400078e0050 */
[----:B------:R-:W-:Y:S01]  /*83c0*/  @!P1 IMAD.MOV R38, RZ, RZ, -R38 ;  /* 0x000000ffff269224 */ /* 0x000fe200078e0a26 */
[----:B------:R-:W-:Y:S01]  /*83d0*/  LOP3.LUT R47, R0, 0x21, R7, 0xfe, !PT ;  /* 0x00000021002f7812 */ /* 0x000fe200078efe07 */
[----:B------:R-:W-:Y:S01]  /*83e0*/  @!P0 IMAD.MOV R4, RZ, RZ, -R4 ;  /* 0x000000ffff048224 */ /* 0x000fe200078e0a04 */
[----:B------:R-:W-:Y:S02]  /*83f0*/  ISETP.GE.AND P4, PT, R46, RZ, PT ;  /* 0x000000ff2e00720c */ /* 0x000fe40003f86270 */
[----:B------:R2:W-:Y:S01]  /*8400*/  STL [R1+0x1a8], R38 ;  /* 0x0001a82601007387 */ /* 0x0005e20000100800 */
[----:B------:R-:W-:-:S02]  /*8410*/  ISETP.GE.AND P1, PT, R47, RZ, PT ;  /* 0x000000ff2f00720c */ /* 0x000fc40003f26270 */
[C-C-:B------:R-:W-:Y:S02]  /*8420*/  LOP3.LUT R46, R0.reuse, 0x22, R7.reuse, 0xfe, !PT ;  /* 0x00000022002e7812 */ /* 0x140fe400078efe07 */
[----:B------:R-:W-:Y:S01]  /*8430*/  LOP3.LUT R47, R0, 0x23, R7, 0xfe, !PT ;  /* 0x00000023002f7812 */ /* 0x000fe200078efe07 */
[----:B------:R3:W-:Y:S01]  /*8440*/  STL [R1+0x1a4], R4 ;  /* 0x0001a40401007387 */ /* 0x0007e20000100800 */
[----:B--2---:R-:W-:Y:S01]  /*8450*/  IMAD.MOV.U32 R38, RZ, RZ, R79 ;  /* 0x000000ffff267224 */ /* 0x004fe200078e004f */
[----:B------:R-:W-:-:S03]  /*8460*/  ISETP.GE.AND P0, PT, R46, RZ, PT ;  /* 0x000000ff2e00720c */ /* 0x000fc60003f06270 */
[----:B------:R-:W-:Y:S01]  /*8470*/  @!P3 IMAD.MOV R38, RZ, RZ, -R38 ;  /* 0x000000ffff26b224 */ /* 0x000fe200078e0a26 */
[----:B------:R-:W-:Y:S01]  /*8480*/  ISETP.GE.AND P3, PT, R47, RZ, PT ;  /* 0x000000ff2f00720c */ /* 0x000fe20003f66270 */
[----:B---3--:R-:W-:Y:S01]  /*8490*/  IMAD.MOV.U32 R4, RZ, RZ, R78 ;  /* 0x000000ffff047224 */ /* 0x008fe200078e004e */
[----:B------:R-:W-:-:S03]  /*84a0*/  LOP3.LUT R46, R0, 0x24, R7, 0xfe, !PT ;  /* 0x00000024002e7812 */ /* 0x000fc600078efe07 */
[----:B------:R-:W-:Y:S01]  /*84b0*/  @!P5 IMAD.MOV R4, RZ, RZ, -R4 ;  /* 0x000000ffff04d224 */ /* 0x000fe200078e0a04 */
[----:B------:R-:W-:Y:S01]  /*84c0*/  LOP3.LUT R47, R0, 0x25, R7, 0xfe, !PT ;  /* 0x00000025002f7812 */ /* 0x000fe200078efe07 */
[----:B------:R2:W-:Y:S01]  /*84d0*/  STL [R1+0x1a0], R38 ;  /* 0x0001a02601007387 */ /* 0x0005e20000100800 */
[----:B------:R-:W-:Y:S01]  /*84e0*/  ISETP.GE.AND P5, PT, R46, RZ, PT ;  /* 0x000000ff2e00720c */ /* 0x000fe20003fa6270 */
[----:B------:R-:W-:Y:S02]  /*84f0*/  @!P4 IMAD.MOV R77, RZ, RZ, -R77 ;  /* 0x000000ffff4dc224 */ /* 0x000fe400078e0a4d */
[----:B------:R3:W-:Y:S01]  /*8500*/  STL [R1+0x19c], R4 ;  /* 0x00019c0401007387 */ /* 0x0007e20000100800 */
[----:B------:R-:W-:Y:S01]  /*8510*/  ISETP.GE.AND P4, PT, R47, RZ, PT ;  /* 0x000000ff2f00720c */ /* 0x000fe20003f86270 */
[----:B--2---:R-:W-:Y:S02]  /*8520*/  IMAD.MOV.U32 R38, RZ, RZ, R75 ;  /* 0x000000ffff267224 */ /* 0x004fe400078e004b */
[----:B---3--:R-:W-:-:S02]  /*8530*/  IMAD.MOV.U32 R4, RZ, RZ, R74 ;  /* 0x000000ffff047224 */ /* 0x008fc400078e004a */
[----:B------:R-:W-:Y:S02]  /*8540*/  @!P0 IMAD.MOV R38, RZ, RZ, -R38 ;  /* 0x000000ffff268224 */ /* 0x000fe400078e0a26 */
[----:B------:R-:W-:Y:S01]  /*8550*/  @!P3 IMAD.MOV R4, RZ, RZ, -R4 ;  /* 0x000000ffff04b224 */ /* 0x000fe200078e0a04 */
[C-C-:B------:R-:W-:Y:S02]  /*8560*/  LOP3.LUT R46, R0.reuse, 0x26, R7.reuse, 0xfe, !PT ;  /* 0x00000026002e7812 */ /* 0x140fe400078efe07 */
[----:B------:R-:W-:Y:S01]  /*8570*/  LOP3.LUT R47, R0, 0x27, R7, 0xfe, !PT ;  /* 0x00000027002f7812 */ /* 0x000fe200078efe07 */
[----:B------:R2:W-:Y:S01]  /*8580*/  STL [R1+0x198], R38 ;  /* 0x0001982601007387 */ /* 0x0005e20000100800 */
[----:B------:R-:W-:Y:S01]  /*8590*/  @!P1 IMAD.MOV R76, RZ, RZ, -R76 ;  /* 0x000000ffff4c9224 */ /* 0x000fe200078e0a4c */
[----:B------:R-:W-:Y:S02]  /*85a0*/  ISETP.GE.AND P1, PT, R46, RZ, PT ;  /* 0x000000ff2e00720c */ /* 0x000fe40003f26270 */
[----:B------:R3:W-:Y:S01]  /*85b0*/  STL [R1+0x194], R4 ;  /* 0x0001940401007387 */ /* 0x0007e20000100800 */
[----:B------:R-:W-:-:S02]  /*85c0*/  ISETP.GE.AND P0, PT, R47, RZ, PT ;  /* 0x000000ff2f00720c */ /* 0x000fc40003f06270 */
[C---:B------:R-:W-:Y:S01]  /*85d0*/  LOP3.LUT R46, R0.reuse, 0x28, R7, 0xfe, !PT ;  /* 0x00000028002e7812 */ /* 0x040fe200078efe07 */
[----:B--2---:R-:W-:Y:S02]  /*85e0*/  IMAD.MOV.U32 R38, RZ, RZ, R73 ;  /* 0x000000ffff267224 */ /* 0x004fe400078e0049 */
[----:B---3--:R-:W-:Y:S02]  /*85f0*/  IMAD.MOV.U32 R4, RZ, RZ, R72 ;  /* 0x000000ffff047224 */ /* 0x008fe400078e0048 */
[----:B------:R-:W-:Y:S02]  /*8600*/  @!P5 IMAD.MOV R38, RZ, RZ, -R38 ;  /* 0x000000ffff26d224 */ /* 0x000fe400078e0a26 */
[----:B------:R-:W-:Y:S01]  /*8610*/  @!P4 IMAD.MOV R4, RZ, RZ, -R4 ;  /* 0x000000ffff04c224 */ /* 0x000fe200078e0a04 */
[--C-:B------:R-:W-:Y:S02]  /*8620*/  LOP3.LUT R47, R0, 0x29, R7.reuse, 0xfe, !PT ;  /* 0x00000029002f7812 */ /* 0x100fe400078efe07 */
[----:B------:R-:W-:Y:S01]  /*8630*/  ISETP.GE.AND P3, PT, R46, RZ, PT ;  /* 0x000000ff2e00720c */ /* 0x000fe20003f66270 */
[----:B------:R2:W-:Y:S01]  /*8640*/  STL [R1+0x180], R38 ;  /* 0x0001802601007387 */ /* 0x0005e20000100800 */
[----:B------:R-:W-:-:S02]  /*8650*/  LOP3.LUT R46, R0, 0x2a, R7, 0xfe, !PT ;  /* 0x0000002a002e7812 */ /* 0x000fc400078efe07 */
[----:B------:R-:W-:Y:S01]  /*8660*/  ISETP.GE.AND P5, PT, R47, RZ, PT ;  /* 0x000000ff2f00720c */ /* 0x000fe20003fa6270 */
[----:B------:R3:W-:Y:S01]  /*8670*/  STL [R1+0x17c], R4 ;  /* 0x00017c0401007387 */ /* 0x0007e20000100800 */
[----:B------:R-:W-:Y:S02]  /*8680*/  LOP3.LUT R47, R0, 0x2b, R7, 0xfe, !PT ;  /* 0x0000002b002f7812 */ /* 0x000fe400078efe07 */
[----:B------:R-:W-:Y:S01]  /*8690*/  ISETP.GE.AND P4, PT, R46, RZ, PT ;  /* 0x000000ff2e00720c */ /* 0x000fe20003f86270 */
[----:B--2---:R-:W-:Y:S02]  /*86a0*/  IMAD.MOV.U32 R38, RZ, RZ, R71 ;  /* 0x000000ffff267224 */ /* 0x004fe400078e0047 */
[----:B---3--:R-:W-:Y:S02]  /*86b0*/  IMAD.MOV.U32 R4, RZ, RZ, R70 ;  /* 0x000000ffff047224 */ /* 0x008fe400078e0046 */
[----:B------:R-:W-:Y:S01]  /*86c0*/  @!P1 IMAD.MOV R38, RZ, RZ, -R38 ;  /* 0x000000ffff269224 */ /* 0x000fe200078e0a26 */
[----:B------:R-:W-:Y:S01]  /*86d0*/  ISETP.GE.AND P1, PT, R47, RZ, PT ;  /* 0x000000ff2f00720c */ /* 0x000fe20003f26270 */
[----:B------:R-:W-:Y:S01]  /*86e0*/  @!P0 IMAD.MOV R4, RZ, RZ, -R4 ;  /* 0x000000ffff048224 */ /* 0x000fe200078e0a04 */
[----:B------:R-:W-:-:S02]  /*86f0*/  LOP3.LUT R47, R0, 0x2d, R7, 0xfe, !PT ;  /* 0x0000002d002f7812 */ /* 0x000fc400078efe07 */
[----:B------:R-:W-:Y:S01]  /*8700*/  LOP3.LUT R46, R0, 0x2c, R7, 0xfe, !PT ;  /* 0x0000002c002e7812 */ /* 0x000fe200078efe07 */
[----:B------:R-:W-:Y:S01]  /*8710*/  STL [R1+0x178], R38 ;  /* 0x0001782601007387 */ /* 0x000fe20000100800 */
[----:B------:R-:W-:Y:S01]  /*8720*/  @!P3 IMAD.MOV R69, RZ, RZ, -R69 ;  /* 0x000000ffff45b224 */ /* 0x000fe200078e0a45 */
[----:B------:R-:W-:Y:S02]  /*8730*/  ISETP.GE.AND P3, PT, R47, RZ, PT ;  /* 0x000000ff2f00720c */ /* 0x000fe40003f66270 */
[----:B------:R2:W-:Y:S01]  /*8740*/  STL [R1+0x174], R4 ;  /* 0x0001740401007387 */ /* 0x0005e20000100800 */
[----:B------:R-:W-:Y:S02]  /*8750*/  ISETP.GE.AND P0, PT, R46, RZ, PT ;  /* 0x000000ff2e00720c */ /* 0x000fe40003f06270 */
[C---:B------:R-:W-:Y:S01]  /*8760*/  LOP3.LUT R47, R0.reuse, 0x2f, R7, 0xfe, !PT ;  /* 0x0000002f002f7812 */ /* 0x040fe200078efe07 */
[----:B------:R-:W-:Y:S02]  /*8770*/  IMAD.MOV.U32 R83, RZ, RZ, R66 ;  /* 0x000000ffff537224 */ /* 0x000fe400078e0042 */
[----:B--2---:R-:W-:Y:S01]  /*8780*/  IMAD.MOV.U32 R4, RZ, RZ, R67 ;  /* 0x000000ffff047224 */ /* 0x004fe200078e0043 */
[----:B------:R-:W-:-:S03]  /*8790*/  LOP3.LUT R46, R0, 0x2e, R7, 0xfe, !PT ;  /* 0x0000002e002e7812 */ /* 0x000fc600078efe07 */
[----:B------:R-:W-:Y:S01]  /*87a0*/  @!P4 IMAD.MOV R4, RZ, RZ, -R4 ;  /* 0x000000ffff04c224 */ /* 0x000fe200078e0a04 */
[----:B------:R-:W-:Y:S02]  /*87b0*/  ISETP.GE.AND P4, PT, R47, RZ, PT ;  /* 0x000000ff2f00720c */ /* 0x000fe40003f86270 */
[----:B------:R-:W-:Y:S01]  /*87c0*/  LOP3.LUT R47, R0, 0x30, R7, 0xfe, !PT ;  /* 0x00000030002f7812 */ /* 0x000fe200078efe07 */
[----:B------:R-:W-:Y:S02]  /*87d0*/  @!P1 IMAD.MOV R83, RZ, RZ, -R83 ;  /* 0x000000ffff539224 */ /* 0x000fe400078e0a53 */
[----:B------:R-:W-:Y:S01]  /*87e0*/  @!P5 IMAD.MOV R68, RZ, RZ, -R68 ;  /* 0x000000ffff44d224 */ /* 0x000fe200078e0a44 */
[----:B------:R-:W-:Y:S01]  /*87f0*/  ISETP.GE.AND P1, PT, R47, RZ, PT ;  /* 0x000000ff2f00720c */ /* 0x000fe20003f26270 */
[----:B------:R-:W-:Y:S01]  /*8800*/  IMAD.MOV.U32 R82, RZ, RZ, R65 ;  /* 0x000000ffff527224 */ /* 0x000fe200078e0041 */
[----:B------:R-:W-:Y:S02]  /*8810*/  ISETP.GE.AND P5, PT, R46, RZ, PT ;  /* 0x000000ff2e00720c */ /* 0x000fe40003fa6270 */
[----:B------:R-:W-:Y:S01]  /*8820*/  LOP3.LUT R47, R0, 0x31, R7, 0xfe, !PT ;  /* 0x00000031002f7812 */ /* 0x000fe200078efe07 */
[----:B------:R-:W-:-:S02]  /*8830*/  @!P0 IMAD.MOV R82, RZ, RZ, -R82 ;  /* 0x000000ffff528224 */ /* 0x000fc400078e0a52 */
[----:B------:R-:W-:Y:S01]  /*8840*/  IMAD.MOV.U32 R81, RZ, RZ, R64 ;  /* 0x000000ffff517224 */ /* 0x000fe200078e0040 */
[----:B------:R-:W-:Y:S02]  /*8850*/  ISETP.GE.AND P0, PT, R47, RZ, PT ;  /* 0x000000ff2f00720c */ /* 0x000fe40003f06270 */
[C---:B------:R-:W-:Y:S01]  /*8860*/  LOP3.LUT R47, R0.reuse, 0x32, R7, 0xfe, !PT ;  /* 0x00000032002f7812 */ /* 0x040fe200078efe07 */
[----:B------:R-:W-:Y:S02]  /*8870*/  @!P3 IMAD.MOV R81, RZ, RZ, -R81 ;  /* 0x000000ffff51b224 */ /* 0x000fe400078e0a51 */
[----:B------:R-:W-:Y:S01]  /*8880*/  IMAD.MOV.U32 R80, RZ, RZ, R63 ;  /* 0x000000ffff507224 */ /* 0x000fe200078e003f */
[----:B------:R-:W-:Y:S02]  /*8890*/  ISETP.GE.AND P3, PT, R47, RZ, PT ;  /* 0x000000ff2f00720c */ /* 0x000fe40003f66270 */
[----:B------:R-:W-:Y:S01]  /*88a0*/  LOP3.LUT R47, R0, 0x33, R7, 0xfe, !PT ;  /* 0x00000033002f7812 */ /* 0x000fe200078efe07 */
[----:B------:R-:W-:-:S02]  /*88b0*/  @!P5 IMAD.MOV R80, RZ, RZ, -R80 ;  /* 0x000000ffff50d224 */ /* 0x000fc400078e0a50 */
[----:B------:R-:W-:Y:S01]  /*88c0*/  IMAD.MOV.U32 R79, RZ, RZ, R62 ;  /* 0x000000ffff4f7224 */ /* 0x000fe200078e003e */
[----:B------:R-:W-:Y:S02]  /*88d0*/  ISETP.GE.AND P5, PT, R47, RZ, PT ;  /* 0x000000ff2f00720c */ /* 0x000fe40003fa6270 */
[----:B------:R-:W-:Y:S01]  /*88e0*/  LOP3.LUT R47, R0, 0x34, R7, 0xfe, !PT ;  /* 0x00000034002f7812 */ /* 0x000fe200078efe07 */
[----:B------:R-:W-:-:S03]  /*88f0*/  @!P4 IMAD.MOV R79, RZ, RZ, -R79 ;  /* 0x000000ffff4fc224 */ /* 0x000fc600078e0a4f */
[----:B------:R-:W-:Y:S02]  /*8900*/  ISETP.GE.AND P4, PT, R47, RZ, PT ;  /* 0x000000ff2f00720c */ /* 0x000fe40003f86270 */
[C---:B------:R-:W-:Y:S01]  /*8910*/  LOP3.LUT R47, R0.reuse, 0x36, R7, 0xfe, !PT ;  /* 0x00000036002f7812 */ /* 0x040fe200078efe07 */
[----:B------:R-:W-:Y:S02]  /*8920*/  @!P0 IMAD.MOV R59, RZ, RZ, -R59 ;  /* 0x000000ffff3b8224 */ /* 0x000fe400078e0a3b */
[----:B------:R-:W-:Y:S01]  /*8930*/  IMAD.MOV.U32 R78, RZ, RZ, R58 ;  /* 0x000000ffff4e7224 */ /* 0x000fe200078e003a */
[----:B------:R-:W-:Y:S02]  /*8940*/  ISETP.GE.AND P0, PT, R47, RZ, PT ;  /* 0x000000ff2f00720c */ /* 0x000fe40003f06270 */
[C-C-:B------:R-:W-:Y:S02]  /*8950*/  LOP3.LUT R47, R0.reuse, 0x37, R7.reuse, 0xfe, !PT ;  /* 0x00000037002f7812 */ /* 0x140fe400078efe07 */
[----:B------:R-:W-:Y:S01]  /*8960*/  LOP3.LUT R46, R0, 0x35, R7, 0xfe, !PT ;  /* 0x00000035002e7812 */ /* 0x000fe200078efe07 */
[----:B------:R-:W-:Y:S01]  /*8970*/  @!P3 IMAD.MOV R78, RZ, RZ, -R78 ;  /* 0x000000ffff4eb224 */ /* 0x000fe200078e0a4e */
[----:B------:R-:W-:Y:S01]  /*8980*/  ISETP.GE.AND P3, PT, R47, RZ, PT ;  /* 0x000000ff2f00720c */ /* 0x000fe20003f66270 */
[----:B------:R-:W-:Y:S01]  /*8990*/  @!P1 IMAD.MOV R60, RZ, RZ, -R60 ;  /* 0x000000ffff3c9224 */ /* 0x000fe200078e0a3c */
[----:B------:R-:W-:Y:S01]  /*89a0*/  ISETP.GE.AND P1, PT, R46, RZ, PT ;  /* 0x000000ff2e00720c */ /* 0x000fe20003f26270 */
[----:B------:R-:W-:Y:S01]  /*89b0*/  IMAD.MOV.U32 R75, RZ, RZ, R57 ;  /* 0x000000ffff4b7224 */ /* 0x000fe200078e0039 */
[----:B------:R-:W-:Y:S01]  /*89c0*/  LOP3.LUT R47, R0, 0x38, R7, 0xfe, !PT ;  /* 0x00000038002f7812 */ /* 0x000fe200078efe07 */
[----:B------:R-:W-:-:S02]  /*89d0*/  IMAD.MOV.U32 R74, RZ, RZ, R53 ;  /* 0x000000ffff4a7224 */ /* 0x000fc400078e0035 */
[----:B------:R-:W-:Y:S01]  /*89e0*/  @!P5 IMAD.MOV R75, RZ, RZ, -R75 ;  /* 0x000000ffff4bd224 */ /* 0x000fe200078e0a4b */
[----:B------:R-:W-:Y:S02]  /*89f0*/  ISETP.GE.AND P5, PT, R47, RZ, PT ;  /* 0x000000ff2f00720c */ /* 0x000fe40003fa6270 */
[C-C-:B------:R-:W-:Y:S01]  /*8a00*/  LOP3.LUT R47, R0.reuse, 0x39, R7.reuse, 0xfe, !PT ;  /* 0x00000039002f7812 */ /* 0x140fe200078efe07 */
[----:B------:R-:W-:Y:S02]  /*8a10*/  @!P4 IMAD.MOV R74, RZ, RZ, -R74 ;  /* 0x000000ffff4ac224 */ /* 0x000fe400078e0a4a */
[----:B------:R-:W-:Y:S01]  /*8a20*/  IMAD.MOV.U32 R73, RZ, RZ, R52 ;  /* 0x000000ffff497224 */ /* 0x000fe200078e0034 */
[----:B------:R-:W-:Y:S02]  /*8a30*/  ISETP.GE.AND P4, PT, R47, RZ, PT ;  /* 0x000000ff2f00720c */ /* 0x000fe40003f86270 */
[----:B------:R-:W-:Y:S01]  /*8a40*/  LOP3.LUT R47, R0, 0x3a, R7, 0xfe, !PT ;  /* 0x0000003a002f7812 */ /* 0x000fe200078efe07 */
[----:B------:R-:W-:-:S02]  /*8a50*/  @!P1 IMAD.MOV R73, RZ, RZ, -R73 ;  /* 0x000000ffff499224 */ /* 0x000fc400078e0a49 */
[----:B------:R-:W-:Y:S01]  /*8a60*/  IMAD.MOV.U32 R72, RZ, RZ, R51 ;  /* 0x000000ffff487224 */ /* 0x000fe200078e0033 */
[----:B------:R-:W-:Y:S02]  /*8a70*/  ISETP.GE.AND P1, PT, R47, RZ, PT ;  /* 0x000000ff2f00720c */ /* 0x000fe40003f26270 */
[C-C-:B------:R-:W-:Y:S01]  /*8a80*/  LOP3.LUT R47, R0.reuse, 0x3b, R7.reuse, 0xfe, !PT ;  /* 0x0000003b002f7812 */ /* 0x140fe200078efe07 */
[----:B------:R-:W-:Y:S02]  /*8a90*/  @!P0 IMAD.MOV R72, RZ, RZ, -R72 ;  /* 0x000000ffff488224 */ /* 0x000fe400078e0a48 */
        /* <DEDUP_REMOVED lines=44> */
[----:B------:R-:W-:-:S02]  /*8d60*/  ISETP.GE.AND P0, PT, R46, RZ, PT ;  /* 0x000000ff2e00720c */ /* 0x000fc40003f06270 */
[C---:B------:R-:W-:Y:S01]  /*8d70*/  LOP3.LUT R47, R0.reuse, 0x48, R7, 0xfe, !PT ;  /* 0x00000048002f7812 */ /* 0x040fe200078efe07 */
[----:B------:R-:W-:Y:S02]  /*8d80*/  @!P4 IMAD.MOV R61, RZ, RZ, -R61 ;  /* 0x000000ffff3dc224 */ /* 0x000fe400078e0a3d */
[----:B------:R-:W-:Y:S01]  /*8d90*/  IMAD.MOV.U32 R58, RZ, RZ, R33 ;  /* 0x000000ffff3a7224 */ /* 0x000fe200078e0021 */
[----:B------:R-:W-:Y:S02]  /*8da0*/  ISETP.GE.AND P4, PT, R47, RZ, PT ;  /* 0x000000ff2f00720c */ /* 0x000fe40003f86270 */
[----:B------:R-:W-:Y:S01]  /*8db0*/  LOP3.LUT R47, R0, 0x49, R7, 0xfe, !PT ;  /* 0x00000049002f7812 */ /* 0x000fe200078efe07 */
[----:B------:R-:W-:Y:S02]  /*8dc0*/  @!P1 IMAD.MOV R58, RZ, RZ, -R58 ;  /* 0x000000ffff3a9224 */ /* 0x000fe400078e0a3a */
[----:B------:R-:W-:Y:S01]  /*8dd0*/  IMAD.MOV.U32 R57, RZ, RZ, R32 ;  /* 0x000000ffff397224 */ /* 0x000fe200078e0020 */
[----:B------:R-:W-:-:S02]  /*8de0*/  ISETP.GE.AND P1, PT, R47, RZ, PT ;  /* 0x000000ff2f00720c */ /* 0x000fc40003f26270 */
[----:B------:R-:W-:Y:S01]  /*8df0*/  LOP3.LUT R47, R0, 0x4a, R7, 0xfe, !PT ;  /* 0x0000004a002f7812 */ /* 0x000fe200078efe07 */
[----:B------:R-:W-:-:S03]  /*8e00*/  @!P0 IMAD.MOV R57, RZ, RZ, -R57 ;  /* 0x000000ffff398224 */ /* 0x000fc600078e0a39 */
[----:B------:R-:W-:Y:S02]  /*8e10*/  ISETP.GE.AND P0, PT, R47, RZ, PT ;  /* 0x000000ff2f00720c */ /* 0x000fe40003f06270 */
[----:B------:R-:W-:Y:S01]  /*8e20*/  LOP3.LUT R47, R0, 0x4b, R7, 0xfe, !PT ;  /* 0x0000004b002f7812 */ /* 0x000fe200078efe07 */
[----:B------:R-:W-:-:S03]  /*8e30*/  @!P3 IMAD.MOV R56, RZ, RZ, -R56 ;  /* 0x000000ffff38b224 */ /* 0x000fc600078e0a38 */
[----:B------:R-:W-:Y:S02]  /*8e40*/  ISETP.GE.AND P3, PT, R47, RZ, PT ;  /* 0x000000ff2f00720c */ /* 0x000fe40003f66270 */
[----:B------:R-:W-:Y:S01]  /*8e50*/  LOP3.LUT R47, R0, 0x4c, R7, 0xfe, !PT ;  /* 0x0000004c002f7812 */ /* 0x000fe200078efe07 */
[----:B------:R-:W-:-:S03]  /*8e60*/  @!P5 IMAD.MOV R55, RZ, RZ, -R55 ;  /* 0x000000ffff37d224 */ /* 0x000fc600078e0a37 */
[----:B------:R-:W-:Y:S02]  /*8e70*/  ISETP.GE.AND P5, PT, R47, RZ, PT ;  /* 0x000000ff2f00720c */ /* 0x000fe40003fa6270 */
[C-C-:B------:R-:W-:Y:S01]  /*8e80*/  LOP3.LUT R47, R0.reuse, 0x4e, R7.reuse, 0xfe, !PT ;  /* 0x0000004e002f7812 */ /* 0x140fe200078efe07 */
[----:B------:R-:W-:Y:S01]  /*8e90*/  @!P1 IMAD.MOV R28, RZ, RZ, -R28 ;  /* 0x000000ffff1c9224 */ /* 0x000fe200078e0a1c */
[C-C-:B------:R-:W-:Y:S02]  /*8ea0*/  LOP3.LUT R46, R0.reuse, 0x4d, R7.reuse, 0xfe, !PT ;  /* 0x0000004d002e7812 */ /* 0x140fe400078efe07 */
[----:B------:R-:W-:Y:S02]  /*8eb0*/  ISETP.GE.AND P1, PT, R47, RZ, PT ;  /* 0x000000ff2f00720c */ /* 0x000fe40003f26270 */
[----:B------:R-:W-:Y:S01]  /*8ec0*/  LOP3.LUT R47, R0, 0x4f, R7, 0xfe, !PT ;  /* 0x0000004f002f7812 */ /* 0x000fe200078efe07 */
[----:B------:R-:W-:Y:S02]  /*8ed0*/  @!P0 IMAD.MOV R54, RZ, RZ, -R54 ;  /* 0x000000ffff368224 */ /* 0x000fe400078e0a36 */
[----:B------:R-:W-:Y:S01]  /*8ee0*/  @!P4 IMAD.MOV R29, RZ, RZ, -R29 ;  /* 0x000000ffff1dc224 */ /* 0x000fe200078e0a1d */
[----:B------:R-:W-:Y:S01]  /*8ef0*/  ISETP.GE.AND P0, PT, R47, RZ, PT ;  /* 0x000000ff2f00720c */ /* 0x000fe20003f06270 */
[----:B------:R-:W-:Y:S01]  /*8f00*/  IMAD.MOV.U32 R53, RZ, RZ, R26 ;  /* 0x000000ffff357224 */ /* 0x000fe200078e001a */
        /* <DEDUP_REMOVED lines=9> */
[C---:B------:R-:W-:Y:S01]  /*8fa0*/  LOP3.LUT R47, R0.reuse, 0x52, R7, 0xfe, !PT ;  /* 0x00000052002f7812 */ /* 0x040fe200078efe07 */
[----:B------:R-:W-:Y:S01]  /*8fb0*/  @!P4 IMAD.MOV R51, RZ, RZ, -R51 ;  /* 0x000000ffff33c224 */ /* 0x000fe200078e0a33 */
[----:B------:R-:W-:Y:S01]  /*8fc0*/  LOP3.LUT R46, R0, 0x53, R7, 0xfe, !PT ;  /* 0x00000053002e7812 */ /* 0x000fe200078efe07 */
[----:B------:R-:W-:Y:S01]  /*8fd0*/  IMAD.MOV.U32 R50, RZ, RZ, R23 ;  /* 0x000000ffff327224 */ /* 0x000fe200078e0017 */
[----:B------:R-:W-:Y:S01]  /*8fe0*/  ISETP.GE.AND P4, PT, R47, RZ, PT ;  /* 0x000000ff2f00720c */ /* 0x000fe20003f86270 */
[----:B------:R-:W-:Y:S02]  /*8ff0*/  IMAD.MOV.U32 R47, RZ, RZ, R18 ;  /* 0x000000ffff2f7224 */ /* 0x000fe400078e0012 */
[----:B------:R-:W-:Y:S01]  /*9000*/  @!P1 IMAD.MOV R50, RZ, RZ, -R50 ;  /* 0x000000ffff329224 */ /* 0x000fe200078e0a32 */
[----:B------:R-:W-:Y:S01]  /*9010*/  ISETP.GE.AND P1, PT, R46, RZ, PT ;  /* 0x000000ff2e00720c */ /* 0x000fe20003f26270 */
[----:B------:R-:W-:Y:S01]  /*9020*/  @!P0 IMAD.MOV R47, RZ, RZ, -R47 ;  /* 0x000000ffff2f8224 */ /* 0x000fe200078e0a2f */
[----:B------:R-:W-:-:S02]  /*9030*/  LOP3.LUT R46, R0, 0x55, R7, 0xfe, !PT ;  /* 0x00000055002e7812 */ /* 0x000fc400078efe07 */
[----:B------:R-:W-:Y:S02]  /*9040*/  ISETP.GE.AND P0, PT, R87, RZ, PT ;  /* 0x000000ff5700720c */ /* 0x000fe40003f06270 */
[----:B------:R-:W-:Y:S01]  /*9050*/  LOP3.LUT R87, R0, 0x56, R7, 0xfe, !PT ;  /* 0x0000005600577812 */ /* 0x000fe200078efe07 */
[----:B------:R-:W-:Y:S01]  /*9060*/  @!P3 IMAD.MOV R17, RZ, RZ, -R17 ;  /* 0x000000ffff11b224 */ /* 0x000fe200078e0a11 */
[----:B------:R-:W-:Y:S01]  /*9070*/  ISETP.GE.AND P3, PT, R46, RZ, PT ;  /* 0x000000ff2e00720c */ /* 0x000fe20003f66270 */
[----:B------:R-:W-:Y:S01]  /*9080*/  @!P5 IMAD.MOV R10, RZ, RZ, -R10 ;  /* 0x000000ffff0ad224 */ /* 0x000fe200078e0a0a */
[----:B------:R-:W-:Y:S01]  /*9090*/  ISETP.GE.AND P5, PT, R87, RZ, PT ;  /* 0x000000ff5700720c */ /* 0x000fe20003fa6270 */
[----:B------:R-:W-:Y:S01]  /*90a0*/  IMAD.MOV.U32 R46, RZ, RZ, R6 ;  /* 0x000000ffff2e7224 */ /* 0x000fe200078e0006 */
[----:B------:R-:W-:Y:S01]  /*90b0*/  LOP3.LUT R87, R0, 0x58, R7, 0xfe, !PT ;  /* 0x0000005800577812 */ /* 0x000fe200078efe07 */
[----:B------:R-:W-:Y:S02]  /*90c0*/  IMAD.MOV.U32 R44, RZ, RZ, R12 ;  /* 0x000000ffff2c7224 */ /* 0x000fe400078e000c */
[----:B------:R-:W-:Y:S01]  /*90d0*/  @!P4 IMAD.MOV R46, RZ, RZ, -R46 ;  /* 0x000000ffff2ec224 */ /* 0x000fe200078e0a2e */
[----:B------:R-:W-:-:S02]  /*90e0*/  ISETP.GE.AND P4, PT, R87, RZ, PT ;  /* 0x000000ff5700720c */ /* 0x000fc40003f86270 */
[C-C-:B------:R-:W-:Y:S01]  /*90f0*/  LOP3.LUT R87, R0.reuse, 0x59, R7.reuse, 0xfe, !PT ;  /* 0x0000005900577812 */ /* 0x140fe200078efe07 */
        /* <DEDUP_REMOVED lines=10> */
[C---:B------:R-:W-:Y:S01]  /*91a0*/  LOP3.LUT R87, R0.reuse, 0x68, R7, 0xfe, !PT ;  /* 0x0000006800577812 */ /* 0x040fe200078efe07 */
[----:B------:R2:W-:Y:S01]  /*91b0*/  STL [R1+0x160], R4 ;  /* 0x0001600401007387 */ /* 0x0005e20000100800 */
[----:B------:R-:W-:Y:S02]  /*91c0*/  @!P4 IMAD.MOV R13, RZ, RZ, -R13 ;  /* 0x000000ffff0dc224 */ /* 0x000fe400078e0a0d */
[----:B------:R-:W-:Y:S01]  /*91d0*/  ISETP.GE.AND P4, PT, R87, RZ, PT ;  /* 0x000000ff5700720c */ /* 0x000fe20003f86270 */
[----:B------:R-:W-:Y:S01]  /*91e0*/  STL [R1+0x738], R83 ;  /* 0x0007385301007387 */ /* 0x000fe20000100800 */
[----:B------:R-:W-:-:S03]  /*91f0*/  LOP3.LUT R87, R0, 0x69, R7, 0xfe, !PT ;  /* 0x0000006900577812 */ /* 0x000fc600078efe07 */
[----:B------:R-:W-:Y:S01]  /*9200*/  STL [R1+0x73c], R82 ;  /* 0x00073c5201007387 */ /* 0x000fe20000100800 */
[----:B------:R-:W-:-:S03]  /*9210*/  @!P1 IMAD.MOV R14, RZ, RZ, -R14 ;  /* 0x000000ffff0e9224 */ /* 0x000fc600078e0a0e */
[----:B------:R-:W-:Y:S01]  /*9220*/  STL [R1+0x740], R81 ;  /* 0x0007405101007387 */ /* 0x000fe20000100800 */
[----:B------:R-:W-:-:S03]  /*9230*/  ISETP.GE.AND P1, PT, R87, RZ, PT ;  /* 0x000000ff5700720c */ /* 0x000fc60003f26270 */
[----:B------:R-:W-:Y:S04]  /*9240*/  STL [R1+0x744], R80 ;  /* 0x0007445001007387 */ /* 0x000fe80000100800 */
[----:B------:R-:W-:Y:S04]  /*9250*/  STL [R1+0x748], R79 ;  /* 0x0007484f01007387 */ /* 0x000fe80000100800 */
[----:B------:R-:W-:Y:S04]  /*9260*/  STL [R1+0x74c], R78 ;  /* 0x00074c4e01007387 */ /* 0x000fe80000100800 */
[----:B------:R-:W-:Y:S04]  /*9270*/  STL [R1+0x750], R75 ;  /* 0x0007504b01007387 */ /* 0x000fe80000100800 */
[----:B------:R-:W-:Y:S04]  /*9280*/  STL [R1+0x754], R74 ;  /* 0x0007544a01007387 */ /* 0x000fe80000100800 */
[----:B------:R-:W-:Y:S04]  /*9290*/  STL [R1+0x764], R73 ;  /* 0x0007644901007387 */ /* 0x000fe80000100800 */
[----:B------:R-:W-:Y:S01]  /*92a0*/  STL [R1+0x768], R72 ;  /* 0x0007684801007387 */ /* 0x000fe20000100800 */
[----:B------:R-:W-:-:S03]  /*92b0*/  LOP3.LUT R87, R0, 0x70, R7, 0xfe, !PT ;  /* 0x0000007000577812 */ /* 0x000fc600078efe07 */
[----:B------:R-:W-:Y:S04]  /*92c0*/  STL [R1+0x76c], R71 ;  /* 0x00076c4701007387 */ /* 0x000fe80000100800 */
[----:B------:R-:W-:Y:S04]  /*92d0*/  STL [R1+0x770], R70 ;  /* 0x0007704601007387 */ /* 0x000fe80000100800 */
[----:B------:R-:W-:Y:S01]  /*92e0*/  STL [R1+0x774], R67 ;  /* 0x0007744301007387 */ /* 0x000fe20000100800 */
[----:B------:R-:W-:-:S03]  /*92f0*/  @!P0 IMAD.MOV R15, RZ, RZ, -R15 ;  /* 0x000000ffff0f8224 */ /* 0x000fc600078e0a0f */
[----:B------:R-:W-:Y:S01]  /*9300*/  STL [R1+0x794], R67 ;  /* 0x0007944301007387 */ /* 0x000fe20000100800 */
[----:B------:R-:W-:-:S03]  /*9310*/  ISETP.GE.AND P0, PT, R87, RZ, PT ;  /* 0x000000ff5700720c */ /* 0x000fc60003f06270 */
[----:B------:R-:W-:Y:S01]  /*9320*/  STL [R1+0x7b8], R67 ;  /* 0x0007b84301007387 */ /* 0x000fe20000100800 */
[----:B------:R-:W-:-:S03]  /*9330*/  LOP3.LUT R87, R0, 0x78, R7, 0xfe, !PT ;  /* 0x0000007800577812 */ /* 0x000fc600078efe07 */
[----:B------:R-:W-:Y:S01]  /*9340*/  STL [R1+0x778], R66 ;  /* 0x0007784201007387 */ /* 0x000fe20000100800 */
[----:B------:R-:W-:-:S03]  /*9350*/  @!P1 IMAD.MOV R20, RZ, RZ, -R20 ;  /* 0x000000ffff149224 */ /* 0x000fc600078e0a14 */
[----:B------:R-:W-:Y:S01]  /*9360*/  STL [R1+0x77c], R65 ;  /* 0x00077c4101007387 */ /* 0x000fe20000100800 */
[----:B------:R-:W-:-:S03]  /*9370*/  ISETP.NE.AND P1, PT, R9, RZ, PT ;  /* 0x000000ff0900720c */ /* 0x000fc60003f25270 */
[----:B------:R-:W-:Y:S01]  /*9380*/  STL [R1+0x780], R64 ;  /* 0x0007804001007387 */ /* 0x000fe20000100800 */
[----:B------:R-:W-:-:S03]  /*9390*/  LOP3.LUT R12, RZ, R9, RZ, 0x33, !PT ;  /* 0x00000009ff0c7212 */ /* 0x000fc600078e33ff */
[----:B------:R-:W-:Y:S01]  /*93a0*/  STL [R1+0x7a8], R64 ;  /* 0x0007a84001007387 */ /* 0x000fe20000100800 */
[----:B------:R-:W-:-:S03]  /*93b0*/  @!P4 IMAD.MOV R19, RZ, RZ, -R19 ;  /* 0x000000ffff13c224 */ /* 0x000fc600078e0a13 */
[----:B------:R-:W-:Y:S01]  /*93c0*/  STL [R1+0x784], R63 ;  /* 0x0007843f01007387 */ /* 0x000fe20000100800 */
[----:B------:R-:W-:-:S03]  /*93d0*/  ISETP.GE.AND P4, PT, R87, RZ, PT ;  /* 0x000000ff5700720c */ /* 0x000fc60003f86270 */
[----:B------:R-:W-:Y:S01]  /*93e0*/  STL [R1+0x788], R62 ;  /* 0x0007883e01007387 */ /* 0x000fe20000100800 */
[----:B------:R-:W-:-:S03]  /*93f0*/  SEL R9, R12, R93, !P1 ;  /* 0x0000005d0c097207 */ /* 0x000fc60004800000 */
[----:B------:R-:W-:Y:S04]  /*9400*/  STL [R1+0x78c], R61 ;  /* 0x00078c3d01007387 */ /* 0x000fe80000100800 */
[----:B------:R-:W-:Y:S01]  /*9410*/  STL [R1+0x790], R58 ;  /* 0x0007903a01007387 */ /* 0x000fe20000100800 */
[----:B------:R-:W-:-:S03]  /*9420*/  SEL R11, R12, R92, !P1 ;  /* 0x0000005c0c0b7207 */ /* 0x000fc60004800000 */
[----:B------:R-:W-:Y:S04]  /*9430*/  STL [R1+0x798], R57 ;  /* 0x0007983901007387 */ /* 0x000fe80000100800 */
[----:B------:R-:W-:Y:S01]  /*9440*/  STL [R1+0x79c], R56 ;  /* 0x00079c3801007387 */ /* 0x000fe20000100800 */
[----:B------:R-:W-:-:S03]  /*9450*/  SEL R90, R12, R90, !P1 ;  /* 0x0000005a0c5a7207 */ /* 0x000fc60004800000 */
[----:B------:R-:W-:Y:S01]  /*9460*/  STL [R1+0x7a0], R55 ;  /* 0x0007a03701007387 */ /* 0x000fe20000100800 */
[----:B0-----:R-:W-:-:S03]  /*9470*/  IMAD R9, R9, UR19, RZ ;  /* 0x0000001309097c24 */ /* 0x001fc6000f8e02ff */
[----:B------:R-:W-:Y:S04]  /*9480*/  STL [R1+0x7a4], R54 ;  /* 0x0007a43601007387 */ /* 0x000fe80000100800 */
[----:B------:R-:W-:Y:S01]  /*9490*/  STL [R1+0x7ac], R53 ;  /* 0x0007ac3501007387 */ /* 0x000fe20000100800 */
[----:B------:R-:W-:-:S03]  /*94a0*/  SEL R88, R12, R88, !P1 ;  /* 0x000000580c587207 */ /* 0x000fc60004800000 */
[----:B------:R-:W-:Y:S01]  /*94b0*/  STL [R1+0x7b0], R52 ;  /* 0x0007b03401007387 */ /* 0x000fe20000100800 */
[----:B------:R-:W-:-:S03]  /*94c0*/  IMAD R11, R11, UR9, RZ ;  /* 0x000000090b0b7c24 */ /* 0x000fc6000f8e02ff */
[----:B------:R-:W-:Y:S01]  /*94d0*/  STL [R1+0x7b4], R51 ;  /* 0x0007b43301007387 */ /* 0x000fe20000100800 */
[----:B------:R-:W-:Y:S01]  /*94e0*/  @!P6 IMAD.MOV R84, RZ, RZ, -R84 ;  /* 0x000000ffff54e224 */ /* 0x000fe200078e0a54 */
[C---:B------:R-:W-:Y:S02]  /*94f0*/  SEL R18, R12.reuse, R13, !P1 ;  /* 0x0000000d0c127207 */ /* 0x040fe40004800000 */
[----:B------:R-:W-:Y:S01]  /*9500*/  STL [R1+0x7bc], R50 ;  /* 0x0007bc3201007387 */ /* 0x000fe20000100800 */
[----:B------:R-:W-:Y:S01]  /*9510*/  SEL R85, R12, R85, !P1 ;  /* 0x000000550c557207 */ /* 0x000fe20004800000 */
[----:B------:R-:W-:Y:S02]  /*9520*/  IMAD R13, R90, UR9, RZ ;  /* 0x000000095a0d7c24 */ /* 0x000fe4000f8e02ff */
[----:B------:R-:W-:Y:S01]  /*9530*/  STL [R1+0x7c0], R47 ;  /* 0x0007c02f01007387 */ /* 0x000fe20000100800 */
[----:B--2---:R-:W-:-:S03]  /*9540*/  IADD3 R4, P6, PT, R9, R3, RZ ;  /* 0x0000000309047210 */ /* 0x004fc60007fde0ff */
[----:B------:R-:W-:Y:S01]  /*9550*/  STL [R1+0x7c4], R10 ;  /* 0x0007c40a01007387 */ /* 0x000fe20000100800 */
[----:B------:R-:W-:Y:S01]  /*9560*/  @!P4 IMAD.MOV R22, RZ, RZ, -R22 ;  /* 0x000000ffff16c224 */ /* 0x000fe200078e0a16 */
[C---:B------:R-:W-:Y:S02]  /*9570*/  SEL R23, R12.reuse, R15, !P1 ;  /* 0x0000000f0c177207 */ /* 0x040fe40004800000 */
[----:B------:R0:W-:Y:S01]  /*9580*/  STL [R1+0x7c8], R46 ;  /* 0x0007c82e01007387 */ /* 0x0001e20000100800 */
[----:B------:R-:W-:Y:S01]  /*9590*/  SEL R77, R12, R77, !P1 ;  /* 0x0000004d0c4d7207 */ /* 0x000fe20004800000 */
[----:B------:R-:W-:Y:S02]  /*95a0*/  IMAD R15, R88, UR9, RZ ;  /* 0x00000009580f7c24 */ /* 0x000fe4000f8e02ff */
[----:B------:R2:W-:Y:S01]  /*95b0*/  STL [R1+0x7cc], R44 ;  /* 0x0007cc2c01007387 */ /* 0x0005e20000100800 */
[----:B------:R-:W-:-:S03]  /*95c0*/  SEL R69, R12, R69, !P1 ;  /* 0x000000450c457207 */ /* 0x000fc60004800000 */
[----:B------:R-:W-:Y:S01]  /*95d0*/  STL [R1+0x7d0], R43 ;  /* 0x0007d02b01007387 */ /* 0x000fe20000100800 */
[----:B0-----:R-:W-:-:S03]  /*95e0*/  IADD3 R46, P4, PT, R11, R3, RZ ;  /* 0x000000030b2e7210 */ /* 0x001fc60007f9e0ff */
[----:B------:R0:W-:Y:S01]  /*95f0*/  STL [R1+0x7d4], R42 ;  /* 0x0007d42a01007387 */ /* 0x0001e20000100800 */
[----:B------:R-:W-:Y:S01]  /*9600*/  IMAD R85, R85, UR9, RZ ;  /* 0x0000000955557c24 */ /* 0x000fe2000f8e02ff */
[----:B--2---:R-:W-:Y:S01]  /*9610*/  LEA.HI.X.SX32 R44, R11, R2, 0x1, P4 ;  /* 0x000000020b2c7211 */ /* 0x004fe200020f0eff */
[----:B------:R-:W-:Y:S01]  /*9620*/  IMAD R77, R77, UR9, RZ ;  /* 0x000000094d4d7c24 */ /* 0x000fe2000f8e02ff */
[C---:B------:R-:W-:Y:S02]  /*9630*/  SEL R60, R12.reuse, R60, !P1 ;  /* 0x0000003c0c3c7207 */ /* 0x040fe40004800000 */
[-C--:B------:R-:W-:Y:S02]  /*9640*/  IADD3 R67, P4, PT, R15, R3.reuse, RZ ;  /* 0x000000030f437210 */ /* 0x080fe40007f9e0ff */
[----:B0-----:R-:W-:Y:S02]  /*9650*/  LEA.HI.X.SX32 R42, R9, R2, 0x1, P6 ;  /* 0x00000002092a7211 */ /* 0x001fe400030f0eff */
[----:B------:R-:W-:Y:S01]  /*9660*/  IADD3 R47, P6, PT, R13, R3, RZ ;  /* 0x000000030d2f7210 */ /* 0x000fe20007fde0ff */
[----:B------:R-:W-:Y:S01]  /*9670*/  IMAD R69, R69, UR9, RZ ;  /* 0x0000000945457c24 */ /* 0x000fe2000f8e02ff */
[----:B------:R-:W-:-:S02]  /*9680*/  SEL R49, R12, R49, !P1 ;  /* 0x000000310c317207 */ /* 0x000fc40004800000 */
[-C--:B------:R-:W-:Y:S02]  /*9690*/  LEA.HI.X.SX32 R10, R13, R2.reuse, 0x1, P6 ;  /* 0x000000020d0a7211 */ /* 0x080fe400030f0eff */
[----:B------:R-:W-:Y:S01]  /*96a0*/  IADD3 R52, P6, PT, R85, R3, RZ ;  /* 0x0000000355347210 */ /* 0x000fe20007fde0ff */
[----:B------:R-:W-:Y:S01]  /*96b0*/  IMAD R60, R60, UR9, RZ ;  /* 0x000000093c3c7c24 */ /* 0x000fe2000f8e02ff */
[-C--:B------:R-:W-:Y:S02]  /*96c0*/  LEA.HI.X.SX32 R50, R15, R2.reuse, 0x1, P4 ;  /* 0x000000020f327211 */ /* 0x080fe400020f0eff */
[----:B------:R-:W-:Y:S02]  /*96d0*/  SEL R37, R12, R37, !P1 ;  /* 0x000000250c257207 */ /* 0x000fe40004800000 */
[----:B------:R-:W-:Y:S01]  /*96e0*/  IADD3 R64, P4, PT, R77, R3, RZ ;  /* 0x000000034d407210 */ /* 0x000fe20007f9e0ff */
[----:B------:R-:W-:Y:S01]  /*96f0*/  IMAD R49, R49, UR9, RZ ;  /* 0x0000000931317c24 */ /* 0x000fe2000f8e02ff */
[----:B------:R-:W-:-:S02]  /*9700*/  LEA.HI.X.SX32 R51, R85, R2, 0x1, P6 ;  /* 0x0000000255337211 */ /* 0x000fc400030f0eff */
[C---:B------:R-:W-:Y:S02]  /*9710*/  SEL R29, R12.reuse, R29, !P1 ;  /* 0x0000001d0c1d7207 */ /* 0x040fe40004800000 */
[----:B------:R-:W-:Y:S01]  /*9720*/  IADD3 R55, P6, PT, R69, R3, RZ ;  /* 0x0000000345377210 */ /* 0x000fe20007fde0ff */
[----:B------:R-:W-:Y:S01]  /*9730*/  IMAD R37, R37, UR9, RZ ;  /* 0x0000000925257c24 */ /* 0x000fe2000f8e02ff */
[-C--:B------:R-:W-:Y:S01]  /*9740*/  LEA.HI.X.SX32 R53, R77, R2.reuse, 0x1, P4 ;  /* 0x000000024d357211 */ /* 0x080fe200020f0eff */
[----:B------:R0:W-:Y:S01]  /*9750*/  STL [R1+0x4b8], R4 ;  /* 0x0004b80401007387 */ /* 0x0001e20000100800 */
[----:B------:R-:W-:Y:S02]  /*9760*/  SEL R17, R12, R17, !P1 ;  /* 0x000000110c117207 */ /* 0x000fe40004800000 */
[CC--:B------:R-:W-:Y:S01]  /*9770*/  IADD3 R57, P4, PT, R60.reuse, R3.reuse, RZ ;  /* 0x000000033c397210 */ /* 0x0c0fe20007f9e0ff */
[----:B------:R-:W-:Y:S01]  /*9780*/  IMAD R29, R29, UR9, RZ ;  /* 0x000000091d1d7c24 */ /* 0x000fe2000f8e02ff */
[-C--:B------:R-:W-:Y:S01]  /*9790*/  LEA.HI.X.SX32 R54, R69, R2.reuse, 0x1, P6 ;  /* 0x0000000245367211 */ /* 0x080fe200030f0eff */
[----:B------:R-:W-:Y:S01]  /*97a0*/  STL [R1+0xc0], R46 ;  /* 0x0000c02e01007387 */ /* 0x000fe20000100800 */
[-C--:B------:R-:W-:Y:S01]  /*97b0*/  IADD3 R61, P6, PT, R49, R3.reuse, RZ ;  /* 0x00000003313d7210 */ /* 0x080fe20007fde0ff */
[----:B------:R-:W-:Y:S01]  /*97c0*/  @!P0 IMAD.MOV R21, RZ, RZ, -R21 ;  /* 0x000000ffff158224 */ /* 0x000fe200078e0a15 */
[-C--:B------:R-:W-:Y:S01]  /*97d0*/  LEA.HI.X.SX32 R56, R60, R2.reuse, 0x1, P4 ;  /* 0x000000023c387211 */ /* 0x080fe200020f0eff */
[----:B------:R2:W-:Y:S01]  /*97e0*/  STL [R1+0x4b4], R42 ;  /* 0x0004b42a01007387 */ /* 0x0005e20000100800 */
[----:B------:R-:W-:Y:S01]  /*97f0*/  IMAD R17, R17, UR4, RZ ;  /* 0x0000000411117c24 */ /* 0x000fe2000f8e02ff */
[----:B------:R-:W-:Y:S01]  /*9800*/  IADD3 R63, P4, PT, R37, R3, RZ ;  /* 0x00000003253f7210 */ /* 0x000fe20007f9e0ff */
[----:B------:R-:W-:Y:S01]  /*9810*/  IMAD R18, R18, UR14, RZ ;  /* 0x0000000e12127c24 */ /* 0x000fe2000f8e02ff */
[----:B------:R-:W-:Y:S01]  /*9820*/  STL [R1+0x100], R47 ;  /* 0x0001002f01007387 */ /* 0x000fe20000100800 */
[----:B------:R-:W-:-:S02]  /*9830*/  LEA.HI.X.SX32 R58, R49, R2, 0x1, P6 ;  /* 0x00000002313a7211 */ /* 0x000fc400030f0eff */
[C---:B------:R-:W-:Y:S01]  /*9840*/  SEL R19, R12.reuse, R19, !P1 ;  /* 0x000000130c137207 */ /* 0x040fe20004800000 */
[----:B------:R-:W-:Y:S01]  /*9850*/  STL [R1+0xbc], R44 ;  /* 0x0000bc2c01007387 */ /* 0x000fe20000100800 */
[----:B------:R-:W-:Y:S01]  /*9860*/  IADD3 R66, P6, PT, R29, R3, RZ ;  /* 0x000000031d427210 */ /* 0x000fe20007fde0ff */
[----:B------:R-:W-:Y:S01]  /*9870*/  IMAD R11, R23, UR15, RZ ;  /* 0x0000000f170b7c24 */ /* 0x000fe2000f8e02ff */
[-C--:B------:R-:W-:Y:S01]  /*9880*/  LEA.HI.X.SX32 R62, R37, R2.reuse, 0x1, P4 ;  /* 0x00000002253e7211 */ /* 0x080fe200020f0eff */
[----:B------:R-:W-:Y:S01]  /*9890*/  STL [R1+0x140], R67 ;  /* 0x0001404301007387 */ /* 0x000fe20000100800 */
[C---:B------:R-:W-:Y:S01]  /*98a0*/  SEL R21, R12.reuse, R21, !P1 ;  /* 0x000000150c157207 */ /* 0x040fe20004800000 */
[----:B0-----:R-:W0:Y:S01]  /*98b0*/  S2R R4, SR_CgaCtaId ;  /* 0x0000000000047919 */ /* 0x001e220000008800 */
[-C--:B------:R-:W-:Y:S01]  /*98c0*/  IADD3 R71, P4, PT, R17, R3.reuse, RZ ;  /* 0x0000000311477210 */ /* 0x080fe20007f9e0ff */
[----:B------:R-:W-:Y:S01]  /*98d0*/  IMAD R9, R19, UR16, RZ ;  /* 0x0000001013097c24 */ /* 0x000fe2000f8e02ff */
[----:B------:R-:W-:Y:S01]  /*98e0*/  LEA.HI.X.SX32 R65, R29, R2, 0x1, P6 ;  /* 0x000000021d417211 */ /* 0x000fe200030f0eff */
[----:B------:R-:W-:Y:S01]  /*98f0*/  STL [R1+0xfc], R10 ;  /* 0x0000fc0a01007387 */ /* 0x000fe20000100800 */
[----:B------:R-:W-:Y:S01]  /*9900*/  SEL R22, R12, R22, !P1 ;  /* 0x000000160c167207 */ /* 0x000fe20004800000 */
[----:B------:R-:W-:Y:S01]  /*9910*/  IMAD R13, R21, UR17, RZ ;  /* 0x00000011150d7c24 */ /* 0x000fe2000f8e02ff */
[--C-:B------:R-:W-:Y:S01]  /*9920*/  LOP3.LUT R38, R0, 0x57, R7.reuse, 0xfe, !PT ;  /* 0x0000005700267812 */ /* 0x100fe200078efe07 */
[----:B------:R-:W-:Y:S01]  /*9930*/  STL [R1+0x188], R52 ;  /* 0x0001883401007387 */ /* 0x000fe20000100800 */
[----:B------:R-:W-:Y:S01]  /*9940*/  IADD3 R73, P6, PT, R18, R3, RZ ;  /* 0x0000000312497210 */ /* 0x000fe20007fde0ff */
[----:B------:R-:W-:Y:S01]  /*9950*/  @!P3 IMAD.MOV R16, RZ, RZ, -R16 ;  /* 0x000000ffff10b224 */ /* 0x000fe200078e0a10 */
[-C--:B------:R-:W-:Y:S01]  /*9960*/  LEA.HI.X.SX32 R70, R17, R2.reuse, 0x1, P4 ;  /* 0x0000000211467211 */ /* 0x080fe200020f0eff */
[----:B------:R-:W-:Y:S01]  /*9970*/  STL [R1+0x13c], R50 ;  /* 0x00013c3201007387 */ /* 0x000fe20000100800 */
[----:B------:R-:W-:Y:S01]  /*9980*/  SEL R91, R12, R91, !P1 ;  /* 0x0000005b0c5b7207 */ /* 0x000fe20004800000 */
[----:B------:R-:W3:Y:S02]  /*9990*/  LDCU UR4, c[0x0][0x3b0] ;  /* 0x00007600ff0477ac */ /* 0x000ee40008000800 */
[----:B------:R-:W-:Y:S01]  /*99a0*/  STL [R1+0x1c8], R64 ;  /* 0x0001c84001007387 */ /* 0x000fe20000100800 */
[----:B------:R-:W-:Y:S01]  /*99b0*/  LOP3.LUT R8, R0, 0x5a, R7, 0xfe, !PT ;  /* 0x0000005a00087812 */ /* 0x000fe200078efe07 */
[----:B------:R-:W4:Y:S02]  /*99c0*/  LDCU UR14, c[0x0][0x3b0] ;  /* 0x00007600ff0e77ac */ /* 0x000f240008000800 */
[----:B------:R-:W-:Y:S01]  /*99d0*/  STL [R1+0x184], R51 ;  /* 0x0001843301007387 */ /* 0x000fe20000100800 */
[----:B------:R-:W-:Y:S01]  /*99e0*/  IADD3 R87, P4, PT, R11, R3, RZ ;  /* 0x000000030b577210 */ /* 0x000fe20007f9e0ff */
[----:B------:R-:W0:Y:S02]  /*99f0*/  LDCU UR15, c[0x0][0x3b0] ;  /* 0x00007600ff0f77ac */ /* 0x000e240008000800 */
[----:B------:R-:W-:Y:S01]  /*9a00*/  STL [R1+0x208], R55 ;  /* 0x0002083701007387 */ /* 0x000fe20000100800 */
[----:B------:R-:W-:Y:S01]  /*9a10*/  PLOP3.LUT P0, PT, PT, PT, UP1, 0x80, 0x8 ;  /* 0x000000000008781c */ /* 0x000fe20003f0f018 */
[----:B------:R-:W0:Y:S02]  /*9a20*/  LDCU UR16, c[0x0][0x3b0] ;  /* 0x00007600ff1077ac */ /* 0x000e240008000800 */
[----:B------:R-:W-:Y:S01]  /*9a30*/  STL [R1+0x1c4], R53 ;  /* 0x0001c43501007387 */ /* 0x000fe20000100800 */
[----:B------:R-:W-:-:S03]  /*9a40*/  LEA.HI.X.SX32 R72, R18, R2, 0x1, P6 ;  /* 0x0000000212487211 */ /* 0x000fc600030f0eff */
[----:B------:R-:W-:Y:S01]  /*9a50*/  STL [R1+0x248], R57 ;  /* 0x0002483901007387 */ /* 0x000fe20000100800 */
[----:B------:R-:W-:Y:S01]  /*9a60*/  SEL R89, R12, R89, !P1 ;  /* 0x000000590c597207 */ /* 0x000fe20004800000 */
[----:B-1----:R-:W-:Y:S02]  /*9a70*/  IMAD R15, R22, UR18, RZ ;  /* 0x00000012160f7c24 */ /* 0x002fe4000f8e02ff */
[----:B------:R-:W-:Y:S01]  /*9a80*/  STL [R1+0x204], R54 ;  /* 0x0002043601007387 */ /* 0x000fe20000100800 */
[----:B------:R-:W-:-:S03]  /*9a90*/  IADD3 R7, P6, PT, R9, R3, RZ ;  /* 0x0000000309077210 */ /* 0x000fc60007fde0ff */
[----:B------:R-:W-:Y:S01]  /*9aa0*/  STL [R1+0x288], R61 ;  /* 0x0002883d01007387 */ /* 0x000fe20000100800 */
[----:B------:R-:W-:-:S03]  /*9ab0*/  ISETP.GE.AND P3, PT, R38, RZ, PT ;  /* 0x000000ff2600720c */ /* 0x000fc60003f66270 */
[----:B------:R-:W-:Y:S01]  /*9ac0*/  STL [R1+0x244], R56 ;  /* 0x0002443801007387 */ /* 0x000fe20000100800 */
[----:B------:R-:W-:Y:S01]  /*9ad0*/  LEA.HI.X.SX32 R38, R11, R2, 0x1, P4 ;  /* 0x000000020b267211 */ /* 0x000fe200020f0eff */
[----:B------:R-:W-:Y:S02]  /*9ae0*/  IMAD R91, R91, UR9, RZ ;  /* 0x000000095b5b7c24 */ /* 0x000fe4000f8e02ff */
[----:B------:R-:W-:Y:S01]  /*9af0*/  STL [R1+0x2c8], R63 ;  /* 0x0002c83f01007387 */ /* 0x000fe20000100800 */
[----:B------:R-:W-:Y:S02]  /*9b00*/  ISETP.LT.AND P0, PT, R86, UR20, P0 ;  /* 0x0000001456007c0c */ /* 0x000fe40008701270 */
[C---:B------:R-:W-:Y:S01]  /*9b10*/  SEL R48, R12.reuse, R48, !P1 ;  /* 0x000000300c307207 */ /* 0x040fe20004800000 */
[----:B------:R-:W-:Y:S01]  /*9b20*/  STL [R1+0x284], R58 ;  /* 0x0002843a01007387 */ /* 0x000fe20000100800 */
[----:B------:R-:W-:Y:S01]  /*9b30*/  IADD3 R69, P4, PT, R13, R3, RZ ;  /* 0x000000030d457210 */ /* 0x000fe20007f9e0ff */
[----:B------:R-:W-:Y:S01]  /*9b40*/  IMAD R89, R89, UR9, RZ ;  /* 0x0000000959597c24 */ /* 0x000fe2000f8e02ff */
[----:B------:R-:W-:Y:S01]  /*9b50*/  LEA.HI.X.SX32 R86, R9, R2, 0x1, P6 ;  /* 0x0000000209567211 */ /* 0x000fe200030f0eff */
[----:B------:R-:W-:Y:S01]  /*9b60*/  STL [R1+0x308], R66 ;  /* 0x0003084201007387 */ /* 0x000fe20000100800 */
[----:B------:R-:W-:-:S02]  /*9b70*/  SEL R84, R12, R84, !P1 ;  /* 0x000000540c547207 */ /* 0x000fc40004800000 */
[----:B------:R-:W-:Y:S01]  /*9b80*/  IADD3 R93, P6, PT, R15, R3, RZ ;  /* 0x000000030f5d7210 */ /* 0x000fe20007fde0ff */
[----:B------:R-:W-:Y:S01]  /*9b90*/  STL [R1+0x2c4], R62 ;  /* 0x0002c43e01007387 */ /* 0x000fe20000100800 */
[----:B------:R-:W-:-:S03]  /*9ba0*/  LEA.HI.X.SX32 R49, R13, R2, 0x1, P4 ;  /* 0x000000020d317211 */ /* 0x000fc600020f0eff */
[----:B------:R-:W-:Y:S01]  /*9bb0*/  STL [R1+0x348], R71 ;  /* 0x0003484701007387 */ /* 0x000fe20000100800 */
[----:B------:R-:W-:Y:S01]  /*9bc0*/  SEL R76, R12, R76, !P1 ;  /* 0x0000004c0c4c7207 */ /* 0x000fe20004800000 */
[----:B------:R-:W-:Y:S02]  /*9bd0*/  IMAD R48, R48, UR9, RZ ;  /* 0x0000000930307c24 */ /* 0x000fe4000f8e02ff */
[----:B------:R-:W-:Y:S01]  /*9be0*/  STL [R1+0x304], R65 ;  /* 0x0003044101007387 */ /* 0x000fe20000100800 */
[----:B------:R-:W-:-:S03]  /*9bf0*/  IADD3 R82, P4, PT, R91, R3, RZ ;  /* 0x000000035b527210 */ /* 0x000fc60007f9e0ff */
[----:B------:R-:W-:Y:S01]  /*9c00*/  STL [R1+0x388], R73 ;  /* 0x0003884901007387 */ /* 0x000fe20000100800 */
[----:B------:R-:W-:Y:S01]  /*9c10*/  LEA.HI.X.SX32 R77, R15, R2, 0x1, P6 ;  /* 0x000000020f4d7211 */ /* 0x000fe200030f0eff */
[----:B------:R-:W-:Y:S02]  /*9c20*/  IMAD R84, R84, UR9, RZ ;  /* 0x0000000954547c24 */ /* 0x000fe4000f8e02ff */
[----:B------:R-:W-:Y:S01]  /*9c30*/  STL [R1+0x344], R70 ;  /* 0x0003444601007387 */ /* 0x000fe20000100800 */
[----:B------:R-:W-:Y:S02]  /*9c40*/  SEL R68, R12, R68, !P1 ;  /* 0x000000440c447207 */ /* 0x000fe40004800000 */
        /* <DEDUP_REMOVED lines=9> */
[-C--:B------:R-:W-:Y:S01]  /*9ce0*/  LEA.HI.X.SX32 R81, R89, R2.reuse, 0x1, P6 ;  /* 0x0000000259517211 */ /* 0x080fe200030f0eff */
        /* <DEDUP_REMOVED lines=15> */
[----:B------:R-:W-:-:S03]  /*9de0*/  IADD3 R35, P6, PT, R11, R3, RZ ;  /* 0x000000030b237210 */ /* 0x000fc60007fde0ff */
[----:B------:R-:W-:Y:S01]  /*9df0*/  STL [R1+0x108], R80 ;  /* 0x0001085001007387 */ /* 0x000fe20000100800 */
[----:B------:R-:W-:-:S03]  /*9e00*/  SEL R28, R12, R28, !P1 ;  /* 0x0000001c0c1c7207 */ /* 0x000fc60004800000 */
[----:B------:R-:W-:Y:S01]  /*9e10*/  STL [R1+0xc4], R83 ;  /* 0x0000c45301007387 */ /* 0x000fe20000100800 */
[-C--:B------:R-:W-:Y:S01]  /*9e20*/  LEA.HI.X.SX32 R41, R76, R2.reuse, 0x1, P4 ;  /* 0x000000024c297211 */ /* 0x080fe200020f0eff */
[----:B------:R-:W-:Y:S02]  /*9e30*/  IMAD R15, R36, UR9, RZ ;  /* 0x00000009240f7c24 */ /* 0x000fe4000f8e02ff */
[----:B------:R-:W-:Y:S01]  /*9e40*/  STL [R1+0x148], R78 ;  /* 0x0001484e01007387 */ /* 0x000fe20000100800 */
[----:B------:R-:W-:Y:S01]  /*9e50*/  IADD3 R33, P4, PT, R9, R3, RZ ;  /* 0x0000000309217210 */ /* 0x000fe20007f9e0ff */
[----:B0-----:R-:W-:Y:S02]  /*9e60*/  IMAD.SHL.U32 R4, R4, 0x80, RZ ;  /* 0x0000008004047824 */ /* 0x001fe400078e00ff */
[----:B------:R-:W-:Y:S01]  /*9e70*/  STL [R1+0x104], R81 ;  /* 0x0001045101007387 */ /* 0x000fe20000100800 */
[----:B------:R-:W-:-:S03]  /*9e80*/  LEA.HI.X.SX32 R39, R11, R2, 0x1, P6 ;  /* 0x000000020b277211 */ /* 0x000fc600030f0eff */
[----:B------:R-:W-:Y:S01]  /*9e90*/  STL [R1+0x190], R74 ;  /* 0x0001904a01007387 */ /* 0x000fe20000100800 */
[----:B------:R-:W-:Y:S01]  /*9ea0*/  IADD3 R31, P6, PT, R13, R3, RZ ;  /* 0x000000030d1f7210 */ /* 0x000fe20007fde0ff */
[----:B------:R-:W-:Y:S02]  /*9eb0*/  IMAD R17, R28, UR9, RZ ;  /* 0x000000091c117c24 */ /* 0x000fe4000f8e02ff */
[----:B------:R-:W-:Y:S01]  /*9ec0*/  STL [R1+0x144], R79 ;  /* 0x0001444f01007387 */ /* 0x000fe20000100800 */
[----:B------:R-:W-:-:S03]  /*9ed0*/  LEA.HI.X.SX32 R34, R9, R2, 0x1, P4 ;  /* 0x0000000209227211 */ /* 0x000fc600020f0eff */
[----:B------:R-:W-:Y:S01]  /*9ee0*/  STL [R1+0x1d0], R40 ;  /* 0x0001d02801007387 */ /* 0x000fe20000100800 */
[----:B------:R-:W-:-:S03]  /*9ef0*/  IADD3 R27, P4, PT, R15, R3, RZ ;  /* 0x000000030f1b7210 */ /* 0x000fc60007f9e0ff */
[----:B------:R-:W-:Y:S01]  /*9f00*/  STL [R1+0x18c], R75 ;  /* 0x00018c4b01007387 */ /* 0x000fe20000100800 */
[----:B------:R-:W-:-:S03]  /*9f10*/  LOP3.LUT R4, R4, 0x180, RZ, 0xc0, !PT ;  /* 0x0000018004047812 */ /* 0x000fc600078ec0ff */
[----:B------:R-:W-:Y:S01]  /*9f20*/  STL [R1+0x210], R35 ;  /* 0x0002102301007387 */ /* 0x000fe20000100800 */
[----:B------:R-:W-:-:S03]  /*9f30*/  LEA.HI.X.SX32 R32, R13, R2, 0x1, P6 ;  /* 0x000000020d207211 */ /* 0x000fc600030f0eff */
[----:B------:R-:W-:Y:S01]  /*9f40*/  STL [R1+0x1cc], R41 ;  /* 0x0001cc2901007387 */ /* 0x000fe20000100800 */
[----:B------:R-:W-:-:S03]  /*9f50*/  IADD3 R25, P6, PT, R17, R3, RZ ;  /* 0x0000000311197210 */ /* 0x000fc60007fde0ff */
[----:B------:R-:W-:Y:S01]  /*9f60*/  STL [R1+0x250], R33 ;  /* 0x0002502101007387 */ /* 0x000fe20000100800 */
[----:B------:R-:W-:-:S03]  /*9f70*/  LEA.HI.X.SX32 R30, R15, R2, 0x1, P4 ;  /* 0x000000020f1e7211 */ /* 0x000fc600020f0eff */
[----:B------:R-:W-:Y:S01]  /*9f80*/  STL [R1+0x20c], R39 ;  /* 0x00020c2701007387 */ /* 0x000fe20000100800 */
[----:B------:R-:W-:-:S03]  /*9f90*/  LOP3.LUT R4, R0, 0x71, R4, 0xfe, !PT ;  /* 0x0000007100047812 */ /* 0x000fc600078efe04 */
[----:B------:R-:W-:Y:S01]  /*9fa0*/  STL [R1+0x290], R31 ;  /* 0x0002901f01007387 */ /* 0x000fe20000100800 */
[----:B------:R-:W-:-:S03]  /*9fb0*/  IABS R6, R8 ;  /* 0x0000000800067213 */ /* 0x000fc60000000000 */
[----:B------:R-:W-:Y:S01]  /*9fc0*/  STL [R1+0x24c], R34 ;  /* 0x00024c2201007387 */ /* 0x000fe20000100800 */
[----:B------:R-:W-:-:S03]  /*9fd0*/  ISETP.GE.AND P4, PT, R8, RZ, PT ;  /* 0x000000ff0800720c */ /* 0x000fc60003f86270 */
[----:B------:R-:W-:Y:S01]  /*9fe0*/  STL [R1+0x2d0], R27 ;  /* 0x0002d01b01007387 */ /* 0x000fe20000100800 */
[----:B------:R-:W-:-:S03]  /*9ff0*/  LEA.HI.X.SX32 R26, R17, R2, 0x1, P6 ;  /* 0x00000002111a7211 */ /* 0x000fc600030f0eff */
[----:B------:R-:W-:Y:S01]  /*a000*/  STL [R1+0x28c], R32 ;  /* 0x00028c2001007387 */ /* 0x000fe20000100800 */
[----:B------:R-:W-:-:S03]  /*a010*/  ISETP.GE.AND P6, PT, R4, RZ, PT ;  /* 0x000000ff0400720c */ /* 0x000fc60003fc6270 */
[----:B------:R-:W2:Y:S04]  /*a020*/  LDL R8, [R1+0x4b8] ;  /* 0x0004b80001087983 */ /* 0x000ea80000100800 */
[----:B------:R-:W-:Y:S04]  /*a030*/  STL [R1+0x310], R25 ;  /* 0x0003101901007387 */ /* 0x000fe80000100800 */
[----:B------:R-:W-:Y:S04]  /*a040*/  STL [R1+0x2cc], R30 ;  /* 0x0002cc1e01007387 */ /* 0x000fe80000100800 */
[----:B------:R-:W2:Y:S01]  /*a050*/  LDL.LU R4, [R1+0x7d8] ;  /* 0x0007d80001047983 */ /* 0x000ea20000300800 */
[----:B------:R-:W-:-:S04]  /*a060*/  IMAD.HI.U32 R24, R5, R6, RZ ;  /* 0x0000000605187227 */ /* 0x000fc800078e00ff */
[----:B------:R-:W-:Y:S01]  /*a070*/  IMAD.MOV R9, RZ, RZ, -R24 ;  /* 0x000000ffff097224 */ /* 0x000fe200078e0a18 */
[----:B------:R-:W-:-:S03]  /*a080*/  PRMT R43, RZ, 0x7610, R43 ;  /* 0x00007610ff2b7816 */ /* 0x000fc6000000002b */
[----:B--2---:R-:W-:Y:S02]  /*a090*/  IMAD R6, R4, R9, R6 ;  /* 0x0000000904067224 */ /* 0x004fe400078e0206 */
[----:B------:R-:W-:-:S05]  /*a0a0*/  @P0 IMAD.MOV.U32 R9, RZ, RZ, R42 ;  /* 0x000000ffff090224 */ /* 0x000fca00078e002a */
[----:B------:R0:W2:Y:S01]  /*a0b0*/  @P0 LDG.E.U8 R43, desc[UR22][R8.64] ;  /* 0x00000016082b0981 */ /* 0x0000a2000c1e1100 */
[----:B------:R-:W-:Y:S02]  /*a0c0*/  PRMT R88, RZ, 0x7610, R88 ;  /* 0x00007610ff587816 */ /* 0x000fe40000000058 */
[----:B------:R-:W-:Y:S01]  /*a0d0*/  PRMT R84, RZ, 0x7610, R84 ;  /* 0x00007610ff547816 */ /* 0x000fe20000000054 */
[----:B------:R-:W-:Y:S04]  /*a0e0*/  STL [R1+0x30c], R26 ;  /* 0x00030c1a01007387 */ /* 0x000fe80000100800 */
[----:B------:R-:W3:Y:S01]  /*a0f0*/  LDL.LU R42, [R1+0x7d4] ;  /* 0x0007d400012a7983 */ /* 0x000ee20000300800 */
[----:B0-----:R-:W-:Y:S02]  /*a100*/  @P0 IMAD.MOV.U32 R8, RZ, RZ, R46 ;  /* 0x000000ffff080224 */ /* 0x001fe400078e002e */
[----:B------:R-:W-:-:S05]  /*a110*/  @P0 IMAD.MOV.U32 R9, RZ, RZ, R44 ;  /* 0x000000ffff090224 */ /* 0x000fca00078e002c */
[----:B------:R0:W3:Y:S02]  /*a120*/  @P0 LDG.E.U8 R88, desc[UR22][R8.64] ;  /* 0x0000001608580981 */ /* 0x0000e4000c1e1100 */
[----:B0-----:R-:W-:Y:S02]  /*a130*/  @P0 IMAD.MOV.U32 R8, RZ, RZ, R47 ;  /* 0x000000ffff080224 */ /* 0x001fe400078e002f */
[----:B------:R-:W-:-:S05]  /*a140*/  @P0 IMAD.MOV.U32 R9, RZ, RZ, R10 ;  /* 0x000000ffff090224 */ /* 0x000fca00078e000a */
[----:B------:R0:W3:Y:S02]  /*a150*/  @P0 LDG.E.U8 R84, desc[UR22][R8.64] ;  /* 0x0000001608540981 */ /* 0x0000e4000c1e1100 */
[----:B0-----:R-:W-:Y:S02]  /*a160*/  @P0 IMAD.MOV.U32 R9, RZ, RZ, R50 ;  /* 0x000000ffff090224 */ /* 0x001fe400078e0032 */
[----:B------:R-:W-:Y:S01]  /*a170*/  @P0 IMAD.MOV.U32 R8, RZ, RZ, R67 ;  /* 0x000000ffff080224 */ /* 0x000fe200078e0043 */
[----:B--2---:R0:W-:Y:S04]  /*a180*/  STL [R1+0x2c0], R43 ;  /* 0x0002c02b01007387 */ /* 0x0041e80000100800 */
[----:B0-----:R-:W2:Y:S04]  /*a190*/  LDL.LU R43, [R1+0x7d0] ;  /* 0x0007d000012b7983 */ /* 0x001ea80000300800 */
[----:B------:R-:W2:Y:S04]  /*a1a0*/  LDL.LU R44, [R1+0x7cc] ;  /* 0x0007cc00012c7983 */ /* 0x000ea80000300800 */
[----:B------:R-:W2:Y:S04]  /*a1b0*/  LDL.LU R46, [R1+0x7c8] ;  /* 0x0007c800012e7983 */ /* 0x000ea80000300800 */
[----:B------:R-:W2:Y:S04]  /*a1c0*/  LDL.LU R10, [R1+0x7c4] ;  /* 0x0007c400010a7983 */ /* 0x000ea80000300800 */
[----:B------:R-:W2:Y:S04]  /*a1d0*/  LDL.LU R47, [R1+0x7c0] ;  /* 0x0007c000012f7983 */ /* 0x000ea80000300800 */
[----:B------:R-:W2:Y:S04]  /*a1e0*/  LDL.LU R50, [R1+0x7bc] ;  /* 0x0007bc0001327983 */ /* 0x000ea80000300800 */
[----:B------:R-:W2:Y:S01]  /*a1f0*/  LDL.LU R67, [R1+0x7b8] ;  /* 0x0007b80001437983 */ /* 0x000ea20000300800 */
[----:B------:R-:W-:-:S02]  /*a200*/  PRMT R90, RZ, 0x7610, R90 ;  /* 0x00007610ff5a7816 */ /* 0x000fc4000000005a */
[----:B------:R-:W-:-:S04]  /*a210*/  PRMT R85, RZ, 0x7610, R85 ;  /* 0x00007610ff557816 */ /* 0x000fc80000000055 */
[----:B------:R0:W3:Y:S01]  /*a220*/  @P0 LDG.E.U8 R90, desc[UR22][R8.64] ;  /* 0x00000016085a0981 */ /* 0x0000e2000c1e1100 */
[----:B------:R-:W-:Y:S01]  /*a230*/  PRMT R92, RZ, 0x7610, R92 ;  /* 0x00007610ff5c7816 */ /* 0x000fe2000000005c */
[----:B0-----:R-:W-:Y:S02]  /*a240*/  @P0 IMAD.MOV.U32 R8, RZ, RZ, R52 ;  /* 0x000000ffff080224 */ /* 0x001fe400078e0034 */
[----:B------:R-:W-:-:S05]  /*a250*/  @P0 IMAD.MOV.U32 R9, RZ, RZ, R51 ;  /* 0x000000ffff090224 */ /* 0x000fca00078e0033 */
[----:B------:R0:W4:Y:S01]  /*a260*/  @P0 LDG.E.U8 R85, desc[UR22][R8.64] ;  /* 0x0000001608550981 */ /* 0x000122000c1e1100 */
[----:B------:R-:W-:Y:S01]  /*a270*/  PRMT R89, RZ, 0x7610, R89 ;  /* 0x00007610ff597816 */ /* 0x000fe20000000059 */
[----:B0-----:R-:W-:Y:S02]  /*a280*/  @P0 IMAD.MOV.U32 R8, RZ, RZ, R64 ;  /* 0x000000ffff080224 */ /* 0x001fe400078e0040 */
[----:B------:R-:W-:-:S05]  /*a290*/  @P0 IMAD.MOV.U32 R9, RZ, RZ, R53 ;  /* 0x000000ffff090224 */ /* 0x000fca00078e0035 */
[----:B------:R0:W4:Y:S02]  /*a2a0*/  @P0 LDG.E.U8 R92, desc[UR22][R8.64] ;  /* 0x00000016085c0981 */ /* 0x000124000c1e1100 */
[----:B0-----:R-:W-:Y:S02]  /*a2b0*/  @P0 IMAD.MOV.U32 R8, RZ, RZ, R55 ;  /* 0x000000ffff080224 */ /* 0x001fe400078e0037 */
[----:B------:R-:W-:-:S05]  /*a2c0*/  @P0 IMAD.MOV.U32 R9, RZ, RZ, R54 ;  /* 0x000000ffff090224 */ /* 0x000fca00078e0036 */
[----:B------:R0:W4:Y:S02]  /*a2d0*/  @P0 LDG.E.U8 R89, desc[UR22][R8.64] ;  /* 0x0000001608590981 */ /* 0x000124000c1e1100 */
[----:B0-----:R-:W-:Y:S02]  /*a2e0*/  @P0 IMAD.MOV.U32 R8, RZ, RZ, R57 ;  /* 0x000000ffff080224 */ /* 0x001fe400078e0039 */
[----:B------:R-:W-:Y:S01]  /*a2f0*/  @P0 IMAD.MOV.U32 R9, RZ, RZ, R56 ;  /* 0x000000ffff090224 */ /* 0x000fe200078e0038 */
[----:B--2---:R-:W-:-:S06]  /*a300*/  PRMT R67, RZ, 0x7610, R67 ;  /* 0x00007610ff437816 */ /* 0x004fcc0000000043 */
[----:B------:R0:W2:Y:S04]  /*a310*/  @P0 LDG.E.U8 R67, desc[UR22][R8.64] ;  /* 0x0000001608430981 */ /* 0x0000a8000c1e1100 */
[----:B---3--:R-:W-:Y:S04]  /*a320*/  STL [R1+0x734], R90 ;  /* 0x0007345a01007387 */ /* 0x008fe80000100800 */
[----:B------:R-:W3:Y:S04]  /*a330*/  LDL.LU R51, [R1+0x7b4] ;  /* 0x0007b40001337983 */ /* 0x000ee80000300800 */
[----:B------:R-:W3:Y:S04]  /*a340*/  LDL.LU R52, [R1+0x7b0] ;  /* 0x0007b00001347983 */ /* 0x000ee80000300800 */
[----:B------:R-:W3:Y:S04]  /*a350*/  LDL.LU R53, [R1+0x7ac] ;  /* 0x0007ac0001357983 */ /* 0x000ee80000300800 */
[----:B------:R-:W3:Y:S04]  /*a360*/  LDL.LU R64, [R1+0x7a8] ;  /* 0x0007a80001407983 */ /* 0x000ee80000300800 */
[----:B----4-:R-:W-:Y:S04]  /*a370*/  STL [R1+0x730], R92 ;  /* 0x0007305c01007387 */ /* 0x010fe80000100800 */
[----:B------:R-:W4:Y:S04]  /*a380*/  LDL.LU R54, [R1+0x7a4] ;  /* 0x0007a40001367983 */ /* 0x000f280000300800 */
[----:B------:R-:W4:Y:S04]  /*a390*/  LDL.LU R55, [R1+0x7a0] ;  /* 0x0007a00001377983 */ /* 0x000f280000300800 */
[----:B------:R-:W4:Y:S04]  /*a3a0*/  LDL.LU R56, [R1+0x79c] ;  /* 0x00079c0001387983 */ /* 0x000f280000300800 */
[----:B------:R-:W4:Y:S01]  /*a3b0*/  LDL.LU R57, [R1+0x798] ;  /* 0x0007980001397983 */ /* 0x000f220000300800 */
[----:B------:R-:W-:Y:S01]  /*a3c0*/  PRMT R91, RZ, 0x7610, R91 ;  /* 0x00007610ff5b7816 */ /* 0x000fe2000000005b */
[----:B0-----:R-:W-:-:S02]  /*a3d0*/  @P0 IMAD.MOV.U32 R8, RZ, RZ, R61 ;  /* 0x000000ffff080224 */ /* 0x001fc400078e003d */
[----:B------:R-:W-:-:S05]  /*a3e0*/  @P0 IMAD.MOV.U32 R9, RZ, RZ, R58 ;  /* 0x000000ffff090224 */ /* 0x000fca00078e003a */
[----:B------:R0:W4:Y:S04]  /*a3f0*/  @P0 LDG.E.U8 R91, desc[UR22][R8.64] ;  /* 0x00000016085b0981 */ /* 0x000128000c1e1100 */
[----:B--2---:R1:W-:Y:S04]  /*a400*/  STL [R1+0x4], R67 ;  /* 0x0000044301007387 */ /* 0x0043e80000100800 */
[----:B-1----:R-:W2:Y:S01]  /*a410*/  LDL.LU R67, [R1+0x794] ;  /* 0x0007940001437983 */ /* 0x002ea20000300800 */
[----:B0-----:R-:W-:Y:S02]  /*a420*/  @P0 IMAD.MOV.U32 R8, RZ, RZ, R63 ;  /* 0x000000ffff080224 */ /* 0x001fe400078e003f */
[----:B------:R-:W-:Y:S01]  /*a430*/  @P0 IMAD.MOV.U32 R9, RZ, RZ, R62 ;  /* 0x000000ffff090224 */ /* 0x000fe200078e003e */
[----:B---3--:R-:W-:Y:S01]  /*a440*/  PRMT R64, RZ, 0x7610, R64 ;  /* 0x00007610ff407816 */ /* 0x008fe20000000040 */
[----:B------:R-:W3:Y:S01]  /*a450*/  LDL.LU R58, [R1+0x790] ;  /* 0x00079000013a7983 */ /* 0x000ee20000300800 */
[----:B------:R-:W-:-:S03]  /*a460*/  PRMT R92, RZ, 0x7610, R92 ;  /* 0x00007610ff5c7816 */ /* 0x000fc6000000005c */
[----:B------:R-:W3:Y:S04]  /*a470*/  LDL.LU R61, [R1+0x78c] ;  /* 0x00078c00013d7983 */ /* 0x000ee80000300800 */
[----:B------:R0:W3:Y:S02]  /*a480*/  @P0 LDG.E.U8 R64, desc[UR22][R8.64] ;  /* 0x0000001608400981 */ /* 0x0000e4000c1e1100 */
[----:B0-----:R-:W-:Y:S02]  /*a490*/  @P0 IMAD.MOV.U32 R8, RZ, RZ, R66 ;  /* 0x000000ffff080224 */ /* 0x001fe400078e0042 */
[----:B------:R-:W-:Y:S01]  /*a4a0*/  @P0 IMAD.MOV.U32 R9, RZ, RZ, R65 ;  /* 0x000000ffff090224 */ /* 0x000fe200078e0041 */
[----:B------:R-:W-:Y:S02]  /*a4b0*/  PRMT R90, RZ, 0x7610, R90 ;  /* 0x00007610ff5a7816 */ /* 0x000fe4000000005a */
[----:B------:R-:W-:Y:S01]  /*a4c0*/  PRMT R76, RZ, 0x7610, R76 ;  /* 0x00007610ff4c7816 */ /* 0x000fe2000000004c */
[----:B----4-:R0:W-:Y:S01]  /*a4d0*/  STL [R1+0x72c], R91 ;  /* 0x00072c5b01007387 */ /* 0x0101e20000100800 */
[----:B------:R-:W-:-:S02]  /*a4e0*/  PRMT R48, RZ, 0x7610, R48 ;  /* 0x00007610ff307816 */ /* 0x000fc40000000030 */
[----:B------:R-:W-:Y:S01]  /*a4f0*/  PRMT R45, RZ, 0x7610, R45 ;  /* 0x00007610ff2d7816 */ /* 0x000fe2000000002d */
[----:B------:R-:W4:Y:S01]  /*a500*/  LDL.LU R62, [R1+0x788] ;  /* 0x00078800013e7983 */ /* 0x000f220000300800 */
[----:B------:R-:W-:Y:S02]  /*a510*/  PRMT R37, RZ, 0x7610, R37 ;  /* 0x00007610ff257816 */ /* 0x000fe40000000025 */
[----:B------:R-:W-:Y:S01]  /*a520*/  PRMT R36, RZ, 0x7610, R36 ;  /* 0x00007610ff247816 */ /* 0x000fe20000000024 */
[----:B------:R-:W3:Y:S01]  /*a530*/  LDL.LU R63, [R1+0x784] ;  /* 0x00078400013f7983 */ /* 0x000ee20000300800 */
[----:B0-----:R-:W-:Y:S02]  /*a540*/  PRMT R91, RZ, 0x7610, R91 ;  /* 0x00007610ff5b7816 */ /* 0x001fe4000000005b */
[----:B--2---:R-:W-:-:S06]  /*a550*/  PRMT R67, RZ, 0x7610, R67 ;  /* 0x00007610ff437816 */ /* 0x004fcc0000000043 */
[----:B------:R0:W2:Y:S02]  /*a560*/  @P0 LDG.E.U8 R67, desc[UR22][R8.64] ;  /* 0x0000001608430981 */ /* 0x0000a4000c1e1100 */
[----:B0-----:R-:W-:Y:S02]  /*a570*/  @P0 IMAD.MOV.U32 R8, RZ, RZ, R71 ;  /* 0x000000ffff080224 */ /* 0x001fe400078e0047 */
[----:B------:R-:W-:-:S05]  /*a580*/  @P0 IMAD.MOV.U32 R9, RZ, RZ, R70 ;  /* 0x000000ffff090224 */ /* 0x000fca00078e0046 */
[----:B------:R0:W4:Y:S02]  /*a590*/  @P0 LDG.E.U8 R92, desc[UR22][R8.64] ;  /* 0x00000016085c0981 */ /* 0x000124000c1e1100 */
        /* <DEDUP_REMOVED lines=17> */
[----:B------:R0:W4:Y:S01]  /*a6b0*/  @P0 LDG.E.U8 R37, desc[UR22][R8.64] ;  /* 0x0000001608250981 */ /* 0x000122000c1e1100 */
[----:B------:R-:W-:Y:S01]  /*a6c0*/  PRMT R29, RZ, 0x7610, R29 ;  /* 0x00007610ff1d7816 */ /* 0x000fe2000000001d */
        /* <DEDUP_REMOVED lines=19> */
[----:B------:R-:W-:-:S03]  /*a800*/  PRMT R21, RZ, 0x7610, R21 ;  /* 0x00007610ff157816 */ /* 0x000fc60000000015 */
[----:B---3--:R1:W-:Y:S01]  /*a810*/  STL [R1+0xc], R64 ;  /* 0x00000c4001007387 */ /* 0x0083e20000100800 */
[----:B0-----:R-:W-:Y:S02]  /*a820*/  @P0 IMAD.MOV.U32 R8, RZ, RZ, R33 ;  /* 0x000000ffff080224 */ /* 0x001fe400078e0021 */
[----:B------:R-:W-:Y:S01]  /*a830*/  @P0 IMAD.MOV.U32 R9, RZ, RZ, R34 ;  /* 0x000000ffff090224 */ /* 0x000fe200078e0022 */
[----:B-1----:R-:W3:Y:S04]  /*a840*/  LDL.LU R64, [R1+0x780] ;  /* 0x0007800001407983 */ /* 0x002ee80000300800 */
[----:B------:R0:W3:Y:S04]  /*a850*/  @P0 LDG.E.U8 R22, desc[UR22][R8.64] ;  /* 0x0000001608160981 */ /* 0x0000e8000c1e1100 */
[----:B------:R-:W3:Y:S04]  /*a860*/  LDL.LU R65, [R1+0x77c] ;  /* 0x00077c0001417983 */ /* 0x000ee80000300800 */
[----:B------:R-:W3:Y:S01]  /*a870*/  LDL.LU R66, [R1+0x778] ;  /* 0x0007780001427983 */ /* 0x000ee20000300800 */
[----:B0-----:R-:W-:-:S02]  /*a880*/  @P0 IMAD.MOV.U32 R8, RZ, RZ, R31 ;  /* 0x000000ffff080224 */ /* 0x001fc400078e001f */
[----:B------:R-:W-:Y:S01]  /*a890*/  @P0 IMAD.MOV.U32 R9, RZ, RZ, R32 ;  /* 0x000000ffff090224 */ /* 0x000fe200078e0020 */
[----:B------:R-:W-:-:S04]  /*a8a0*/  PRMT R18, RZ, 0x7610, R18 ;  /* 0x00007610ff127816 */ /* 0x000fc80000000012 */
[----:B------:R0:W3:Y:S01]  /*a8b0*/  @P0 LDG.E.U8 R21, desc[UR22][R8.64] ;  /* 0x0000001608150981 */ /* 0x0000e2000c1e1100 */
[----:B------:R-:W-:Y:S01]  /*a8c0*/  PRMT R17, RZ, 0x7610, R17 ;  /* 0x00007610ff117816 */ /* 0x000fe20000000011 */
[----:B0-----:R-:W-:Y:S02]  /*a8d0*/  @P0 IMAD.MOV.U32 R8, RZ, RZ, R27 ;  /* 0x000000ffff080224 */ /* 0x001fe400078e001b */
[----:B------:R-:W-:-:S05]  /*a8e0*/  @P0 IMAD.MOV.U32 R9, RZ, RZ, R30 ;  /* 0x000000ffff090224 */ /* 0x000fca00078e001e */
[----:B------:R0:W3:Y:S02]  /*a8f0*/  @P0 LDG.E.U8 R18, desc[UR22][R8.64] ;  /* 0x0000001608120981 */ /* 0x0000e4000c1e1100 */
[----:B0-----:R-:W-:Y:S02]  /*a900*/  @P0 IMAD.MOV.U32 R8, RZ, RZ, R25 ;  /* 0x000000ffff080224 */ /* 0x001fe400078e0019 */
[----:B------:R-:W-:-:S05]  /*a910*/  @P0 IMAD.MOV.U32 R9, RZ, RZ, R26 ;  /* 0x000000ffff090224 */ /* 0x000fca00078e001a */
[----:B------:R-:W3:Y:S04]  /*a920*/  @P0 LDG.E.U8 R17, desc[UR22][R8.64] ;  /* 0x0000001608110981 */ /* 0x000ee8000c1e1100 */
[----:B--2---:R0:W-:Y:S04]  /*a930*/  STL [R1], R67 ;  /* 0x0000004301007387 */ /* 0x0041e80000100800 */
[----:B0-----:R-:W2:Y:S04]  /*a940*/  LDL.LU R67, [R1+0x774] ;  /* 0x0007740001437983 */ /* 0x001ea80000300800 */
[----:B------:R-:W2:Y:S04]  /*a950*/  LDL.LU R70, [R1+0x770] ;  /* 0x0007700001467983 */ /* 0x000ea80000300800 */
[----:B------:R-:W2:Y:S04]  /*a960*/  LDL.LU R71, [R1+0x76c] ;  /* 0x00076c0001477983 */ /* 0x000ea80000300800 */
[----:B------:R-:W2:Y:S04]  /*a970*/  LDL.LU R72, [R1+0x768] ;  /* 0x0007680001487983 */ /* 0x000ea80000300800 */
[----:B------:R-:W2:Y:S04]  /*a980*/  LDL.LU R73, [R1+0x764] ;  /* 0x0007640001497983 */ /* 0x000ea80000300800 */
[----:B------:R-:W2:Y:S01]  /*a990*/  LDL.LU R38, [R1+0x760] ;  /* 0x0007600001267983 */ /* 0x000ea20000300800 */
[----:B------:R-:W-:-:S03]  /*a9a0*/  SEL R10, R12, R10, !P1 ;  /* 0x0000000a0c0a7207 */ /* 0x000fc60004800000 */
[----:B------:R-:W2:Y:S04]  /*a9b0*/  LDL.LU R87, [R1+0x75c] ;  /* 0x00075c0001577983 */ /* 0x000ea80000300800 */
[----:B------:R-:W2:Y:S04]  /*a9c0*/  LDL.LU R86, [R1+0x758] ;  /* 0x0007580001567983 */ /* 0x000ea80000300800 */
[----:B----4-:R-:W-:Y:S01]  /*a9d0*/  STL [R1+0xe4], R92 ;  /* 0x0000e45c01007387 */ /* 0x010fe20000100800 */
[----:B------:R-:W-:Y:S01]  /*a9e0*/  IMAD R10, R10, UR4, RZ ;  /* 0x000000040a0a7c24 */ /* 0x000fe2000f8e02ff */
[----:B------:R-:W-:Y:S01]  /*a9f0*/  SEL R14, R12, R14, !P1 ;  /* 0x0000000e0c0e7207 */ /* 0x000fe20004800000 */
[----:B------:R-:W0:Y:S01]  /*aa00*/  LDCU UR4, c[0x0][0x3b0] ;  /* 0x00007600ff0477ac */ /* 0x000e220008000800 */
[----:B------:R-:W-:Y:S04]  /*aa10*/  STL [R1+0x8], R91 ;  /* 0x0000085b01007387 */ /* 0x000fe80000100800 */
[----:B------:R-:W-:Y:S01]  /*aa20*/  STL [R1+0xf0], R90 ;  /* 0x0000f05a01007387 */ /* 0x000fe20000100800 */
[----:B------:R-:W-:-:S03]  /*aa30*/  IMAD R14, R14, UR14, RZ ;  /* 0x0000000e0e0e7c24 */ /* 0x000fc6000f8e02ff */
[----:B------:R-:W-:Y:S04]  /*aa40*/  STL [R1+0x10], R76 ;  /* 0x0000104c01007387 */ /* 0x000fe80000100800 */
[----:B------:R-:W-:Y:S04]  /*aa50*/  STL [R1+0xf8], R48 ;  /* 0x0000f83001007387 */ /* 0x000fe80000100800 */
[----:B------:R-:W-:Y:S04]  /*aa60*/  STL [R1+0xe8], R45 ;  /* 0x0000e82d01007387 */ /* 0x000fe80000100800 */
[----:B------:R-:W-:Y:S01]  /*aa70*/  STL [R1+0x130], R37 ;  /* 0x0001302501007387 */ /* 0x000fe20000100800 */
[----:B------:R-:W-:-:S03]  /*aa80*/  PRMT R19, RZ, 0x7610, R19 ;  /* 0x00007610ff137816 */ /* 0x000fc60000000013 */
[----:B------:R-:W-:Y:S01]  /*aa90*/  STL [R1+0x128], R36 ;  /* 0x0001282401007387 */ /* 0x000fe20000100800 */
[----:B------:R-:W-:-:S03]  /*aaa0*/  PRMT R11, RZ, 0x7610, R11 ;  /* 0x00007610ff0b7816 */ /* 0x000fc6000000000b */
[----:B---3--:R1:W-:Y:S04]  /*aab0*/  STL [R1+0x170], R21 ;  /* 0x0001701501007387 */ /* 0x0083e80000100800 */
[----:B------:R-:W-:Y:S04]  /*aac0*/  STL [R1+0x164], R29 ;  /* 0x0001641d01007387 */ /* 0x000fe80000100800 */
[----:B------:R-:W-:Y:S01]  /*aad0*/  STL [R1+0x12c], R28 ;  /* 0x00012c1c01007387 */ /* 0x000fe20000100800 */
[----:B--2---:R-:W-:Y:S01]  /*aae0*/  @!P6 IMAD.MOV R38, RZ, RZ, -R38 ;  /* 0x000000ffff26e224 */ /* 0x004fe200078e0a26 */
[----:B-1----:R-:W-:-:S05]  /*aaf0*/  IADD3 R21, P6, PT, R10, R3, RZ ;  /* 0x000000030a157210 */ /* 0x002fca0007fde0ff */
[----:B------:R-:W-:Y:S04]  /*ab00*/  STL [R1+0x350], R21 ;  /* 0x0003501501007387 */ /* 0x000fe80000100800 */
[----:B------:R1:W-:Y:S04]  /*ab10*/  STL [R1+0x230], R22 ;  /* 0x0002301601007387 */ /* 0x0003e80000100800 */
[----:B------:R-:W-:Y:S04]  /*ab20*/  STL [R1+0x22c], R24 ;  /* 0x00022c1801007387 */ /* 0x000fe80000100800 */
[----:B------:R2:W-:Y:S01]  /*ab30*/  STL [R1+0x16c], R17 ;  /* 0x00016c1101007387 */ /* 0x0005e20000100800 */
[----:B-1----:R-:W-:-:S03]  /*ab40*/  LEA.HI.X.SX32 R22, R10, R2, 0x1, P6 ;  /* 0x000000020a167211 */ /* 0x002fc600030f0eff */
[----:B------:R-:W-:Y:S01]  /*ab50*/  STL [R1+0x138], R23 ;  /* 0x0001381701007387 */ /* 0x000fe20000100800 */
[----:B--2---:R-:W-:-:S03]  /*ab60*/  IADD3 R17, P6, PT, R14, R3, RZ ;  /* 0x000000030e117210 */ /* 0x004fc60007fde0ff */
[----:B------:R-:W-:Y:S01]  /*ab70*/  STL [R1+0x34c], R22 ;  /* 0x00034c1601007387 */ /* 0x000fe20000100800 */
[----:B------:R-:W-:Y:S02]  /*ab80*/  @P0 IMAD.MOV.U32 R8, RZ, RZ, R21 ;  /* 0x000000ffff080224 */ /* 0x000fe400078e0015 */
[----:B------:R-:W-:Y:S01]  /*ab90*/  @P0 IMAD.MOV.U32 R9, RZ, RZ, R22 ;  /* 0x000000ffff090224 */ /* 0x000fe200078e0016 */
[----:B------:R-:W-:Y:S04]  /*aba0*/  STL [R1+0x390], R17 ;  /* 0x0003901101007387 */ /* 0x000fe80000100800 */
[----:B------:R1:W-:Y:S04]  /*abb0*/  STL [R1+0x234], R18 ;  /* 0x0002341201007387 */ /* 0x0003e80000100800 */
[----:B------:R2:W3:Y:S01]  /*abc0*/  @P0 LDG.E.U8 R19, desc[UR22][R8.64] ;  /* 0x0000001608130981 */ /* 0x0004e2000c1e1100 */
[----:B-1----:R-:W-:Y:S01]  /*abd0*/  LEA.HI.X.SX32 R18, R14, R2, 0x1, P6 ;  /* 0x000000020e127211 */ /* 0x002fe200030f0eff */
[----:B--2---:R-:W-:-:S04]  /*abe0*/  @P0 IMAD.MOV.U32 R8, RZ, RZ, R17 ;  /* 0x000000ffff080224 */ /* 0x004fc800078e0011 */
[----:B------:R-:W-:-:S05]  /*abf0*/  @P0 IMAD.MOV.U32 R9, RZ, RZ, R18 ;  /* 0x000000ffff090224 */ /* 0x000fca00078e0012 */
[----:B------:R-:W2:Y:S01]  /*ac00*/  @P0 LDG.E.U8 R11, desc[UR22][R8.64] ;  /* 0x00000016080b0981 */ /* 0x000ea2000c1e1100 */
[C---:B------:R-:W-:Y:S02]  /*ac10*/  SEL R16, R12.reuse, R16, !P1 ;  /* 0x000000100c107207 */ /* 0x040fe40004800000 */
[----:B------:R-:W-:-:S03]  /*ac20*/  SEL R20, R12, R20, !P1 ;  /* 0x000000140c147207 */ /* 0x000fc60004800000 */
[----:B------:R-:W-:Y:S01]  /*ac30*/  IMAD R16, R16, UR15, RZ ;  /* 0x0000000f10107c24 */ /* 0x000fe2000f8e02ff */
[----:B------:R-:W-:Y:S01]  /*ac40*/  STL [R1+0x38c], R18 ;  /* 0x00038c1201007387 */ /* 0x000fe20000100800 */
[----:B------:R-:W-:-:S03]  /*ac50*/  IMAD R20, R20, UR16, RZ ;  /* 0x0000001014147c24 */ /* 0x000fc6000f8e02ff */
[----:B------:R-:W-:-:S05]  /*ac60*/  IADD3 R10, P6, PT, R16, R3, RZ ;  /* 0x00000003100a7210 */ /* 0x000fca0007fde0ff */
[----:B------:R-:W-:Y:S01]  /*ac70*/  STL [R1+0x488], R10 ;  /* 0x0004880a01007387 */ /* 0x000fe20000100800 */
[----:B------:R-:W-:Y:S02]  /*ac80*/  PRMT R14, RZ, 0x7610, R14 ;  /* 0x00007610ff0e7816 */ /* 0x000fe4000000000e */
[----:B------:R-:W-:Y:S01]  /*ac90*/  PRMT R15, RZ, 0x7610, R15 ;  /* 0x00007610ff0f7816 */ /* 0x000fe2000000000f */
[----:B--2---:R1:W-:Y:S02]  /*aca0*/  STL [R1+0x134], R11 ;  /* 0x0001340b01007387 */ /* 0x0043e40000100800 */
[----:B-1----:R-:W-:Y:S02]  /*acb0*/  LEA.HI.X.SX32 R11, R16, R2, 0x1, P6 ;  /* 0x00000002100b7211 */ /* 0x002fe400030f0eff */
[----:B------:R-:W-:-:S03]  /*acc0*/  IADD3 R17, P6, PT, R20, R3, RZ ;  /* 0x0000000314117210 */ /* 0x000fc60007fde0ff */
[----:B------:R1:W2:Y:S01]  /*acd0*/  @P0 LDG.E.U8 R14, desc[UR22][R10.64] ;  /* 0x000000160a0e0981 */ /* 0x0002a2000c1e1100 */
[----:B------:R-:W-:-:S03]  /*ace0*/  LEA.HI.X.SX32 R18, R20, R2, 0x1, P6 ;  /* 0x0000000214127211 */ /* 0x000fc600030f0eff */
[----:B------:R4:W-:Y:S01]  /*acf0*/  STL [R1+0x484], R11 ;  /* 0x0004840b01007387 */ /* 0x0009e20000100800 */
[----:B-1----:R-:W-:Y:S02]  /*ad00*/  @P0 IMAD.MOV.U32 R10, RZ, RZ, R17 ;  /* 0x000000ffff0a0224 */ /* 0x002fe400078e0011 */
[----:B----4-:R-:W-:-:S05]  /*ad10*/  @P0 IMAD.MOV.U32 R11, RZ, RZ, R18 ;  /* 0x000000ffff0b0224 */ /* 0x010fca00078e0012 */
[----:B------:R-:W4:Y:S01]  /*ad20*/  @P0 LDG.E.U8 R15, desc[UR22][R10.64] ;  /* 0x000000160a0f0981 */ /* 0x000f22000c1e1100 */
[----:B------:R-:W-:-:S05]  /*ad30*/  SEL R38, R12, R38, !P1 ;  /* 0x000000260c267207 */ /* 0x000fca0004800000 */
[----:B0-----:R-:W-:Y:S01]  /*ad40*/  IMAD R38, R38, UR4, RZ ;  /* 0x0000000426267c24 */ /* 0x001fe2000f8e02ff */
[----:B------:R-:W-:Y:S01]  /*ad50*/  STL [R1+0x498], R17 ;  /* 0x0004981101007387 */ /* 0x000fe20000100800 */
[----:B------:R-:W-:Y:S01]  /*ad60*/  PRMT R13, RZ, 0x7610, R13 ;  /* 0x00007610ff0d7816 */ /* 0x000fe2000000000d */
[----:B------:R-:W0:Y:S01]  /*ad70*/  S2R R7, SR_CgaCtaId ;  /* 0x0000000000077919 */ /* 0x000e220000008800 */
[----:B------:R-:W-:Y:S01]  /*ad80*/  @!P5 IMAD.MOV R86, RZ, RZ, -R86 ;  /* 0x000000ffff56d224 */ /* 0x000fe200078e0a56 */
[----:B------:R-:W1:Y:S01]  /*ad90*/  LDCU UR4, c[0x0][0x3b0] ;  /* 0x00007600ff0477ac */ /* 0x000e620008000800 */
[----:B--2---:R2:W-:Y:S04]  /*ada0*/  STL [R1+0x124], R14 ;  /* 0x0001240e01007387 */ /* 0x0045e80000100800 */
[----:B------:R-:W-:Y:S01]  /*adb0*/  STL [R1+0x494], R18 ;  /* 0x0004941201007387 */ /* 0x000fe20000100800 */
[----:B--2---:R-:W-:-:S05]  /*adc0*/  IADD3 R14, P6, PT, R38, R3, RZ ;  /* 0x00000003260e7210 */ /* 0x004fca0007fde0ff */
[----:B------:R-:W-:Y:S04]  /*add0*/  STL [R1+0x4a8], R14 ;  /* 0x0004a80e01007387 */ /* 0x000fe80000100800 */
[----:B----4-:R2:W-:Y:S01]  /*ade0*/  STL [R1+0xf4], R15 ;  /* 0x0000f40f01007387 */ /* 0x0105e20000100800 */
[----:B------:R-:W-:Y:S01]  /*adf0*/  @P0 IMAD.MOV.U32 R10, RZ, RZ, R14 ;  /* 0x000000ffff0a0224 */ /* 0x000fe200078e000e */
[----:B--2---:R-:W-:-:S05]  /*ae00*/  LEA.HI.X.SX32 R15, R38, R2, 0x1, P6 ;  /* 0x00000002260f7211 */ /* 0x004fca00030f0eff */
[----:B------:R-:W-:-:S05]  /*ae10*/  @P0 IMAD.MOV.U32 R11, RZ, RZ, R15 ;  /* 0x000000ffff0b0224 */ /* 0x000fca00078e000f */
[----:B------:R2:W4:Y:S01]  /*ae20*/  @P0 LDG.E.U8 R13, desc[UR22][R10.64] ;  /* 0x000000160a0d0981 */ /* 0x000522000c1e1100 */
[----:B0-----:R-:W-:-:S05]  /*ae30*/  IMAD.SHL.U32 R7, R7, 0x80, RZ ;  /* 0x0000008007077824 */ /* 0x001fca00078e00ff */
[----:B------:R-:W-:Y:S02]  /*ae40*/  LOP3.LUT R7, R7, 0x180, RZ, 0xc0, !PT ;  /* 0x0000018007077812 */ /* 0x000fe400078ec0ff */
[----:B------:R-:W-:Y:S02]  /*ae50*/  ISETP.GT.U32.AND P6, PT, R4, R87, PT ;  /* 0x000000570400720c */ /* 0x000fe40003fc4070 */
[----:B------:R-:W-:Y:S01]  /*ae60*/  LOP3.LUT R8, R0, 0x5b, R7, 0xfe, !PT ;  /* 0x0000005b00087812 */ /* 0x000fe200078efe07 */
[----:B---3--:R-:W-:Y:S03]  /*ae70*/  STL [R1+0x168], R19 ;  /* 0x0001681301007387 */ /* 0x008fe60000100800 */
[----:B------:R-:W-:Y:S01]  /*ae80*/  IABS R9, R8 ;  /* 0x0000000800097213 */ /* 0x000fe20000000000 */
[----:B------:R-:W-:Y:S01]  /*ae90*/  STL [R1+0x4a4], R15 ;  /* 0x0004a40f01007387 */ /* 0x000fe20000100800 */
[----:B------:R-:W-:-:S03]  /*aea0*/  ISETP.GT.U32.AND P5, PT, R4, R6, PT ;  /* 0x000000060400720c */ /* 0x000fc60003fa4070 */
[----:B------:R-:W3:Y:S04]  /*aeb0*/  LDL.LU R82, [R1+0x214] ;  /* 0x0002140001527983 */ /* 0x000ee80000300800 */
[----:B------:R-:W3:Y:S01]  /*aec0*/  LDL.LU R83, [R1+0x1dc] ;  /* 0x0001dc0001537983 */ /* 0x000ee20000300800 */
[--C-:B------:R-:W-:Y:S01]  /*aed0*/  @!P6 IMAD.IADD R87, R87, 0x1, -R4.reuse ;  /* 0x000000015757e824 */ /* 0x100fe200078e0a04 */
[----:B------:R-:W-:Y:S02]  /*aee0*/  ISETP.GE.AND P6, PT, R8, RZ, PT ;  /* 0x000000ff0800720c */ /* 0x000fe40003fc6270 */
[----:B--2---:R-:W-:Y:S01]  /*aef0*/  LOP3.LUT R11, R0, 0x5c, R7, 0xfe, !PT ;  /* 0x0000005c000b7812 */ /* 0x004fe200078efe07 */
[----:B------:R-:W-:Y:S02]  /*af00*/  @!P3 IMAD.MOV R87, RZ, RZ, -R87 ;  /* 0x000000ffff57b224 */ /* 0x000fe400078e0a57 */
[----:B------:R-:W-:Y:S01]  /*af10*/  @!P5 IMAD.IADD R6, R6, 0x1, -R4 ;  /* 0x000000010606d824 */ /* 0x000fe200078e0a04 */
[----:B------:R-:W-:-:S04]  /*af20*/  IABS R10, R11 ;  /* 0x0000000b000a7213 */ /* 0x000fc80000000000 */
[----:B------:R-:W-:-:S13]  /*af30*/  ISETP.GT.U32.AND P5, PT, R4, R6, PT ;  /* 0x000000060400720c */ /* 0x000fda0003fa4070 */
[----:B------:R-:W-:-:S04]  /*af40*/  @!P5 IMAD.IADD R6, R6, 0x1, -R4 ;  /* 0x000000010606d824 */ /* 0x000fc800078e0a04 */
[----:B------:R-:W-:-:S04]  /*af50*/  IMAD.MOV.U32 R35, RZ, RZ, R6 ;  /* 0x000000ffff237224 */ /* 0x000fc800078e0006 */
[----:B------:R-:W-:Y:S01]  /*af60*/  @!P4 IMAD.MOV R35, RZ, RZ, -R35 ;  /* 0x000000ffff23c224 */ /* 0x000fe200078e0a23 */
[----:B------:R-:W-:Y:S01]  /*af70*/  ISETP.GE.AND P4, PT, R11, RZ, PT ;  /* 0x000000ff0b00720c */ /* 0x000fe20003f86270 */
[----:B----4-:R0:W-:Y:S02]  /*af80*/  STL [R1+0xec], R13 ;  /* 0x0000ec0d01007387 */ /* 0x0101e40000100800 */
[----:B0-----:R-:W-:-:S04]  /*af90*/  IMAD.HI.U32 R13, R5, R9, RZ ;  /* 0x00000009050d7227 */ /* 0x001fc800078e00ff */
[----:B------:R-:W-:-:S04]  /*afa0*/  IMAD.MOV R13, RZ, RZ, -R13 ;  /* 0x000000ffff0d7224 */ /* 0x000fc800078e0a0d */
[----:B------:R-:W-:-:S05]  /*afb0*/  IMAD R8, R4, R13, R9 ;  /* 0x0000000d04087224 */ /* 0x000fca00078e0209 */
[----:B------:R-:W-:Y:S01]  /*afc0*/  ISETP.GT.U32.AND P3, PT, R4, R8, PT ;  /* 0x000000080400720c */ /* 0x000fe20003f64070 */
[----:B------:R-:W-:Y:S01]  /*afd0*/  IMAD.HI.U32 R9, R5, R10, RZ ;  /* 0x0000000a05097227 */ /* 0x000fe200078e00ff */
[----:B------:R-:W-:-:S03]  /*afe0*/  LOP3.LUT R13, R0, 0x5d, R7, 0xfe, !PT ;  /* 0x0000005d000d7812 */ /* 0x000fc600078efe07 */
[----:B------:R-:W-:-:S04]  /*aff0*/  IMAD.MOV R9, RZ, RZ, -R9 ;  /* 0x000000ffff097224 */ /* 0x000fc800078e0a09 */
[----:B------:R-:W-:Y:S01]  /*b000*/  IMAD R9, R4, R9, R10 ;  /* 0x0000000904097224 */ /* 0x000fe200078e020a */
[----:B------:R-:W-:-:S03]  /*b010*/  IABS R10, R13 ;  /* 0x0000000d000a7213 */ /* 0x000fc60000000000 */
[----:B------:R-:W-:Y:S01]  /*b020*/  @!P3 IMAD.IADD R8, R8, 0x1, -R4 ;  /* 0x000000010808b824 */ /* 0x000fe200078e0a04 */
[----:B------:R-:W-:Y:S01]  /*b030*/  ISETP.GT.U32.AND P5, PT, R4, R9, PT ;  /* 0x000000090400720c */ /* 0x000fe20003fa4070 */
[----:B------:R-:W-:-:S03]  /*b040*/  IMAD.HI.U32 R14, R5, R10, RZ ;  /* 0x0000000a050e7227 */ /* 0x000fc600078e00ff */
[----:B------:R-:W-:Y:S01]  /*b050*/  ISETP.GT.U32.AND P3, PT, R4, R8, PT ;  /* 0x000000080400720c */ /* 0x000fe20003f64070 */
[----:B------:R-:W-:-:S04]  /*b060*/  IMAD.MOV R6, RZ, RZ, -R14 ;  /* 0x000000ffff067224 */ /* 0x000fc800078e0a0e */
[----:B------:R-:W-:Y:S01]  /*b070*/  IMAD R6, R4, R6, R10 ;  /* 0x0000000604067224 */ /* 0x000fe200078e020a */
[----:B------:R-:W-:-:S03]  /*b080*/  LOP3.LUT R10, R0, 0x5e, R7, 0xfe, !PT ;  /* 0x0000005e000a7812 */ /* 0x000fc600078efe07 */
[----:B------:R-:W-:-:S04]  /*b090*/  @!P5 IMAD.IADD R9, R9, 0x1, -R4 ;  /* 0x000000010909d824 */ /* 0x000fc800078e0a04 */
[----:B------:R-:W-:Y:S01]  /*b0a0*/  @!P3 IMAD.IADD R8, R8, 0x1, -R4 ;  /* 0x000000010808b824 */ /* 0x000fe200078e0a04 */
[C---:B------:R-:W-:Y:S02]  /*b0b0*/  ISETP.GT.U32.AND P3, PT, R4.reuse, R6, PT ;  /* 0x000000060400720c */ /* 0x040fe40003f64070 */
[----:B------:R-:W-:Y:S02]  /*b0c0*/  ISETP.GT.U32.AND P5, PT, R4, R9, PT ;  /* 0x000000090400720c */ /* 0x000fe40003fa4070 */
[----:B------:R-:W-:Y:S01]  /*b0d0*/  IABS R11, R10 ;  /* 0x0000000a000b7213 */ /* 0x000fe20000000000 */
[----:B------:R-:W-:-:S04]  /*b0e0*/  IMAD.MOV.U32 R34, RZ, RZ, R8 ;  /* 0x000000ffff227224 */ /* 0x000fc800078e0008 */
[----:B------:R-:W-:-:S04]  /*b0f0*/  IMAD.MOV.U32 R8, RZ, RZ, R11 ;  /* 0x000000ffff087224 */ /* 0x000fc800078e000b */
[----:B------:R-:W-:Y:S02]  /*b100*/  @!P3 IMAD.IADD R6, R6, 0x1, -R4 ;  /* 0x000000010606b824 */ /* 0x000fe400078e0a04 */
[----:B------:R-:W-:-:S03]  /*b110*/  IMAD.HI.U32 R11, R5, R8, RZ ;  /* 0x00000008050b7227 */ /* 0x000fc600078e00ff */
[----:B------:R-:W-:Y:S01]  /*b120*/  ISETP.GT.U32.AND P3, PT, R4, R6, PT ;  /* 0x000000060400720c */ /* 0x000fe20003f64070 */
[----:B------:R-:W-:Y:S01]  /*b130*/  @!P5 IMAD.IADD R9, R9, 0x1, -R4 ;  /* 0x000000010909d824 */ /* 0x000fe200078e0a04 */
[----:B------:R-:W-:Y:S01]  /*b140*/  ISETP.GE.AND P5, PT, R10, RZ, PT ;  /* 0x000000ff0a00720c */ /* 0x000fe20003fa6270 */
[----:B------:R-:W-:Y:S02]  /*b150*/  IMAD.MOV R10, RZ, RZ, -R11 ;  /* 0x000000ffff0a7224 */ /* 0x000fe400078e0a0b */
[----:B------:R-:W-:Y:S02]  /*b160*/  IMAD.MOV.U32 R33, RZ, RZ, R9 ;  /* 0x000000ffff217224 */ /* 0x000fe400078e0009 */
[----:B------:R-:W-:Y:S01]  /*b170*/  IMAD R8, R4, R10, R8 ;  /* 0x0000000a04087224 */ /* 0x000fe200078e0208 */
[----:B------:R-:W-:Y:S01]  /*b180*/  LOP3.LUT R10, R0, 0x5f, R7, 0xfe, !PT ;  /* 0x0000005f000a7812 */ /* 0x000fe200078efe07 */
[----:B------:R-:W-:-:S03]  /*b190*/  @!P4 IMAD.MOV R33, RZ, RZ, -R33 ;  /* 0x000000ffff21c224 */ /* 0x000fc600078e0a21 */
[----:B------:R-:W-:Y:S02]  /*b1a0*/  IABS R9, R10 ;  /* 0x0000000a00097213 */ /* 0x000fe40000000000 */
[----:B------:R-:W-:Y:S01]  /*b1b0*/  ISETP.GT.U32.AND P4, PT, R4, R8, PT ;  /* 0x000000080400720c */ /* 0x000fe20003f84070 */
[----:B------:R-:W-:Y:S01]  /*b1c0*/  @!P6 IMAD.MOV R34, RZ, RZ, -R34 ;  /* 0x000000ffff22e224 */ /* 0x000fe200078e0a22 */
[----:B------:R-:W-:Y:S01]  /*b1d0*/  ISETP.GE.AND P6, PT, R13, RZ, PT ;  /* 0x000000ff0d00720c */ /* 0x000fe20003fc6270 */
[----:B------:R-:W-:Y:S01]  /*b1e0*/  @!P3 IMAD.IADD R6, R6, 0x1, -R4 ;  /* 0x000000010606b824 */ /* 0x000fe200078e0a04 */
[----:B------:R-:W-:Y:S01]  /*b1f0*/  ISETP.GE.AND P3, PT, R10, RZ, PT ;  /* 0x000000ff0a00720c */ /* 0x000fe20003f66270 */
[----:B------:R-:W-:-:S04]  /*b200*/  IMAD.HI.U32 R10, R5, R9, RZ ;  /* 0x00000009050a7227 */ /* 0x000fc800078e00ff */
[----:B------:R-:W-:Y:S02]  /*b210*/  IMAD.MOV R10, RZ, RZ, -R10 ;  /* 0x000000ffff0a7224 */ /* 0x000fe400078e0a0a */
[----:B------:R-:W-:Y:S02]  /*b220*/  IMAD.MOV.U32 R32, RZ, RZ, R6 ;  /* 0x000000ffff207224 */ /* 0x000fe400078e0006 */
[----:B------:R-:W-:Y:S02]  /*b230*/  @!P4 IMAD.IADD R8, R8, 0x1, -R4 ;  /* 0x000000010808c824 */ /* 0x000fe400078e0a04 */
[C---:B------:R-:W-:Y:S02]  /*b240*/  IMAD R9, R4.reuse, R10, R9 ;  /* 0x0000000a04097224 */ /* 0x040fe400078e0209 */
[----:B------:R-:W-:Y:S01]  /*b250*/  @!P6 IMAD.MOV R32, RZ, RZ, -R32 ;  /* 0x000000ffff20e224 */ /* 0x000fe200078e0a20 */
[C---:B------:R-:W-:Y:S02]  /*b260*/  ISETP.GT.U32.AND P4, PT, R4.reuse, R8, PT ;  /* 0x000000080400720c */ /* 0x040fe40003f84070 */
[----:B------:R-:W-:-:S02]  /*b270*/  ISETP.GT.U32.AND P6, PT, R4, R9, PT ;  /* 0x000000090400720c */ /* 0x000fc40003fc4070 */
[----:B------:R-:W-:-:S04]  /*b280*/  LOP3.LUT R10, R0, 0x62, R7, 0xfe, !PT ;  /* 0x00000062000a7812 */ /* 0x000fc800078efe07 */
[----:B------:R-:W-:-:S05]  /*b290*/  IABS R6, R10 ;  /* 0x0000000a00067213 */ /* 0x000fca0000000000 */
[--C-:B------:R-:W-:Y:S01]  /*b2a0*/  @!P4 IMAD.IADD R8, R8, 0x1, -R4.reuse ;  /* 0x000000010808c824 */ /* 0x100fe200078e0a04 */
[----:B------:R-:W-:Y:S01]  /*b2b0*/  ISETP.GE.AND P4, PT, R10, RZ, PT ;  /* 0x000000ff0a00720c */ /* 0x000fe20003f86270 */
[----:B------:R-:W-:Y:S02]  /*b2c0*/  @!P6 IMAD.IADD R9, R9, 0x1, -R4 ;  /* 0x000000010909e824 */ /* 0x000fe400078e0a04 */
[----:B------:R-:W-:-:S03]  /*b2d0*/  IMAD.HI.U32 R10, R5, R6, RZ ;  /* 0x00000006050a7227 */ /* 0x000fc600078e00ff */
[----:B------:R-:W-:Y:S01]  /*b2e0*/  ISETP.GT.U32.AND P6, PT, R4, R9, PT ;  /* 0x000000090400720c */ /* 0x000fe20003fc4070 */
[----:B------:R-:W-:-:S04]  /*b2f0*/  IMAD.MOV R10, RZ, RZ, -R10 ;  /* 0x000000ffff0a7224 */ /* 0x000fc800078e0a0a */
[----:B------:R-:W-:Y:S01]  /*b300*/  IMAD R6, R4, R10, R6 ;  /* 0x0000000a04067224 */ /* 0x000fe200078e0206 */
[----:B------:R-:W-:Y:S01]  /*b310*/  LOP3.LUT R10, R0, 0x63, R7, 0xfe, !PT ;  /* 0x00000063000a7812 */ /* 0x000fe200078efe07 */
[----:B------:R-:W-:-:S03]  /*b320*/  IMAD.MOV.U32 R31, RZ, RZ, R8 ;  /* 0x000000ffff1f7224 */ /* 0x000fc600078e0008 */
[----:B------:R-:W-:-:S03]  /*b330*/  IABS R8, R10 ;  /* 0x0000000a00087213 */ /* 0x000fc60000000000 */
[----:B------:R-:W-:Y:S01]  /*b340*/  @!P6 IMAD.IADD R9, R9, 0x1, -R4 ;  /* 0x000000010909e824 */ /* 0x000fe200078e0a04 */
[----:B------:R-:W-:Y:S01]  /*b350*/  ISETP.GE.AND P6, PT, R10, RZ, PT ;  /* 0x000000ff0a00720c */ /* 0x000fe20003fc6270 */
[----:B------:R-:W-:-:S04]  /*b360*/  IMAD.HI.U32 R10, R5, R8, RZ ;  /* 0x00000008050a7227 */ /* 0x000fc800078e00ff */
[----:B------:R-:W-:Y:S01]  /*b370*/  @!P5 IMAD.MOV R31, RZ, RZ, -R31 ;  /* 0x000000ffff1fd224 */ /* 0x000fe200078e0a1f */
[C---:B------:R-:W-:Y:S01]  /*b380*/  ISETP.GT.U32.AND P5, PT, R4.reuse, R6, PT ;  /* 0x000000060400720c */ /* 0x040fe20003fa4070 */
[----:B------:R-:W-:Y:S02]  /*b390*/  IMAD.MOV R10, RZ, RZ, -R10 ;  /* 0x000000ffff0a7224 */ /* 0x000fe400078e0a0a */
[----:B------:R-:W-:Y:S02]  /*b3a0*/  IMAD.MOV.U32 R30, RZ, RZ, R9 ;  /* 0x000000ffff1e7224 */ /* 0x000fe400078e0009 */
[----:B------:R-:W-:Y:S02]  /*b3b0*/  IMAD R8, R4, R10, R8 ;  /* 0x0000000a04087224 */ /* 0x000fe400078e0208 */
[----:B------:R-:W-:-:S03]  /*b3c0*/  @!P3 IMAD.MOV R30, RZ, RZ, -R30 ;  /* 0x000000ffff1eb224 */ /* 0x000fc600078e0a1e */
[----:B------:R-:W-:-:S03]  /*b3d0*/  ISETP.GT.U32.AND P3, PT, R4, R8, PT ;  /* 0x000000080400720c */ /* 0x000fc60003f64070 */
[----:B------:R-:W-:Y:S01]  /*b3e0*/  @!P5 IMAD.IADD R6, R6, 0x1, -R4 ;  /* 0x000000010606d824 */ /* 0x000fe200078e0a04 */
[----:B------:R-:W-:-:S04]  /*b3f0*/  LOP3.LUT R11, R0, 0x64, R7, 0xfe, !PT ;  /* 0x00000064000b7812 */ /* 0x000fc800078efe07 */
[----:B------:R-:W-:Y:S02]  /*b400*/  ISETP.GT.U32.AND P5, PT, R4, R6, PT ;  /* 0x000000060400720c */ /* 0x000fe40003fa4070 */
[----:B------:R-:W-:-:S03]  /*b410*/  IABS R10, R11 ;  /* 0x0000000b000a7213 */ /* 0x000fc60000000000 */
[----:B------:R-:W-:Y:S02]  /*b420*/  @!P3 IMAD.IADD R8, R8, 0x1, -R4 ;  /* 0x000000010808b824 */ /* 0x000fe400078e0a04 */
[----:B------:R-:W-:-:S03]  /*b430*/  IMAD.HI.U32 R9, R5, R10, RZ ;  /* 0x0000000a05097227 */ /* 0x000fc600078e00ff */
[----:B------:R-:W-:Y:S01]  /*b440*/  ISETP.GT.U32.AND P3, PT, R4, R8, PT ;  /* 0x000000080400720c */ /* 0x000fe20003f64070 */
[----:B------:R-:W-:Y:S02]  /*b450*/  IMAD.MOV R9, RZ, RZ, -R9 ;  /* 0x000000ffff097224 */ /* 0x000fe400078e0a09 */
[----:B------:R-:W-:Y:S02]  /*b460*/  @!P5 IMAD.IADD R6, R6, 0x1, -R4 ;  /* 0x000000010606d824 */ /* 0x000fe400078e0a04 */
[----:B------:R-:W-:Y:S01]  /*b470*/  IMAD R10, R4, R9, R10 ;  /* 0x00000009040a7224 */ /* 0x000fe200078e020a */
[----:B------:R-:W-:Y:S01]  /*b480*/  LOP3.LUT R9, R0, 0x65, R7, 0xfe, !PT ;  /* 0x0000006500097812 */ /* 0x000fe200078efe07 */
[----:B------:R-:W-:-:S03]  /*b490*/  IMAD.MOV.U32 R29, RZ, RZ, R6 ;  /* 0x000000ffff1d7224 */ /* 0x000fc600078e0006 */
[----:B------:R-:W-:Y:S01]  /*b4a0*/  IABS R6, R9 ;  /* 0x0000000900067213 */ /* 0x000fe20000000000 */
[----:B------:R-:W-:Y:S01]  /*b4b0*/  @!P4 IMAD.MOV R29, RZ, RZ, -R29 ;  /* 0x000000ffff1dc224 */ /* 0x000fe200078e0a1d */
[----:B------:R-:W-:Y:S01]  /*b4c0*/  ISETP.GT.U32.AND P4, PT, R4, R10, PT ;  /* 0x0000000a0400720c */ /* 0x000fe20003f84070 */
[----:B------:R-:W-:Y:S01]  /*b4d0*/  @!P3 IMAD.IADD R8, R8, 0x1, -R4 ;  /* 0x000000010808b824 */ /* 0x000fe200078e0a04 */
[----:B------:R-:W-:Y:S01]  /*b4e0*/  ISETP.GE.AND P3, PT, R9, RZ, PT ;  /* 0x000000ff0900720c */ /* 0x000fe20003f66270 */
[----:B------:R-:W-:-:S04]  /*b4f0*/  IMAD.HI.U32 R9, R5, R6, RZ ;  /* 0x0000000605097227 */ /* 0x000fc800078e00ff */
[----:B------:R-:W-:Y:S02]  /*b500*/  IMAD.MOV R9, RZ, RZ, -R9 ;  /* 0x000000ffff097224 */ /* 0x000fe400078e0a09 */
[----:B------:R-:W-:Y:S02]  /*b510*/  IMAD.MOV.U32 R28, RZ, RZ, R8 ;  /* 0x000000ffff1c7224 */ /* 0x000fe400078e0008 */
[----:B------:R-:W-:Y:S02]  /*b520*/  IMAD R6, R4, R9, R6 ;  /* 0x0000000904067224 */ /* 0x000fe400078e0206 */
[----:B------:R-:W-:Y:S02]  /*b530*/  @!P4 IMAD.IADD R10, R10, 0x1, -R4 ;  /* 0x000000010a0ac824 */ /* 0x000fe400078e0a04 */
[----:B------:R-:W-:Y:S01]  /*b540*/  @!P6 IMAD.MOV R28, RZ, RZ, -R28 ;  /* 0x000000ffff1ce224 */ /* 0x000fe200078e0a1c */
[----:B------:R-:W-:Y:S02]  /*b550*/  ISETP.GT.U32.AND P6, PT, R4, R6, PT ;  /* 0x000000060400720c */ /* 0x000fe40003fc4070 */
[----:B------:R-:W-:-:S02]  /*b560*/  ISETP.GE.AND P5, PT, R11, RZ, PT ;  /* 0x000000ff0b00720c */ /* 0x000fc40003fa6270 */
[----:B------:R-:W-:Y:S02]  /*b570*/  ISETP.GT.U32.AND P4, PT, R4, R10, PT ;  /* 0x0000000a0400720c */ /* 0x000fe40003f84070 */
[----:B------:R-:W-:-:S04]  /*b580*/  LOP3.LUT R11, R0, 0x66, R7, 0xfe, !PT ;  /* 0x00000066000b7812 */ /* 0x000fc800078efe07 */
[----:B------:R-:W-:-:S03]  /*b590*/  IABS R9, R11 ;  /* 0x0000000b00097213 */ /* 0x000fc60000000000 */
[----:B------:R-:W-:Y:S02]  /*b5a0*/  @!P6 IMAD.IADD R6, R6, 0x1, -R4 ;  /* 0x000000010606e824 */ /* 0x000fe400078e0a04 */
[----:B------:R-:W-:-:S04]  /*b5b0*/  IMAD.HI.U32 R8, R5, R9, RZ ;  /* 0x0000000905087227 */ /* 0x000fc800078e00ff */
[----:B------:R-:W-:Y:S02]  /*b5c0*/  @!P4 IMAD.IADD R10, R10, 0x1, -R4 ;  /* 0x000000010a0ac824 */ /* 0x000fe400078e0a04 */
[----:B------:R-:W-:Y:S01]  /*b5d0*/  IMAD.MOV R8, RZ, RZ, -R8 ;  /* 0x000000ffff087224 */ /* 0x000fe200078e0a08 */
[C---:B------:R-:W-:Y:S01]  /*b5e0*/  ISETP.GT.U32.AND P6, PT, R4.reuse, R6, PT ;  /* 0x000000060400720c */ /* 0x040fe20003fc4070 */
[----:B------:R-:W-:Y:S02]  /*b5f0*/  IMAD.MOV.U32 R27, RZ, RZ, R10 ;  /* 0x000000ffff1b7224 */ /* 0x000fe400078e000a */
[----:B------:R-:W-:Y:S01]  /*b600*/  IMAD R9, R4, R8, R9 ;  /* 0x0000000804097224 */ /* 0x000fe200078e0209 */
[----:B------:R-:W-:Y:S01]  /*b610*/  LOP3.LUT R8, R0, 0x67, R7, 0xfe, !PT ;  /* 0x0000006700087812 */ /* 0x000fe200078efe07 */
[----:B------:R-:W-:-:S03]  /*b620*/  @!P5 IMAD.MOV R27, RZ, RZ, -R27 ;  /* 0x000000ffff1bd224 */ /* 0x000fc600078e0a1b */
[----:B------:R-:W-:Y:S02]  /*b630*/  ISETP.GT.U32.AND P5, PT, R4, R9, PT ;  /* 0x000000090400720c */ /* 0x000fe40003fa4070 */
[----:B------:R-:W-:-:S03]  /*b640*/  IABS R10, R8 ;  /* 0x00000008000a7213 */ /* 0x000fc60000000000 */
[----:B------:R-:W-:Y:S01]  /*b650*/  @!P6 IMAD.IADD R6, R6, 0x1, -R4 ;  /* 0x000000010606e824 */ /* 0x000fe200078e0a04 */
[----:B------:R-:W-:Y:S01]  /*b660*/  ISETP.GE.AND P6, PT, R8, RZ, PT ;  /* 0x000000ff0800720c */ /* 0x000fe20003fc6270 */
[----:B------:R-:W-:-:S04]  /*b670*/  IMAD.HI.U32 R8, R5, R10, RZ ;  /* 0x0000000a05087227 */ /* 0x000fc800078e00ff */
[----:B------:R-:W-:Y:S02]  /*b680*/  IMAD.MOV R8, RZ, RZ, -R8 ;  /* 0x000000ffff087224 */ /* 0x000fe400078e0a08 */
[----:B------:R-:W-:Y:S01]  /*b690*/  @!P5 IMAD.IADD R9, R9, 0x1, -R4 ;  /* 0x000000010909d824 */ /* 0x000fe200078e0a04 */
[----:B------:R-:W-:Y:S01]  /*b6a0*/  ISETP.GE.AND P4, PT, R11, RZ, PT ;  /* 0x000000ff0b00720c */ /* 0x000fe20003f86270 */
[C---:B------:R-:W-:Y:S02]  /*b6b0*/  IMAD R10, R4.reuse, R8, R10 ;  /* 0x00000008040a7224 */ /* 0x040fe400078e020a */
[----:B------:R-:W-:Y:S01]  /*b6c0*/  IMAD.MOV.U32 R26, RZ, RZ, R6 ;  /* 0x000000ffff1a7224 */ /* 0x000fe200078e0006 */
[----:B------:R-:W-:Y:S02]  /*b6d0*/  ISETP.GT.U32.AND P5, PT, R4, R9, PT ;  /* 0x000000090400720c */ /* 0x000fe40003fa4070 */
[----:B------:R-:W-:Y:S01]  /*b6e0*/  LOP3.LUT R11, R0, 0x6a, R7, 0xfe, !PT ;  /* 0x0000006a000b7812 */ /* 0x000fe200078efe07 */
[----:B------:R-:W-:Y:S01]  /*b6f0*/  @!P3 IMAD.MOV R26, RZ, RZ, -R26 ;  /* 0x000000ffff1ab224 */ /* 0x000fe200078e0a1a */
[----:B------:R-:W-:-:S02]  /*b700*/  ISETP.GT.U32.AND P3, PT, R4, R10, PT ;  /* 0x0000000a0400720c */ /* 0x000fc40003f64070 */
[----:B------:R-:W-:-:S05]  /*b710*/  IABS R8, R11 ;  /* 0x0000000b00087213 */ /* 0x000fca0000000000 */
[----:B------:R-:W-:-:S04]  /*b720*/  IMAD.HI.U32 R6, R5, R8, RZ ;  /* 0x0000000805067227 */ /* 0x000fc800078e00ff */
[----:B------:R-:W-:Y:S02]  /*b730*/  @!P5 IMAD.IADD R9, R9, 0x1, -R4 ;  /* 0x000000010909d824 */ /* 0x000fe400078e0a04 */
[----:B------:R-:W-:Y:S02]  /*b740*/  IMAD.MOV R6, RZ, RZ, -R6 ;  /* 0x000000ffff067224 */ /* 0x000fe400078e0a06 */
[----:B------:R-:W-:Y:S02]  /*b750*/  @!P3 IMAD.IADD R10, R10, 0x1, -R4 ;  /* 0x000000010a0ab824 */ /* 0x000fe400078e0a04 */
[C---:B------:R-:W-:Y:S02]  /*b760*/  IMAD R8, R4.reuse, R6, R8 ;  /* 0x0000000604087224 */ /* 0x040fe400078e0208 */
[----:B------:R-:W-:Y:S01]  /*b770*/  IMAD.MOV.U32 R25, RZ, RZ, R9 ;  /* 0x000000ffff197224 */ /* 0x000fe200078e0009 */
[----:B------:R-:W-:Y:S02]  /*b780*/  ISETP.GE.AND P5, PT, R11, RZ, PT ;  /* 0x000000ff0b00720c */ /* 0x000fe40003fa6270 */
[----:B------:R-:W-:Y:S01]  /*b790*/  ISETP.GT.U32.AND P3, PT, R4, R10, PT ;  /* 0x0000000a0400720c */ /* 0x000fe20003f64070 */
[----:B------:R-:W-:Y:S01]  /*b7a0*/  @!P4 IMAD.MOV R25, RZ, RZ, -R25 ;  /* 0x000000ffff19c224 */ /* 0x000fe200078e0a19 */
[----:B------:R-:W-:-:S02]  /*b7b0*/  LOP3.LUT R11, R0, 0x6b, R7, 0xfe, !PT ;  /* 0x0000006b000b7812 */ /* 0x000fc400078efe07 */
[----:B------:R-:W-:Y:S02]  /*b7c0*/  ISETP.GT.U32.AND P4, PT, R4, R8, PT ;  /* 0x000000080400720c */ /* 0x000fe40003f84070 */
[----:B------:R-:W-:-:S05]  /*b7d0*/  IABS R6, R11 ;  /* 0x0000000b00067213 */ /* 0x000fca0000000000 */
[----:B------:R-:W-:-:S04]  /*b7e0*/  IMAD.HI.U32 R9, R5, R6, RZ ;  /* 0x0000000605097227 */ /* 0x000fc800078e00ff */
[--C-:B------:R-:W-:Y:S02]  /*b7f0*/  @!P3 IMAD.IADD R10, R10, 0x1, -R4.reuse ;  /* 0x000000010a0ab824 */ /* 0x100fe400078e0a04 */
[----:B------:R-:W-:Y:S02]  /*b800*/  IMAD.MOV R9, RZ, RZ, -R9 ;  /* 0x000000ffff097224 */ /* 0x000fe400078e0a09 */
[----:B------:R-:W-:Y:S02]  /*b810*/  @!P4 IMAD.IADD R8, R8, 0x1, -R4 ;  /* 0x000000010808c824 */ /* 0x000fe400078e0a04 */
[C---:B------:R-:W-:Y:S02]  /*b820*/  IMAD R6, R4.reuse, R9, R6 ;  /* 0x0000000904067224 */ /* 0x040fe400078e0206 */
[----:B------:R-:W-:Y:S01]  /*b830*/  IMAD.MOV.U32 R24, RZ, RZ, R10 ;  /* 0x000000ffff187224 */ /* 0x000fe200078e000a */
[----:B------:R-:W-:-:S03]  /*b840*/  ISETP.GT.U32.AND P4, PT, R4, R8, PT ;  /* 0x000000080400720c */ /* 0x000fc60003f84070 */
[----:B------:R-:W-:Y:S01]  /*b850*/  @!P6 IMAD.MOV R24, RZ, RZ, -R24 ;  /* 0x000000ffff18e224 */ /* 0x000fe200078e0a18 */
[----:B------:R-:W-:Y:S02]  /*b860*/  ISETP.GT.U32.AND P6, PT, R4, R6, PT ;  /* 0x000000060400720c */ /* 0x000fe40003fc4070 */
[----:B------:R-:W-:-:S04]  /*b870*/  LOP3.LUT R9, R0, 0x6c, R7, 0xfe, !PT ;  /* 0x0000006c00097812 */ /* 0x000fc800078efe07 */
[----:B------:R-:W-:-:S03]  /*b880*/  IABS R10, R9 ;  /* 0x00000009000a7213 */ /* 0x000fc60000000000 */
[----:B------:R-:W-:Y:S01]  /*b890*/  @!P4 IMAD.IADD R8, R8, 0x1, -R4 ;  /* 0x000000010808c824 */ /* 0x000fe200078e0a04 */
[----:B------:R-:W-:Y:S01]  /*b8a0*/  ISETP.GE.AND P4, PT, R9, RZ, PT ;  /* 0x000000ff0900720c */ /* 0x000fe20003f86270 */
[----:B------:R-:W-:-:S04]  /*b8b0*/  IMAD.HI.U32 R9, R5, R10, RZ ;  /* 0x0000000a05097227 */ /* 0x000fc800078e00ff */
[----:B------:R-:W-:Y:S01]  /*b8c0*/  @!P6 IMAD.IADD R6, R6, 0x1, -R4 ;  /* 0x000000010606e824 */ /* 0x000fe200078e0a04 */
[----:B------:R-:W-:Y:S01]  /*b8d0*/  ISETP.GE.AND P3, PT, R11, RZ, PT ;  /* 0x000000ff0b00720c */ /* 0x000fe20003f66270 */
[----:B------:R-:W-:Y:S01]  /*b8e0*/  IMAD.MOV R9, RZ, RZ, -R9 ;  /* 0x000000ffff097224 */ /* 0x000fe200078e0a09 */
[----:B------:R-:W-:Y:S02]  /*b8f0*/  LOP3.LUT R11, R0, 0x6d, R7, 0xfe, !PT ;  /* 0x0000006d000b7812 */ /* 0x000fe400078efe07 */
[C---:B------:R-:W-:Y:S01]  /*b900*/  ISETP.GT.U32.AND P6, PT, R4.reuse, R6, PT ;  /* 0x000000060400720c */ /* 0x040fe20003fc4070 */
[----:B------:R-:W-:Y:S02]  /*b910*/  IMAD R10, R4, R9, R10 ;  /* 0x00000009040a7224 */ /* 0x000fe400078e020a */
[----:B------:R-:W-:Y:S01]  /*b920*/  IMAD.MOV.U32 R23, RZ, RZ, R8 ;  /* 0x000000ffff177224 */ /* 0x000fe200078e0008 */
[----:B------:R-:W-:-:S03]  /*b930*/  IABS R9, R11 ;  /* 0x0000000b00097213 */ /* 0x000fc60000000000 */
[----:B------:R-:W-:Y:S01]  /*b940*/  @!P5 IMAD.MOV R23, RZ, RZ, -R23 ;  /* 0x000000ffff17d224 */ /* 0x000fe200078e0a17 */
[----:B------:R-:W-:Y:S01]  /*b950*/  ISETP.GT.U32.AND P5, PT, R4, R10, PT ;  /* 0x0000000a0400720c */ /* 0x000fe20003fa4070 */
[----:B------:R-:W-:-:S04]  /*b960*/  IMAD.HI.U32 R8, R5, R9, RZ ;  /* 0x0000000905087227 */ /* 0x000fc800078e00ff */
[----:B------:R-:W-:Y:S02]  /*b970*/  @!P6 IMAD.IADD R6, R6, 0x1, -R4 ;  /* 0x000000010606e824 */ /* 0x000fe400078e0a04 */
[----:B------:R-:W-:Y:S02]  /*b980*/  IMAD.MOV R8, RZ, RZ, -R8 ;  /* 0x000000ffff087224 */ /* 0x000fe400078e0a08 */
[----:B------:R-:W-:Y:S02]  /*b990*/  IMAD.MOV.U32 R22, RZ, RZ, R6 ;  /* 0x000000ffff167224 */ /* 0x000fe400078e0006 */
[----:B------:R-:W-:Y:S02]  /*b9a0*/  IMAD R9, R4, R8, R9 ;  /* 0x0000000804097224 */ /* 0x000fe400078e0209 */
[----:B------:R-:W-:Y:S02]  /*b9b0*/  @!P5 IMAD.IADD R10, R10, 0x1, -R4 ;  /* 0x000000010a0ad824 */ /* 0x000fe400078e0a04 */
[----:B------:R-:W-:Y:S01]  /*b9c0*/  @!P3 IMAD.MOV R22, RZ, RZ, -R22 ;  /* 0x000000ffff16b224 */ /* 0x000fe200078e0a16 */
[----:B------:R-:W-:-:S02]  /*b9d0*/  ISETP.GT.U32.AND P3, PT, R4, R9, PT ;  /* 0x000000090400720c */ /* 0x000fc40003f64070 */
[----:B------:R-:W-:Y:S02]  /*b9e0*/  ISETP.GE.AND P6, PT, R11, RZ, PT ;  /* 0x000000ff0b00720c */ /* 0x000fe40003fc6270 */
[----:B------:R-:W-:Y:S02]  /*b9f0*/  ISETP.GT.U32.AND P5, PT, R4, R10, PT ;  /* 0x0000000a0400720c */ /* 0x000fe40003fa4070 */
[----:B------:R-:W-:-:S04]  /*ba00*/  LOP3.LUT R11, R0, 0x6e, R7, 0xfe, !PT ;  /* 0x0000006e000b7812 */ /* 0x000fc800078efe07 */
[----:B------:R-:W-:-:S03]  /*ba10*/  IABS R8, R11 ;  /* 0x0000000b00087213 */ /* 0x000fc60000000000 */
[----:B------:R-:W-:Y:S02]  /*ba20*/  @!P3 IMAD.IADD R9, R9, 0x1, -R4 ;  /* 0x000000010909b824 */ /* 0x000fe400078e0a04 */
[----:B------:R-:W-:-:S04]  /*ba30*/  IMAD.HI.U32 R6, R5, R8, RZ ;  /* 0x0000000805067227 */ /* 0x000fc800078e00ff */
[----:B------:R-:W-:Y:S01]  /*ba40*/  @!P5 IMAD.IADD R10, R10, 0x1, -R4 ;  /* 0x000000010a0ad824 */ /* 0x000fe200078e0a04 */
[----:B------:R-:W-:Y:S01]  /*ba50*/  ISETP.GE.AND P5, PT, R11, RZ, PT ;  /* 0x000000ff0b00720c */ /* 0x000fe20003fa6270 */
[----:B------:R-:W-:Y:S01]  /*ba60*/  IMAD.MOV R6, RZ, RZ, -R6 ;  /* 0x000000ffff067224 */ /* 0x000fe200078e0a06 */
[----:B------:R-:W-:Y:S02]  /*ba70*/  ISETP.GT.U32.AND P3, PT, R4, R9, PT ;  /* 0x000000090400720c */ /* 0x000fe40003f64070 */
[----:B------:R-:W-:Y:S01]  /*ba80*/  LOP3.LUT R11, R0, 0x6f, R7, 0xfe, !PT ;  /* 0x0000006f000b7812 */ /* 0x000fe200078efe07 */
        /* <DEDUP_REMOVED lines=13> */
[----:B------:R-:W-:Y:S02]  /*bb60*/  ISETP.GT.U32.AND P4, PT, R4, R8, PT ;  /* 0x000000080400720c */ /* 0x000fe40003f84070 */
[----:B------:R-:W-:-:S04]  /*bb70*/  LOP3.LUT R9, R0, 0x72, R7, 0xfe, !PT ;  /* 0x0000007200097812 */ /* 0x000fc800078efe07 */
[----:B------:R-:W-:-:S05]  /*bb80*/  IABS R10, R9 ;  /* 0x00000009000a7213 */ /* 0x000fca0000000000 */
[--C-:B------:R-:W-:Y:S02]  /*bb90*/  @!P6 IMAD.IADD R6, R6, 0x1, -R4.reuse ;  /* 0x000000010606e824 */ /* 0x100fe400078e0a04 */
[----:B------:R-:W-:Y:S01]  /*bba0*/  @!P4 IMAD.IADD R8, R8, 0x1, -R4 ;  /* 0x000000010808c824 */ /* 0x000fe200078e0a04 */
[----:B------:R-:W-:Y:S01]  /*bbb0*/  ISETP.GE.AND P4, PT, R9, RZ, PT ;  /* 0x000000ff0900720c */ /* 0x000fe20003f86270 */
[----:B------:R-:W-:Y:S01]  /*bbc0*/  IMAD.HI.U32 R9, R5, R10, RZ ;  /* 0x0000000a05097227 */ /* 0x000fe200078e00ff */
[----:B------:R-:W-:-:S03]  /*bbd0*/  ISETP.GT.U32.AND P6, PT, R4, R6, PT ;  /* 0x000000060400720c */ /* 0x000fc60003fc4070 */
[----:B------:R-:W-:-:S04]  /*bbe0*/  IMAD.MOV R9, RZ, RZ, -R9 ;  /* 0x000000ffff097224 */ /* 0x000fc800078e0a09 */
[----:B------:R-:W-:-:S06]  /*bbf0*/  IMAD R9, R4, R9, R10 ;  /* 0x0000000904097224 */ /* 0x000fcc00078e020a */
[----:B------:R-:W-:Y:S01]  /*bc00*/  @!P6 IMAD.IADD R6, R6, 0x1, -R4 ;  /* 0x000000010606e824 */ /* 0x000fe200078e0a04 */
[----:B------:R-:W-:Y:S02]  /*bc10*/  ISETP.GT.U32.AND P6, PT, R4, R9, PT ;  /* 0x000000090400720c */ /* 0x000fe40003fc4070 */
[----:B------:R-:W-:Y:S01]  /*bc20*/  LOP3.LUT R10, R0, 0x73, R7, 0xfe, !PT ;  /* 0x00000073000a7812 */ /* 0x000fe200078efe07 */
[----:B------:R-:W-:-:S03]  /*bc30*/  IMAD.MOV.U32 R19, RZ, RZ, R8 ;  /* 0x000000ffff137224 */ /* 0x000fc600078e0008 */
[----:B------:R-:W-:Y:S01]  /*bc40*/  IABS R8, R10 ;  /* 0x0000000a00087213 */ /* 0x000fe20000000000 */
[----:B------:R-:W-:Y:S01]  /*bc50*/  @!P5 IMAD.MOV R19, RZ, RZ, -R19 ;  /* 0x000000ffff13d224 */ /* 0x000fe200078e0a13 */
[----:B------:R-:W-:-:S03]  /*bc60*/  ISETP.GE.AND P5, PT, R10, RZ, PT ;  /* 0x000000ff0a00720c */ /* 0x000fc60003fa6270 */
[----:B------:R-:W-:Y:S02]  /*bc70*/  IMAD.MOV.U32 R10, RZ, RZ, R8 ;  /* 0x000000ffff0a7224 */ /* 0x000fe400078e0008 */
[----:B------:R-:W-:Y:S01]  /*bc80*/  @!P6 IMAD.IADD R9, R9, 0x1, -R4 ;  /* 0x000000010909e824 */ /* 0x000fe200078e0a04 */
[----:B------:R-:W-:Y:S01]  /*bc90*/  ISETP.GE.AND P3, PT, R11, RZ, PT ;  /* 0x000000ff0b00720c */ /* 0x000fe20003f66270 */
[----:B------:R-:W-:-:S03]  /*bca0*/  IMAD.HI.U32 R11, R5, R10, RZ ;  /* 0x0000000a050b7227 */ /* 0x000fc600078e00ff */
[----:B------:R-:W-:Y:S01]  /*bcb0*/  ISETP.GT.U32.AND P6, PT, R4, R9, PT ;  /* 0x000000090400720c */ /* 0x000fe20003fc4070 */
[----:B------:R-:W-:Y:S01]  /*bcc0*/  IMAD.MOV.U32 R18, RZ, RZ, R6 ;  /* 0x000000ffff127224 */ /* 0x000fe200078e0006 */
[----:B------:R-:W-:Y:S01]  /*bcd0*/  LOP3.LUT R8, R0, 0x74, R7, 0xfe, !PT ;  /* 0x0000007400087812 */ /* 0x000fe200078efe07 */
[----:B------:R-:W-:-:S03]  /*bce0*/  IMAD.MOV R6, RZ, RZ, -R11 ;  /* 0x000000ffff067224 */ /* 0x000fc600078e0a0b */
[----:B------:R-:W-:Y:S01]  /*bcf0*/  IABS R13, R8 ;  /* 0x00000008000d7213 */ /* 0x000fe20000000000 */
[C---:B------:R-:W-:Y:S02]  /*bd00*/  IMAD R6, R4.reuse, R6, R10 ;  /* 0x0000000604067224 */ /* 0x040fe400078e020a */
[----:B------:R-:W-:Y:S02]  /*bd10*/  @!P3 IMAD.MOV R18, RZ, RZ, -R18 ;  /* 0x000000ffff12b224 */ /* 0x000fe400078e0a12 */
[----:B------:R-:W-:Y:S02]  /*bd20*/  IMAD.MOV.U32 R11, RZ, RZ, R13 ;  /* 0x000000ffff0b7224 */ /* 0x000fe400078e000d */
[----:B------:R-:W-:Y:S01]  /*bd30*/  @!P6 IMAD.IADD R9, R9, 0x1, -R4 ;  /* 0x000000010909e824 */ /* 0x000fe200078e0a04 */
[----:B------:R-:W-:Y:S02]  /*bd40*/  ISETP.GT.U32.AND P6, PT, R4, R6, PT ;  /* 0x000000060400720c */ /* 0x000fe40003fc4070 */
[----:B------:R-:W-:Y:S01]  /*bd50*/  ISETP.GE.AND P3, PT, R8, RZ, PT ;  /* 0x000000ff0800720c */ /* 0x000fe20003f66270 */
[----:B------:R-:W-:Y:S01]  /*bd60*/  IMAD.HI.U32 R8, R5, R11, RZ ;  /* 0x0000000b05087227 */ /* 0x000fe200078e00ff */
[----:B------:R-:W-:-:S03]  /*bd70*/  LOP3.LUT R14, R0, 0x75, R7, 0xfe, !PT ;  /* 0x00000075000e7812 */ /* 0x000fc600078efe07 */
[----:B------:R-:W-:Y:S02]  /*bd80*/  IMAD.MOV R8, RZ, RZ, -R8 ;  /* 0x000000ffff087224 */ /* 0x000fe400078e0a08 */
[----:B------:R-:W-:Y:S02]  /*bd90*/  IMAD.MOV.U32 R17, RZ, RZ, R9 ;  /* 0x000000ffff117224 */ /* 0x000fe400078e0009 */
[----:B------:R-:W-:Y:S01]  /*bda0*/  IMAD R11, R4, R8, R11 ;  /* 0x00000008040b7224 */ /* 0x000fe200078e020b */
[----:B------:R-:W-:Y:S01]  /*bdb0*/  LOP3.LUT R36, R0, 0x76, R7, 0xfe, !PT ;  /* 0x0000007600247812 */ /* 0x000fe200078efe07 */
[----:B------:R-:W-:Y:S01]  /*bdc0*/  @!P6 IMAD.IADD R6, R6, 0x1, -R4 ;  /* 0x000000010606e824 */ /* 0x000fe200078e0a04 */
[----:B------:R-:W-:Y:S01]  /*bdd0*/  IABS R10, R14 ;  /* 0x0000000e000a7213 */ /* 0x000fe20000000000 */
[----:B------:R-:W-:Y:S01]  /*bde0*/  @!P4 IMAD.MOV R17, RZ, RZ, -R17 ;  /* 0x000000ffff11c224 */ /* 0x000fe200078e0a11 */
[C---:B------:R-:W-:Y:S02]  /*bdf0*/  ISETP.GT.U32.AND P4, PT, R4.reuse, R11, PT ;  /* 0x0000000b0400720c */ /* 0x040fe40003f84070 */
[----:B------:R-:W-:Y:S01]  /*be00*/  IABS R8, R36 ;  /* 0x0000002400087213 */ /* 0x000fe20000000000 */
[----:B------:R-:W-:Y:S01]  /*be10*/  IMAD.HI.U32 R13, R5, R10, RZ ;  /* 0x0000000a050d7227 */ /* 0x000fe200078e00ff */
[----:B------:R-:W-:-:S03]  /*be20*/  ISETP.GT.U32.AND P6, PT, R4, R6, PT ;  /* 0x000000060400720c */ /* 0x000fc60003fc4070 */
[----:B------:R-:W-:Y:S02]  /*be30*/  IMAD.MOV.U32 R9, RZ, RZ, R8 ;  /* 0x000000ffff097224 */ /* 0x000fe400078e0008 */
[----:B------:R-:W-:-:S04]  /*be40*/  IMAD.MOV R8, RZ, RZ, -R13 ;  /* 0x000000ffff087224 */ /* 0x000fc800078e0a0d */
[----:B------:R-:W-:Y:S02]  /*be50*/  IMAD R10, R4, R8, R10 ;  /* 0x00000008040a7224 */ /* 0x000fe400078e020a */
[--C-:B------:R-:W-:Y:S02]  /*be60*/  @!P4 IMAD.IADD R11, R11, 0x1, -R4.reuse ;  /* 0x000000010b0bc824 */ /* 0x100fe400078e0a04 */
[----:B------:R-:W-:Y:S01]  /*be70*/  @!P6 IMAD.IADD R6, R6, 0x1, -R4 ;  /* 0x000000010606e824 */ /* 0x000fe200078e0a04 */
[C---:B------:R-:W-:Y:S01]  /*be80*/  ISETP.GT.U32.AND P6, PT, R4.reuse, R10, PT ;  /* 0x0000000a0400720c */ /* 0x040fe20003fc4070 */
[----:B------:R-:W-:Y:S01]  /*be90*/  IMAD.HI.U32 R8, R5, R9, RZ ;  /* 0x0000000905087227 */ /* 0x000fe200078e00ff */
[----:B------:R-:W-:-:S03]  /*bea0*/  ISETP.GT.U32.AND P4, PT, R4, R11, PT ;  /* 0x0000000b0400720c */ /* 0x000fc60003f84070 */
[----:B------:R-:W-:Y:S01]  /*beb0*/  IMAD.MOV R8, RZ, RZ, -R8 ;  /* 0x000000ffff087224 */ /* 0x000fe200078e0a08 */
[----:B------:R-:W-:-:S03]  /*bec0*/  LOP3.LUT R13, R0, 0x77, R7, 0xfe, !PT ;  /* 0x00000077000d7812 */ /* 0x000fc600078efe07 */
[----:B------:R-:W-:Y:S01]  /*bed0*/  IMAD R9, R4, R8, R9 ;  /* 0x0000000804097224 */ /* 0x000fe200078e0209 */
[----:B------:R-:W-:-:S03]  /*bee0*/  IABS R8, R13 ;  /* 0x0000000d00087213 */ /* 0x000fc60000000000 */
[--C-:B------:R-:W-:Y:S02]  /*bef0*/  @!P6 IMAD.IADD R10, R10, 0x1, -R4.reuse ;  /* 0x000000010a0ae824 */ /* 0x100fe400078e0a04 */
[----:B------:R-:W-:Y:S01]  /*bf00*/  @!P4 IMAD.IADD R11, R11, 0x1, -R4 ;  /* 0x000000010b0bc824 */ /* 0x000fe200078e0a04 */
[C---:B------:R-:W-:Y:S01]  /*bf10*/  ISETP.GT.U32.AND P4, PT, R4.reuse, R9, PT ;  /* 0x000000090400720c */ /* 0x040fe20003f84070 */
[----:B------:R-:W-:Y:S01]  /*bf20*/  IMAD.MOV.U32 R16, RZ, RZ, R6 ;  /* 0x000000ffff107224 */ /* 0x000fe200078e0006 */
[----:B------:R-:W-:Y:S01]  /*bf30*/  ISETP.GT.U32.AND P6, PT, R4, R10, PT ;  /* 0x0000000a0400720c */ /* 0x000fe20003fc4070 */
[----:B------:R-:W-:-:S04]  /*bf40*/  IMAD.HI.U32 R6, R5, R8, RZ ;  /* 0x0000000805067227 */ /* 0x000fc800078e00ff */
[----:B------:R-:W-:-:S04]  /*bf50*/  IMAD.MOV R6, RZ, RZ, -R6 ;  /* 0x000000ffff067224 */ /* 0x000fc800078e0a06 */
[----:B------:R-:W-:Y:S02]  /*bf60*/  IMAD R8, R4, R6, R8 ;  /* 0x0000000604087224 */ /* 0x000fe400078e0208 */
[--C-:B------:R-:W-:Y:S02]  /*bf70*/  @!P4 IMAD.IADD R9, R9, 0x1, -R4.reuse ;  /* 0x000000010909c824 */ /* 0x100fe400078e0a04 */
[----:B------:R-:W-:Y:S01]  /*bf80*/  @!P6 IMAD.IADD R10, R10, 0x1, -R4 ;  /* 0x000000010a0ae824 */ /* 0x000fe200078e0a04 */
[C---:B------:R-:W-:Y:S02]  /*bf90*/  ISETP.GT.U32.AND P6, PT, R4.reuse, R8, PT ;  /* 0x000000080400720c */ /* 0x040fe40003fc4070 */
[----:B------:R-:W-:Y:S01]  /*bfa0*/  ISETP.GT.U32.AND P4, PT, R4, R9, PT ;  /* 0x000000090400720c */ /* 0x000fe20003f84070 */
[----:B------:R-:W-:Y:S01]  /*bfb0*/  @!P5 IMAD.MOV R16, RZ, RZ, -R16 ;  /* 0x000000ffff10d224 */ /* 0x000fe200078e0a10 */
[----:B------:R-:W-:Y:S01]  /*bfc0*/  ISETP.GE.AND P5, PT, R14, RZ, PT ;  /* 0x000000ff0e00720c */ /* 0x000fe20003fa6270 */
[----:B------:R-:W-:Y:S01]  /*bfd0*/  IMAD.MOV.U32 R15, RZ, RZ, R11 ;  /* 0x000000ffff0f7224 */ /* 0x000fe200078e000b */
[----:B------:R-:W-:Y:S01]  /*bfe0*/  LOP3.LUT R6, R0, 0x79, R7, 0xfe, !PT ;  /* 0x0000007900067812 */ /* 0x000fe200078efe07 */
[----:B------:R-:W-:-:S02]  /*bff0*/  IMAD.MOV.U32 R14, RZ, RZ, R10 ;  /* 0x000000ffff0e7224 */ /* 0x000fc400078e000a */
[----:B------:R-:W-:Y:S01]  /*c000*/  @!P3 IMAD.MOV R15, RZ, RZ, -R15 ;  /* 0x000000ffff0fb224 */ /* 0x000fe200078e0a0f */
[----:B------:R-:W-:Y:S02]  /*c010*/  ISETP.GE.AND P3, PT, R36, RZ, PT ;  /* 0x000000ff2400720c */ /* 0x000fe40003f66270 */
[----:B------:R-:W-:Y:S01]  /*c020*/  IABS R10, R6 ;  /* 0x00000006000a7213 */ /* 0x000fe20000000000 */
[--C-:B------:R-:W-:Y:S02]  /*c030*/  @!P6 IMAD.IADD R8, R8, 0x1, -R4.reuse ;  /* 0x000000010808e824 */ /* 0x100fe400078e0a04 */
[----:B------:R-:W-:Y:S01]  /*c040*/  @!P4 IMAD.IADD R9, R9, 0x1, -R4 ;  /* 0x000000010909c824 */ /* 0x000fe200078e0a04 */
[----:B------:R-:W-:Y:S02]  /*c050*/  ISETP.GE.AND P4, PT, R6, RZ, PT ;  /* 0x000000ff0600720c */ /* 0x000fe40003f86270 */
[----:B------:R-:W-:Y:S01]  /*c060*/  LOP3.LUT R6, R0, 0x7a, R7, 0xfe, !PT ;  /* 0x0000007a00067812 */ /* 0x000fe200078efe07 */
[----:B------:R-:W-:Y:S01]  /*c070*/  @!P5 IMAD.MOV R14, RZ, RZ, -R14 ;  /* 0x000000ffff0ed224 */ /* 0x000fe200078e0a0e */
[----:B------:R-:W-:Y:S01]  /*c080*/  ISETP.GT.U32.AND P6, PT, R4, R8, PT ;  /* 0x000000080400720c */ /* 0x000fe20003fc4070 */
[----:B------:R-:W-:Y:S01]  /*c090*/  IMAD.HI.U32 R11, R5, R10, RZ ;  /* 0x0000000a050b7227 */ /* 0x000fe200078e00ff */
[----:B------:R-:W-:-:S02]  /*c0a0*/  ISETP.GE.AND P5, PT, R13, RZ, PT ;  /* 0x000000ff0d00720c */ /* 0x000fc40003fa6270 */
[----:B------:R-:W-:Y:S01]  /*c0b0*/  IABS R36, R6 ;  /* 0x0000000600247213 */ /* 0x000fe20000000000 */
[----:B------:R-:W-:Y:S02]  /*c0c0*/  IMAD.MOV.U32 R13, RZ, RZ, R9 ;  /* 0x000000ffff0d7224 */ /* 0x000fe400078e0009 */
[----:B------:R-:W-:Y:S02]  /*c0d0*/  IMAD.MOV R11, RZ, RZ, -R11 ;  /* 0x000000ffff0b7224 */ /* 0x000fe400078e0a0b */
[----:B------:R-:W-:Y:S01]  /*c0e0*/  @!P3 IMAD.MOV R13, RZ, RZ, -R13 ;  /* 0x000000ffff0db224 */ /* 0x000fe200078e0a0d */
[----:B------:R-:W-:Y:S01]  /*c0f0*/  ISETP.GE.AND P3, PT, R6, RZ, PT ;  /* 0x000000ff0600720c */ /* 0x000fe20003f66270 */
[----:B------:R-:W-:Y:S02]  /*c100*/  IMAD.MOV.U32 R9, RZ, RZ, R36 ;  /* 0x000000ffff097224 */ /* 0x000fe400078e0024 */
[----:B------:R-:W-:Y:S02]  /*c110*/  IMAD R6, R4, R11, R10 ;  /* 0x0000000b04067224 */ /* 0x000fe400078e020a */
[----:B------:R-:W-:-:S04]  /*c120*/  IMAD.HI.U32 R10, R5, R9, RZ ;  /* 0x00000009050a7227 */ /* 0x000fc800078e00ff */
[----:B------:R-:W-:Y:S01]  /*c130*/  @!P6 IMAD.IADD R8, R8, 0x1, -R4 ;  /* 0x000000010808e824 */ /* 0x000fe200078e0a04 */
[----:B------:R-:W-:Y:S01]  /*c140*/  ISETP.GT.U32.AND P6, PT, R4, R6, PT ;  /* 0x000000060400720c */ /* 0x000fe20003fc4070 */
[----:B------:R-:W-:Y:S01]  /*c150*/  IMAD.MOV R10, RZ, RZ, -R10 ;  /* 0x000000ffff0a7224 */ /* 0x000fe200078e0a0a */
[----:B------:R-:W-:-:S03]  /*c160*/  LOP3.LUT R39, R0, 0x7c, R7, 0xfe, !PT ;  /* 0x0000007c00277812 */ /* 0x000fc600078efe07 */
[----:B------:R-:W-:Y:S01]  /*c170*/  IMAD R9, R4, R10, R9 ;  /* 0x0000000a04097224 */ /* 0x000fe200078e0209 */
[----:B------:R-:W-:Y:S02]  /*c180*/  LOP3.LUT R10, R0, 0x7b, R7, 0xfe, !PT ;  /* 0x0000007b000a7812 */ /* 0x000fe400078efe07 */
[----:B------:R-:W-:Y:S02]  /*c190*/  IABS R37, R39 ;  /* 0x0000002700257213 */ /* 0x000fe40000000000 */
[----:B------:R-:W-:-:S03]  /*c1a0*/  IABS R36, R10 ;  /* 0x0000000a00247213 */ /* 0x000fc60000000000 */
[----:B------:R-:W-:Y:S02]  /*c1b0*/  @!P6 IMAD.IADD R6, R6, 0x1, -R4 ;  /* 0x000000010606e824 */ /* 0x000fe400078e0a04 */
[----:B------:R-:W-:-:S03]  /*c1c0*/  IMAD.HI.U32 R38, R5, R36, RZ ;  /* 0x0000002405267227 */ /* 0x000fc600078e00ff */
[----:B------:R-:W-:Y:S01]  /*c1d0*/  ISETP.GT.U32.AND P6, PT, R4, R6, PT ;  /* 0x000000060400720c */ /* 0x000fe20003fc4070 */
[----:B------:R-:W-:-:S04]  /*c1e0*/  IMAD.HI.U32 R40, R5, R37, RZ ;  /* 0x0000002505287227 */ /* 0x000fc800078e00ff */
[----:B------:R-:W-:Y:S02]  /*c1f0*/  IMAD.MOV.U32 R11, RZ, RZ, R8 ;  /* 0x000000ffff0b7224 */ /* 0x000fe400078e0008 */
[----:B------:R-:W-:Y:S02]  /*c200*/  IMAD.MOV R8, RZ, RZ, -R38 ;  /* 0x000000ffff087224 */ /* 0x000fe400078e0a26 */
[----:B------:R-:W-:Y:S02]  /*c210*/  IMAD.MOV R38, RZ, RZ, -R40 ;  /* 0x000000ffff267224 */ /* 0x000fe400078e0a28 */
[----:B------:R-:W-:Y:S01]  /*c220*/  @!P5 IMAD.MOV R11, RZ, RZ, -R11 ;  /* 0x000000ffff0bd224 */ /* 0x000fe200078e0a0b */
[----:B------:R-:W-:Y:S01]  /*c230*/  ISETP.GE.AND P5, PT, R10, RZ, PT ;  /* 0x000000ff0a00720c */ /* 0x000fe20003fa6270 */
[C---:B------:R-:W-:Y:S02]  /*c240*/  IMAD R10, R4.reuse, R8, R36 ;  /* 0x00000008040a7224 */ /* 0x040fe400078e0224 */
[----:B------:R-:W-:Y:S01]  /*c250*/  IMAD R8, R4, R38, R37 ;  /* 0x0000002604087224 */ /* 0x000fe200078e0225 */
[----:B------:R-:W-:-:S02]  /*c260*/  LOP3.LUT R37, R0, 0x7d, R7, 0xfe, !PT ;  /* 0x0000007d00257812 */ /* 0x000fc400078efe07 */
[----:B------:R-:W-:Y:S01]  /*c270*/  LOP3.LUT R38, R0, 0x7e, R7, 0xfe, !PT ;  /* 0x0000007e00267812 */ /* 0x000fe200078efe07 */
[----:B------:R-:W-:Y:S01]  /*c280*/  @!P6 IMAD.IADD R6, R6, 0x1, -R4 ;  /* 0x000000010606e824 */ /* 0x000fe200078e0a04 */
[----:B------:R-:W-:-:S03]  /*c290*/  IABS R7, R37 ;  /* 0x0000002500077213 */ /* 0x000fc60000000000 */
[----:B------:R-:W-:Y:S01]  /*c2a0*/  @!P4 IMAD.MOV R6, RZ, RZ, -R6 ;  /* 0x000000ffff06c224 */ /* 0x000fe200078e0a06 */
[----:B------:R-:W-:Y:S01]  /*c2b0*/  ISETP.GT.U32.AND P4, PT, R4, R10, PT ;  /* 0x0000000a0400720c */ /* 0x000fe20003f84070 */
[----:B------:R-:W-:-:S04]  /*c2c0*/  IMAD.HI.U32 R40, R5, R7, RZ ;  /* 0x0000000705287227 */ /* 0x000fc800078e00ff */
[----:B------:R-:W-:Y:S01]  /*c2d0*/  IMAD.MOV R41, RZ, RZ, -R40 ;  /* 0x000000ffff297224 */ /* 0x000fe200078e0a28 */
[----:B------:R-:W-:-:S05]  /*c2e0*/  SEL R40, R12, R6, !P1 ;  /* 0x000000060c287207 */ /* 0x000fca0004800000 */
[----:B-1----:R-:W-:Y:S02]  /*c2f0*/  IMAD R40, R40, UR4, RZ ;  /* 0x0000000428287c24 */ /* 0x002fe4000f8e02ff */
[----:B------:R-:W-:-:S03]  /*c300*/  @!P4 IMAD.IADD R10, R10, 0x1, -R4 ;  /* 0x000000010a0ac824 */ /* 0x000fc600078e0a04 */
[----:B------:R-:W-:-:S04]  /*c310*/  IADD3 R45, P4, PT, R40, R3, RZ ;  /* 0x00000003282d7210 */ /* 0x000fc80007f9e0ff */
[----:B------:R-:W-:Y:S01]  /*c320*/  LEA.HI.X.SX32 R48, R40, R2, 0x1, P4 ;  /* 0x0000000228307211 */ /* 0x000fe200020f0eff */
[----:B------:R-:W-:Y:S01]  /*c330*/  IMAD R6, R4, R41, R7 ;  /* 0x0000002904067224 */ /* 0x000fe200078e0207 */
[----:B------:R-:W-:Y:S01]  /*c340*/  PRMT R68, RZ, 0x7610, R68 ;  /* 0x00007610ff447816 */ /* 0x000fe20000000044 */
[----:B------:R-:W-:Y:S02]  /*c350*/  @P0 IMAD.MOV.U32 R40, RZ, RZ, R45 ;  /* 0x000000ffff280224 */ /* 0x000fe400078e002d */
[----:B------:R-:W-:-:S05]  /*c360*/  @P0 IMAD.MOV.U32 R41, RZ, RZ, R48 ;  /* 0x000000ffff290224 */ /* 0x000fca00078e0030 */
[----:B------:R-:W2:Y:S01]  /*c370*/  @P0 LDG.E.U8 R68, desc[UR22][R40.64] ;  /* 0x0000001628440981 */ /* 0x000ea2000c1e1100 */
[----:B------:R-:W-:-:S13]  /*c380*/  ISETP.GT.U32.AND P6, PT, R4, R9, PT ;  /* 0x000000090400720c */ /* 0x000fda0003fc4070 */
[----:B------:R-:W-:-:S05]  /*c390*/  @!P6 IMAD.IADD R9, R9, 0x1, -R4 ;  /* 0x000000010909e824 */ /* 0x000fca00078e0a04 */
[----:B------:R-:W-:Y:S02]  /*c3a0*/  ISETP.GT.U32.AND P6, PT, R4, R9, PT ;  /* 0x000000090400720c */ /* 0x000fe40003fc4070 */
[----:B------:R-:W-:-:S11]  /*c3b0*/  IABS R36, R38 ;  /* 0x0000002600247213 */ /* 0x000fd60000000000 */
[----:B------:R-:W-:Y:S01]  /*c3c0*/  @!P6 IMAD.IADD R9, R9, 0x1, -R4 ;  /* 0x000000010909e824 */ /* 0x000fe200078e0a04 */
[C---:B------:R-:W-:Y:S01]  /*c3d0*/  ISETP.GT.U32.AND P6, PT, R4.reuse, R8, PT ;  /* 0x000000080400720c */ /* 0x040fe20003fc4070 */
[----:B------:R-:W-:Y:S01]  /*c3e0*/  IMAD.HI.U32 R5, R5, R36, RZ ;  /* 0x0000002405057227 */ /* 0x000fe200078e00ff */
[----:B------:R-:W-:-:S03]  /*c3f0*/  ISETP.GT.U32.AND P4, PT, R4, R6, PT ;  /* 0x000000060400720c */ /* 0x000fc60003f84070 */
[----:B------:R-:W-:-:S08]  /*c400*/  IMAD.MOV R5, RZ, RZ, -R5 ;  /* 0x000000ffff057224 */ /* 0x000fd000078e0a05 */
[----:B------:R-:W-:Y:S01]  /*c410*/  @!P6 IMAD.IADD R8, R8, 0x1, -R4 ;  /* 0x000000010808e824 */ /* 0x000fe200078e0a04 */
[C---:B------:R-:W-:Y:S01]  /*c420*/  ISETP.GT.U32.AND P6, PT, R4.reuse, R10, PT ;  /* 0x0000000a0400720c */ /* 0x040fe20003fc4070 */
[----:B------:R-:W-:Y:S01]  /*c430*/  IMAD R5, R4, R5, R36 ;  /* 0x0000000504057224 */ /* 0x000fe200078e0224 */
[----:B---3--:R-:W-:Y:S01]  /*c440*/  SEL R7, R12, R82, !P1 ;  /* 0x000000520c077207 */ /* 0x008fe20004800000 */
[----:B------:R-:W-:Y:S02]  /*c450*/  @!P4 IMAD.IADD R6, R6, 0x1, -R4 ;  /* 0x000000010606c824 */ /* 0x000fe400078e0a04 */
[----:B------:R-:W-:-:S08]  /*c460*/  @!P3 IMAD.MOV R9, RZ, RZ, -R9 ;  /* 0x000000ffff09b224 */ /* 0x000fd000078e0a09 */
[--C-:B------:R-:W-:Y:S01]  /*c470*/  @!P6 IMAD.IADD R10, R10, 0x1, -R4.reuse ;  /* 0x000000010a0ae824 */ /* 0x100fe200078e0a04 */
[C---:B------:R-:W-:Y:S01]  /*c480*/  ISETP.GT.U32.AND P6, PT, R4.reuse, R5, PT ;  /* 0x000000050400720c */ /* 0x040fe20003fc4070 */
[----:B------:R-:W-:Y:S01]  /*c490*/  IMAD R7, R7, UR9, RZ ;  /* 0x0000000907077c24 */ /* 0x000fe2000f8e02ff */
[----:B------:R-:W-:Y:S01]  /*c4a0*/  ISETP.GT.U32.AND P3, PT, R4, R6, PT ;  /* 0x000000060400720c */ /* 0x000fe20003f64070 */
[----:B------:R0:W-:Y:S04]  /*c4b0*/  STL [R1+0x720], R0 ;  /* 0x0007200001007387 */ /* 0x0001e80000100800 */
[----:B------:R-:W-:Y:S06]  /*c4c0*/  STL [R1+0x478], R45 ;  /* 0x0004782d01007387 */ /* 0x000fec0000100800 */
[--C-:B------:R-:W-:Y:S01]  /*c4d0*/  @!P6 IMAD.IADD R5, R5, 0x1, -R4.reuse ;  /* 0x000000010505e824 */ /* 0x100fe200078e0a04 */
[C---:B0-----:R-:W-:Y:S01]  /*c4e0*/  IADD3 R0, P6, PT, R7.reuse, R3, RZ ;  /* 0x0000000307007210 */ /* 0x041fe20007fde0ff */
[----:B------:R-:W-:Y:S03]  /*c4f0*/  STL [R1+0x474], R48 ;  /* 0x0004743001007387 */ /* 0x000fe60000100800 */
[----:B------:R-:W-:Y:S01]  /*c500*/  LEA.HI.X.SX32 R36, R7, R2, 0x1, P6 ;  /* 0x0000000207247211 */ /* 0x000fe200030f0eff */
[----:B------:R-:W-:Y:S01]  /*c510*/  @!P3 IMAD.IADD R6, R6, 0x1, -R4 ;  /* 0x000000010606b824 */ /* 0x000fe200078e0a04 */
[----:B------:R-:W-:-:S02]  /*c520*/  ISETP.GE.AND P3, PT, R37, RZ, PT ;  /* 0x000000ff2500720c */ /* 0x000fc40003f66270 */
[----:B------:R-:W-:Y:S01]  /*c530*/  PRMT R60, RZ, 0x7610, R60 ;  /* 0x00007610ff3c7816 */ /* 0x000fe2000000003c */
[----:B------:R-:W-:Y:S01]  /*c540*/  @P0 IMAD.MOV.U32 R37, RZ, RZ, R36 ;  /* 0x000000ffff250224 */ /* 0x000fe200078e0024 */
[----:B--2---:R-:W-:Y:S04]  /*c550*/  STL [R1+0x728], R68 ;  /* 0x0007284401007387 */ /* 0x004fe80000100800 */
[----:B------:R-:W-:Y:S04]  /*c560*/  STL [R1+0xd0], R0 ;  /* 0x0000d00001007387 */ /* 0x000fe80000100800 */
[----:B------:R0:W-:Y:S02]  /*c570*/  STL [R1+0xcc], R36 ;  /* 0x0000cc2401007387 */ /* 0x0001e40000100800 */
[----:B0-----:R-:W-:-:S05]  /*c580*/  @P0 IMAD.MOV.U32 R36, RZ, RZ, R0 ;  /* 0x000000ffff240224 */ /* 0x001fca00078e0000 */
[----:B------:R-:W2:Y:S01]  /*c590*/  @P0 LDG.E.U8 R60, desc[UR22][R36.64] ;  /* 0x00000016243c0981 */ /* 0x000ea2000c1e1100 */
[C---:B------:R-:W-:Y:S02]  /*c5a0*/  ISETP.GT.U32.AND P6, PT, R4.reuse, R5, PT ;  /* 0x000000050400720c */ /* 0x040fe40003fc4070 */
[----:B------:R-:W-:Y:S02]  /*c5b0*/  ISETP.GT.U32.AND P4, PT, R4, R8, PT ;  /* 0x000000080400720c */ /* 0x000fe40003f84070 */
[----:B------:R-:W-:-:S05]  /*c5c0*/  SEL R7, R12, R83, !P1 ;  /* 0x000000530c077207 */ /* 0x000fca0004800000 */
[----:B------:R-:W-:-:S04]  /*c5d0*/  IMAD R7, R7, UR9, RZ ;  /* 0x0000000907077c24 */ /* 0x000fc8000f8e02ff */
[--C-:B------:R-:W-:Y:S01]  /*c5e0*/  @!P6 IMAD.IADD R5, R5, 0x1, -R4.reuse ;  /* 0x000000010505e824 */ /* 0x100fe200078e0a04 */
[----:B------:R-:W-:Y:S01]  /*c5f0*/  IADD3 R0, P6, PT, R7, R3, RZ ;  /* 0x0000000307007210 */ /* 0x000fe20007fde0ff */
[----:B------:R-:W-:Y:S01]  /*c600*/  @!P4 IMAD.IADD R8, R8, 0x1, -R4 ;  /* 0x000000010808c824 */ /* 0x000fe200078e0a04 */
[----:B------:R-:W-:Y:S02]  /*c610*/  ISETP.GE.AND P4, PT, R39, RZ, PT ;  /* 0x000000ff2700720c */ /* 0x000fe40003f86270 */
[----:B------:R-:W-:Y:S01]  /*c620*/  LEA.HI.X.SX32 R39, R7, R2, 0x1, P6 ;  /* 0x0000000207277211 */ /* 0x000fe200030f0eff */
[----:B--2---:R0:W-:Y:S04]  /*c630*/  STL [R1+0x724], R60 ;  /* 0x0007243c01007387 */ /* 0x0041e80000100800 */
[----:B------:R-:W-:Y:S04]  /*c640*/  STL [R1+0x110], R0 ;  /* 0x0001100001007387 */ /* 0x000fe80000100800 */
[----:B------:R1:W-:Y:S04]  /*c650*/  STL [R1+0x10c], R39 ;  /* 0x00010c2701007387 */ /* 0x0003e80000100800 */
[----:B------:R-:W2:Y:S04]  /*c660*/  LDL.LU R48, [R1+0x218] ;  /* 0x0002180001307983 */ /* 0x000ea80000300800 */
[----:B------:R-:W3:Y:S04]  /*c670*/  LDL.LU R93, [R1+0x200] ;  /* 0x00020000015d7983 */ /* 0x000ee80000300800 */
[----:B0-----:R-:W4:Y:S04]  /*c680*/  LDL.LU R60, [R1+0x1fc] ;  /* 0x0001fc00013c7983 */ /* 0x001f280000300800 */
[----:B------:R-:W2:Y:S04]  /*c690*/  LDL.LU R74, [R1+0x1f8] ;  /* 0x0001f800014a7983 */ /* 0x000ea80000300800 */
[----:B------:R-:W3:Y:S04]  /*c6a0*/  LDL.LU R75, [R1+0x1f4] ;  /* 0x0001f400014b7983 */ /* 0x000ee80000300800 */
[----:B------:R-:W4:Y:S04]  /*c6b0*/  LDL.LU R49, [R1+0x1f0] ;  /* 0x0001f00001317983 */ /* 0x000f280000300800 */
[----:B------:R-:W4:Y:S04]  /*c6c0*/  LDL.LU R90, [R1+0x1ec] ;  /* 0x0001ec00015a7983 */ /* 0x000f280000300800 */
[----:B------:R-:W4:Y:S04]  /*c6d0*/  LDL.LU R78, [R1+0x1e8] ;  /* 0x0001e800014e7983 */ /* 0x000f280000300800 */
[----:B------:R-:W4:Y:S04]  /*c6e0*/  LDL.LU R79, [R1+0x1e4] ;  /* 0x0001e400014f7983 */ /* 0x000f280000300800 */
[----:B------:R-:W4:Y:S04]  /*c6f0*/  LDL.LU R80, [R1+0x1e0] ;  /* 0x0001e00001507983 */ /* 0x000f280000300800 */
[----:B------:R-:W4:Y:S04]  /*c700*/  LDL.LU R4, [R1+0x1d8] ;  /* 0x0001d80001047983 */ /* 0x000f280000300800 */
[----:B------:R-:W4:Y:S04]  /*c710*/  LDL.LU R77, [R1+0x1d4] ;  /* 0x0001d400014d7983 */ /* 0x000f280000300800 */
[----:B------:R-:W4:Y:S04]  /*c720*/  LDL.LU R92, [R1+0x1c0] ;  /* 0x0001c000015c7983 */ /* 0x000f280000300800 */
[----:B------:R-:W4:Y:S01]  /*c730*/  LDL.LU R81, [R1+0x1bc] ;  /* 0x0001bc0001517983 */ /* 0x000f220000300800 */
[----:B------:R-:W-:-:S03]  /*c740*/  ISETP.GE.AND P6, PT, R38, RZ, PT ;  /* 0x000000ff2600720c */ /* 0x000fc60003fc6270 */
[----:B------:R-:W4:Y:S04]  /*c750*/  LDL.LU R82, [R1+0x1b8] ;  /* 0x0001b80001527983 */ /* 0x000f280000300800 */
[----:B------:R-:W4:Y:S01]  /*c760*/  LDL.LU R83, [R1+0x1b4] ;  /* 0x0001b40001537983 */ /* 0x000f220000300800 */
[----:B------:R-:W-:-:S03]  /*c770*/  @P0 IMAD.MOV.U32 R37, RZ, RZ, R39 ;  /* 0x000000ffff250224 */ /* 0x000fc600078e0027 */
[----:B------:R-:W4:Y:S01]  /*c780*/  LDL.LU R76, [R1+0x1ac] ;  /* 0x0001ac00014c7983 */ /* 0x000f220000300800 */
[----:B------:R-:W-:-:S03]  /*c790*/  PRMT R59, RZ, 0x7610, R59 ;  /* 0x00007610ff3b7816 */ /* 0x000fc6000000003b */
[----:B------:R-:W4:Y:S01]  /*c7a0*/  LDL.LU R91, [R1+0x1a8] ;  /* 0x0001a800015b7983 */ /* 0x000f220000300800 */
[----:B------:R-:W-:-:S03]  /*c7b0*/  @P0 IMAD.MOV.U32 R36, RZ, RZ, R0 ;  /* 0x000000ffff240224 */ /* 0x000fc600078e0000 */
[----:B------:R-:W4:Y:S04]  /*c7c0*/  LDL.LU R38, [R1+0x1a0] ;  /* 0x0001a00001267983 */ /* 0x000f280000300800 */
[----:B------:R-:W4:Y:S04]  /*c7d0*/  LDL.LU R7, [R1+0x19c] ;  /* 0x00019c0001077983 */ /* 0x000f280000300800 */
[----:B-1----:R-:W4:Y:S04]  /*c7e0*/  LDL.LU R39, [R1+0x198] ;  /* 0x0001980001277983 */ /* 0x002f280000300800 */
[----:B------:R-:W4:Y:S04]  /*c7f0*/  LDL.LU R69, [R1+0x194] ;  /* 0x0001940001457983 */ /* 0x000f280000300800 */
[----:B------:R-:W4:Y:S04]  /*c800*/  LDL.LU R68, [R1+0x180] ;  /* 0x0001800001447983 */ /* 0x000f280000300800 */
[----:B------:R-:W4:Y:S04]  /*c810*/  LDL.LU R40, [R1+0x17c] ;  /* 0x00017c0001287983 */ /* 0x000f280000300800 */
[----:B------:R-:W4:Y:S04]  /*c820*/  LDL.LU R41, [R1+0x178] ;  /* 0x0001780001297983 */ /* 0x000f280000300800 */
[----:B------:R-:W4:Y:S04]  /*c830*/  LDL.LU R0, [R1+0x174] ;  /* 0x0001740001007983 */ /* 0x000f280000300800 */
[----:B------:R-:W4:Y:S04]  /*c840*/  LDL.LU R45, [R1+0x160] ;  /* 0x00016000012d7983 */ /* 0x000f280000300800 */
[----:B------:R0:W4:Y:S04]  /*c850*/  @P0 LDG.E.U8 R59, desc[UR22][R36.64] ;  /* 0x00000016243b0981 */ /* 0x000128000c1e1100 */
[----:B------:R-:W4:Y:S04]  /*c860*/  LDL.LU R36, [R1+0x1b0] ;  /* 0x0001b00001247983 */ /* 0x000f280000300800 */
[----:B------:R-:W0:Y:S01]  /*c870*/  LDL.LU R37, [R1+0x1a4] ;  /* 0x0001a40001257983 */ /* 0x000e220000300800 */
[----:B--2---:R-:W-:-:S02]  /*c880*/  SEL R74, R12, R74, !P1 ;  /* 0x0000004a0c4a7207 */ /* 0x004fc40004800000 */
[----:B---3--:R-:W-:-:S03]  /*c890*/  SEL R75, R12, R75, !P1 ;  /* 0x0000004b0c4b7207 */ /* 0x008fc60004800000 */
[----:B------:R1:W-:Y:S04]  /*c8a0*/  STL [R1+0x1f8], R74 ;  /* 0x0001f84a01007387 */ /* 0x0003e80000100800 */
[----:B-1----:R-:W2:Y:S01]  /*c8b0*/  LDL.LU R74, [R1+0x754] ;  /* 0x00075400014a7983 */ /* 0x002ea20000300800 */
[----:B----4-:R-:W-:-:S03]  /*c8c0*/  SEL R78, R12, R78, !P1 ;  /* 0x0000004e0c4e7207 */ /* 0x010fc60004800000 */
[----:B------:R1:W-:Y:S01]  /*c8d0*/  STL [R1+0x2fc], R75 ;  /* 0x0002fc4b01007387 */ /* 0x0003e20000100800 */
[C---:B------:R-:W-:Y:S02]  /*c8e0*/  SEL R79, R12.reuse, R79, !P1 ;  /* 0x0000004f0c4f7207 */ /* 0x040fe40004800000 */
[C---:B------:R-:W-:Y:S01]  /*c8f0*/  SEL R80, R12.reuse, R80, !P1 ;  /* 0x000000500c507207 */ /* 0x040fe20004800000 */
[----:B-1----:R-:W3:Y:S04]  /*c900*/  LDL.LU R75, [R1+0x750] ;  /* 0x00075000014b7983 */ /* 0x002ee80000300800 */
[----:B------:R1:W-:Y:S04]  /*c910*/  STL [R1+0x1ec], R78 ;  /* 0x0001ec4e01007387 */ /* 0x0003e80000100800 */
[----:B-1----:R-:W4:Y:S04]  /*c920*/  LDL.LU R78, [R1+0x74c] ;  /* 0x00074c00014e7983 */ /* 0x002f280000300800 */
[----:B------:R1:W-:Y:S04]  /*c930*/  STL [R1+0x200], R79 ;  /* 0x0002004f01007387 */ /* 0x0003e80000100800 */
[----:B-1----:R-:W2:Y:S04]  /*c940*/  LDL.LU R79, [R1+0x748] ;  /* 0x00074800014f7983 */ /* 0x002ea80000300800 */
[----:B------:R1:W-:Y:S04]  /*c950*/  STL [R1+0x3bc], R80 ;  /* 0x0003bc5001007387 */ /* 0x0003e80000100800 */
[----:B-1----:R-:W3:Y:S01]  /*c960*/  LDL.LU R80, [R1+0x744] ;  /* 0x0007440001507983 */ /* 0x002ee20000300800 */
[----:B------:R-:W-:-:S02]  /*c970*/  SEL R81, R12, R81, !P1 ;  /* 0x000000510c517207 */ /* 0x000fc40004800000 */
[C---:B------:R-:W-:Y:S02]  /*c980*/  SEL R82, R12.reuse, R82, !P1 ;  /* 0x000000520c527207 */ /* 0x040fe40004800000 */
[C---:B------:R-:W-:Y:S01]  /*c990*/  SEL R83, R12.reuse, R83, !P1 ;  /* 0x000000530c537207 */ /* 0x040fe20004800000 */
[----:B------:R1:W-:Y:S01]  /*c9a0*/  STL [R1+0x1bc], R81 ;  /* 0x0001bc5101007387 */ /* 0x0003e20000100800 */
[C---:B------:R-:W-:Y:S02]  /*c9b0*/  SEL R38, R12.reuse, R38, !P1 ;  /* 0x000000260c267207 */ /* 0x040fe40004800000 */
[C---:B------:R-:W-:Y:S01]  /*c9c0*/  SEL R7, R12.reuse, R7, !P1 ;  /* 0x000000070c077207 */ /* 0x040fe20004800000 */
[----:B-1----:R-:W4:Y:S04]  /*c9d0*/  LDL.LU R81, [R1+0x740] ;  /* 0x0007400001517983 */ /* 0x002f280000300800 */
[----:B------:R1:W-:Y:S01]  /*c9e0*/  STL [R1+0x1b8], R82 ;  /* 0x0001b85201007387 */ /* 0x0003e20000100800 */
[----:B------:R-:W-:-:S03]  /*c9f0*/  SEL R0, R12, R0, !P1 ;  /* 0x000000000c007207 */ /* 0x000fc60004800000 */
[----:B-1----:R-:W4:Y:S04]  /*ca00*/  LDL.LU R82, [R1+0x73c] ;  /* 0x00073c0001527983 */ /* 0x002f280000300800 */
[----:B------:R1:W-:Y:S01]  /*ca10*/  STL [R1+0x380], R83 ;  /* 0x0003805301007387 */ /* 0x0003e20000100800 */
[----:B0-----:R-:W-:-:S03]  /*ca20*/  SEL R37, R12, R37, !P1 ;  /* 0x000000250c257207 */ /* 0x001fc60004800000 */
[----:B-1----:R-:W4:Y:S04]  /*ca30*/  LDL.LU R83, [R1+0x738] ;  /* 0x0007380001537983 */ /* 0x002f280000300800 */
[----:B------:R-:W-:Y:S04]  /*ca40*/  STL [R1+0x1ac], R37 ;  /* 0x0001ac2501007387 */ /* 0x000fe80000100800 */
[----:B------:R0:W-:Y:S04]  /*ca50*/  STL [R1+0x1b4], R38 ;  /* 0x0001b42601007387 */ /* 0x0001e80000100800 */
[----:B------:R1:W-:Y:S01]  /*ca60*/  STL [R1+0x37c], R7 ;  /* 0x00037c0701007387 */ /* 0x0003e20000100800 */
[----:B0-----:R-:W-:-:S02]  /*ca70*/  SEL R38, R12, R40, !P1 ;  /* 0x000000280c267207 */ /* 0x001fc40004800000 */
[----:B-1----:R-:W-:-:S03]  /*ca80*/  SEL R7, R12, R41, !P1 ;  /* 0x000000290c077207 */ /* 0x002fc60004800000 */
[----:B------:R-:W-:Y:S04]  /*ca90*/  STL [R1+0x17c], R38 ;  /* 0x00017c2601007387 */ /* 0x000fe80000100800 */
[----:B------:R-:W-:Y:S04]  /*caa0*/  STL [R1+0x1f4], R7 ;  /* 0x0001f40701007387 */ /* 0x000fe80000100800 */
[----:B------:R2:W-:Y:S01]  /*cab0*/  STL [R1+0x340], R0 ;  /* 0x0003400001007387 */ /* 0x0005e20000100800 */
[C---:B------:R-:W-:Y:S02]  /*cac0*/  SEL R37, R12.reuse, R39, !P1 ;  /* 0x000000270c257207 */ /* 0x040fe40004800000 */
[----:B------:R-:W-:-:S02]  /*cad0*/  SEL R31, R12, R31, !P1 ;  /* 0x0000001f0c1f7207 */ /* 0x000fc40004800000 */
[C---:B------:R-:W-:Y:S02]  /*cae0*/  SEL R40, R12.reuse, R70, !P1 ;  /* 0x000000460c287207 */ /* 0x040fe40004800000 */
[C---:B------:R-:W-:Y:S02]  /*caf0*/  SEL R70, R12.reuse, R32, !P1 ;  /* 0x000000200c467207 */ /* 0x040fe40004800000 */
[C---:B------:R-:W-:Y:S02]  /*cb00*/  SEL R32, R12.reuse, R28, !P1 ;  /* 0x0000001c0c207207 */ /* 0x040fe40004800000 */
[C---:B--2---:R-:W-:Y:S02]  /*cb10*/  SEL R0, R12.reuse, R79, !P1 ;  /* 0x0000004f0c007207 */ /* 0x044fe40004800000 */
[----:B---3--:R-:W-:-:S05]  /*cb20*/  SEL R7, R12, R80, !P1 ;  /* 0x000000500c077207 */ /* 0x008fca0004800000 */
[----:B------:R0:W-:Y:S04]  /*cb30*/  STL [R1+0x1c0], R7 ;  /* 0x0001c00701007387 */ /* 0x0001e80000100800 */
[----:B------:R1:W-:Y:S01]  /*cb40*/  STL [R1+0x33c], R0 ;  /* 0x00033c0001007387 */ /* 0x0003e20000100800 */
[C---:B0-----:R-:W-:Y:S02]  /*cb50*/  SEL R7, R12.reuse, R72, !P1 ;  /* 0x000000480c077207 */ /* 0x041fe40004800000 */
[----:B-1----:R-:W-:-:S03]  /*cb60*/  SEL R0, R12, R71, !P1 ;  /* 0x000000470c007207 */ /* 0x002fc60004800000 */
        /* <DEDUP_REMOVED lines=17> */
[----:B------:R1:W-:Y:S04]  /*cc80*/  STL [R1+0x3f0], R0 ;  /* 0x0003f00001007387 */ /* 0x0003e80000100800 */
[----:B0-----:R-:W2:Y:S01]  /*cc90*/  LDL.LU R7, [R1+0x254] ;  /* 0x0002540001077983 */ /* 0x001ea20000300800 */
[C---:B----4-:R-:W-:Y:S02]  /*cca0*/  SEL R39, R12.reuse, R78, !P1 ;  /* 0x0000004e0c277207 */ /* 0x050fe40004800000 */
[----:B------:R-:W-:-:S02]  /*ccb0*/  SEL R78, R12, R65, !P1 ;  /* 0x000000410c4e7207 */ /* 0x000fc40004800000 */
[C---:B-1----:R-:W-:Y:S02]  /*ccc0*/  SEL R0, R12.reuse, R30, !P1 ;  /* 0x0000001e0c007207 */ /* 0x042fe40004800000 */
[C---:B------:R-:W-:Y:S02]  /*ccd0*/  SEL R65, R12.reuse, R26, !P1 ;  /* 0x0000001a0c417207 */ /* 0x040fe40004800000 */
[C---:B------:R-:W-:Y:S01]  /*cce0*/  SEL R26, R12.reuse, R25, !P1 ;  /* 0x000000190c1a7207 */ /* 0x040fe20004800000 */
[----:B------:R0:W-:Y:S04]  /*ccf0*/  STL [R1+0x240], R31 ;  /* 0x0002401f01007387 */ /* 0x0001e80000100800 */
[----:B------:R1:W-:Y:S04]  /*cd00*/  STL [R1+0x3c0], R0 ;  /* 0x0003c00001007387 */ /* 0x0003e80000100800 */
[----:B------:R-:W3:Y:S04]  /*cd10*/  LDL.LU R25, [R1+0x294] ;  /* 0x0002940001197983 */ /* 0x000ee80000300800 */
[----:B------:R-:W-:Y:S04]  /*cd20*/  STL [R1+0x23c], R26 ;  /* 0x00023c1a01007387 */ /* 0x000fe80000100800 */
[----:B0-----:R-:W4:Y:S01]  /*cd30*/  LDL.LU R31, [R1+0x258] ;  /* 0x00025800011f7983 */ /* 0x001f220000300800 */
[----:B-1----:R-:W-:-:S02]  /*cd40*/  SEL R0, R12, R24, !P1 ;  /* 0x000000180c007207 */ /* 0x002fc40004800000 */
[C---:B------:R-:W-:Y:S02]  /*cd50*/  SEL R72, R12.reuse, R51, !P1 ;  /* 0x000000330c487207 */ /* 0x040fe40004800000 */
[C---:B------:R-:W-:Y:S01]  /*cd60*/  SEL R51, R12.reuse, R27, !P1 ;  /* 0x0000001b0c337207 */ /* 0x040fe20004800000 */
[----:B------:R0:W-:Y:S04]  /*cd70*/  STL [R1+0x3ec], R0 ;  /* 0x0003ec0001007387 */ /* 0x0001e80000100800 */
[----:B------:R-:W3:Y:S04]  /*cd80*/  LDL.LU R27, [R1+0x2d4] ;  /* 0x0002d400011b7983 */ /* 0x000ee80000300800 */
[----:B------:R-:W3:Y:S01]  /*cd90*/  LDL.LU R28, [R1+0x298] ;  /* 0x00029800011c7983 */ /* 0x000ee20000300800 */
[----:B------:R-:W-:-:S02]  /*cda0*/  SEL R55, R12, R33, !P1 ;  /* 0x000000210c377207 */ /* 0x000fc40004800000 */
[----:B------:R-:W1:Y:S01]  /*cdb0*/  S2R R33, SR_TID.X ;  /* 0x0000000000217919 */ /* 0x000e620000002100 */
[----:B0-----:R-:W-:Y:S01]  /*cdc0*/  SEL R0, R12, R18, !P1 ;  /* 0x000000120c007207 */ /* 0x001fe20004800000 */
[----:B------:R-:W-:-:S04]  /*cdd0*/  @!UP2 UIADD3 UR4, UPT, UPT, -UR5, 0x100000, URZ ;  /* 0x001000000504a890 */ /* 0x000fc8000fffe1ff */
[----:B------:R-:W-:Y:S02]  /*cde0*/  @!UP2 USHF.L.U32 UR5, UR4, 0xb, URZ ;  /* 0x0000000b0405a899 */ /* 0x000fe400080006ff */
[----:B------:R-:W-:Y:S01]  /*cdf0*/  @!UP2 USHF.L.U32 UR4, UR4, 0x1, URZ ;  /* 0x000000010404a899 */ /* 0x000fe200080006ff */
[C---:B------:R-:W-:Y:S01]  /*ce00*/  SEL R4, R12.reuse, R4, !P1 ;  /* 0x000000040c047207 */ /* 0x040fe20004800000 */
[----:B------:R0:W-:Y:S01]  /*ce10*/  STL [R1+0x420], R0 ;  /* 0x0004200001007387 */ /* 0x0001e20000100800 */
[----:B------:R-:W-:Y:S02]  /*ce20*/  @!P5 IMAD.MOV R10, RZ, RZ, -R10 ;  /* 0x000000ffff0ad224 */ /* 0x000fe400078e0a0a */
[----:B------:R-:W-:Y:S01]  /*ce30*/  @!P4 IMAD.MOV R8, RZ, RZ, -R8 ;  /* 0x000000ffff08c224 */ /* 0x000fe200078e0a08 */
[----:B------:R-:W4:Y:S01]  /*ce40*/  LDL.LU R30, [R1+0x3a8] ;  /* 0x0003a800011e7983 */ /* 0x000f220000300800 */
[----:B------:R-:W-:Y:S02]  /*ce50*/  @!P3 IMAD.MOV R6, RZ, RZ, -R6 ;  /* 0x000000ffff06b224 */ /* 0x000fe400078e0a06 */
[----:B------:R-:W-:Y:S01]  /*ce60*/  @!P6 IMAD.MOV R5, RZ, RZ, -R5 ;  /* 0x000000ffff05e224 */ /* 0x000fe200078e0a05 */
[----:B------:R-:W-:Y:S01]  /*ce70*/  SEL R79, R12, R73, !P1 ;  /* 0x000000490c4f7207 */ /* 0x000fe20004800000 */
[----:B------:R-:W-:Y:S01]  /*ce80*/  IMAD R4, R4, UR9, RZ ;  /* 0x0000000904047c24 */ /* 0x000fe2000f8e02ff */
[C---:B------:R-:W-:Y:S01]  /*ce90*/  SEL R38, R12.reuse, R45, !P1 ;  /* 0x0000002d0c267207 */ /* 0x040fe20004800000 */
[----:B------:R-:W-:Y:S01]  /*cea0*/  VOTEU.ALL UP1, P2 ;  /* 0x0000000000ff7886 */ /* 0x000fe20001020000 */
[----:B------:R-:W-:-:S02]  /*ceb0*/  SEL R73, R12, R57, !P1 ;  /* 0x000000390c497207 */ /* 0x000fc40004800000 */
[C---:B------:R-:W-:Y:S02]  /*cec0*/  SEL R47, R12.reuse, R44, !P1 ;  /* 0x0000002c0c2f7207 */ /* 0x040fe40004800000 */
[C---:B------:R-:W-:Y:S01]  /*ced0*/  SEL R41, R12.reuse, R62, !P1 ;  /* 0x0000003e0c297207 */ /* 0x040fe20004800000 */
[----:B------:R0:W2:Y:S01]  /*cee0*/  @!UP1 SYNCS.EXCH.64 URZ, [UR10+0xc008], UR4 ;  /* 0x00c008040aff95b2 */ /* 0x0000a20008000100 */
[C---:B------:R-:W-:Y:S02]  /*cef0*/  SEL R45, R12.reuse, R54, !P1 ;  /* 0x000000360c2d7207 */ /* 0x040fe40004800000 */
[C---:B------:R-:W-:Y:S02]  /*cf00*/  SEL R57, R12.reuse, R52, !P1 ;  /* 0x000000340c397207 */ /* 0x040fe40004800000 */
[----:B-1----:R-:W-:Y:S02]  /*cf10*/  LOP3.LUT R26, R33, 0x7f, RZ, 0xc0, !PT ;  /* 0x0000007f211a7812 */ /* 0x002fe400078ec0ff */
[----:B------:R-:W4:Y:S01]  /*cf20*/  LDL.LU R33, [R1+0x314] ;  /* 0x0003140001217983 */ /* 0x000f220000300800 */
[C---:B------:R-:W-:Y:S01]  /*cf30*/  SEL R56, R12.reuse, R43, !P1 ;  /* 0x0000002b0c387207 */ /* 0x040fe20004800000 */
[----:B0-----:R-:W0:Y:S01]  /*cf40*/  LDCU UR4, c[0x0][0x3b0] ;  /* 0x00007600ff0477ac */ /* 0x001e220008000800 */
[----:B------:R-:W-:-:S02]  /*cf50*/  SEL R71, R12, R42, !P1 ;  /* 0x0000002a0c477207 */ /* 0x000fc40004800000 */
[C---:B------:R-:W-:Y:S01]  /*cf60*/  SEL R44, R12.reuse, R34, !P1 ;  /* 0x000000220c2c7207 */ /* 0x040fe20004800000 */
[----:B------:R-:W1:Y:S01]  /*cf70*/  LDCU UR5, c[0x0][0x3b0] ;  /* 0x00007600ff0577ac */ /* 0x000e620008000800 */
[C---:B------:R-:W-:Y:S02]  /*cf80*/  SEL R64, R12.reuse, R20, !P1 ;  /* 0x000000140c407207 */ /* 0x040fe40004800000 */
[C---:B------:R-:W-:Y:S02]  /*cf90*/  SEL R48, R12.reuse, R48, !P1 ;  /* 0x000000300c307207 */ /* 0x040fe40004800000 */
[C---:B------:R-:W-:Y:S02]  /*cfa0*/  SEL R93, R12.reuse, R93, !P1 ;  /* 0x0000005d0c5d7207 */ /* 0x040fe40004800000 */
[C---:B------:R-:W-:Y:S02]  /*cfb0*/  SEL R60, R12.reuse, R60, !P1 ;  /* 0x0000003c0c3c7207 */ /* 0x040fe40004800000 */
[----:B------:R-:W-:-:S02]  /*cfc0*/  SEL R49, R12, R49, !P1 ;  /* 0x000000310c317207 */ /* 0x000fc40004800000 */
[C---:B------:R-:W-:Y:S02]  /*cfd0*/  SEL R90, R12.reuse, R90, !P1 ;  /* 0x0000005a0c5a7207 */ /* 0x040fe40004800000 */
        /* <DEDUP_REMOVED lines=35> */
[----:B------:R-:W-:Y:S02]  /*d210*/  IADD3 R6, P1, PT, R4, R3, RZ ;  /* 0x0000000304067210 */ /* 0x000fe40007f3e0ff */
[----:B------:R-:W-:-:S03]  /*d220*/  PRMT R5, RZ, 0x7610, R5 ;  /* 0x00007610ff057816 */ /* 0x000fc60000000005 */
[----:B------:R-:W-:Y:S04]  /*d230*/  STL [R1+0x150], R6 ;  /* 0x0001500601007387 */ /* 0x000fe80000100800 */
[----:B--2---:R2:W-:Y:S02]  /*d240*/  STS.U8 [R26+UR10+0x8000], R7 ;  /* 0x008000071a007988 */ /* 0x0045e4000800000a */
[----:B--2---:R-:W-:Y:S01]  /*d250*/  LEA.HI.X.SX32 R7, R4, R2, 0x1, P1 ;  /* 0x0000000204077211 */ /* 0x004fe200008f0eff */
[----:B------:R-:W-:-:S04]  /*d260*/  IMAD R4, R36, UR9, RZ ;  /* 0x0000000924047c24 */ /* 0x000fc8000f8e02ff */
[----:B------:R2:W4:Y:S04]  /*d270*/  @P0 LDG.E.U8 R5, desc[UR22][R6.64] ;  /* 0x0000001606050981 */ /* 0x000528000c1e1100 */
[----:B------:R0:W-:Y:S04]  /*d280*/  STL [R1+0x14c], R7 ;  /* 0x00014c0701007387 */ /* 0x0001e80000100800 */
[----:B------:R-:W4:Y:S01]  /*d290*/  LDL.LU R22, [R1+0x3ac] ;  /* 0x0003ac0001167983 */ /* 0x000f220000300800 */
[----:B--2---:R-:W-:-:S03]  /*d2a0*/  IADD3 R6, P1, PT, R4, R3, RZ ;  /* 0x0000000304067210 */ /* 0x004fc60007f3e0ff */
[----:B------:R-:W2:Y:S01]  /*d2b0*/  LDL.LU R24, [R1+0x318] ;  /* 0x0003180001187983 */ /* 0x000ea20000300800 */
[----:B0-----:R-:W-:Y:S02]  /*d2c0*/  LEA.HI.X.SX32 R7, R4, R2, 0x1, P1 ;  /* 0x0000000204077211 */ /* 0x001fe400008f0eff */
[----:B------:R-:W-:Y:S01]  /*d2d0*/  PRMT R4, RZ, 0x7610, R4 ;  /* 0x00007610ff047816 */ /* 0x000fe20000000004 */
[----:B------:R0:W-:Y:S05]  /*d2e0*/  STL [R1+0x198], R6 ;  /* 0x0001980601007387 */ /* 0x0001ea0000100800 */
[----:B------:R0:W2:Y:S04]  /*d2f0*/  @P0 LDG.E.U8 R4, desc[UR22][R6.64] ;  /* 0x0000001606040981 */ /* 0x0000a8000c1e1100 */
[----:B---3--:R3:W-:Y:S01]  /*d300*/  STS.U8 [R26+UR10+0x8200], R25 ;  /* 0x008200191a007988 */ /* 0x0087e2000800000a */
[----:B0-----:R-:W-:-:S03]  /*d310*/  IMAD R6, R37, UR9, RZ ;  /* 0x0000000925067c24 */ /* 0x001fc6000f8e02ff */
[----:B------:R-:W-:Y:S04]  /*d320*/  STL [R1+0x194], R7 ;  /* 0x0001940701007387 */ /* 0x000fe80000100800 */
[----:B----4-:R0:W-:Y:S01]  /*d330*/  STS.U8 [R26+UR10+0x8400], R31 ;  /* 0x0084001f1a007988 */ /* 0x0101e2000800000a */
[----:B------:R-:W-:-:S03]  /*d340*/  IADD3 R8, P1, PT, R6, R3, RZ ;  /* 0x0000000306087210 */ /* 0x000fc60007f3e0ff */
[----:B---3--:R-:W3:Y:S01]  /*d350*/  LDL.LU R25, [R1+0x3b0] ;  /* 0x0003b00001197983 */ /* 0x008ee20000300800 */
[----:B------:R-:W-:-:S03]  /*d360*/  LEA.HI.X.SX32 R9, R6, R2, 0x1, P1 ;  /* 0x0000000206097211 */ /* 0x000fc600008f0eff */
[----:B0-----:R-:W4:Y:S04]  /*d370*/  LDL.LU R31, [R1+0x3a4] ;  /* 0x0003a400011f7983 */ /* 0x001f280000300800 */
[----:B------:R-:W-:Y:S04]  /*d380*/  STL [R1+0x1d8], R8 ;  /* 0x0001d80801007387 */ /* 0x000fe80000100800 */
[----:B------:R0:W-:Y:S04]  /*d390*/  STS.U8 [R26+UR10+0x8600], R27 ;  /* 0x0086001b1a007988 */ /* 0x0001e8000800000a */
[----:B------:R-:W-:Y:S04]  /*d3a0*/  STL [R1+0x1d4], R9 ;  /* 0x0001d40901007387 */ /* 0x000fe80000100800 */
[----:B------:R1:W-:Y:S04]  /*d3b0*/  STS.U8 [R26+UR10+0x8800], R28 ;  /* 0x0088001c1a007988 */ /* 0x0003e8000800000a */
[----:B0-----:R-:W4:Y:S04]  /*d3c0*/  LDL.LU R27, [R1+0x3b4] ;  /* 0x0003b400011b7983 */ /* 0x001f280000300800 */
[----:B-1----:R-:W4:Y:S01]  /*d3d0*/  LDL.LU R28, [R1+0x2d8] ;  /* 0x0002d800011c7983 */ /* 0x002f220000300800 */
[----:B------:R-:W-:Y:S01]  /*d3e0*/  PRMT R7, RZ, 0x7610, R7 ;  /* 0x00007610ff077816 */ /* 0x000fe20000000007 */
[----:B------:R-:W-:-:S05]  /*d3f0*/  IMAD R6, R38, UR9, RZ ;  /* 0x0000000926067c24 */ /* 0x000fca000f8e02ff */
[----:B------:R0:W4:Y:S02]  /*d400*/  @P0 LDG.E.U8 R7, desc[UR22][R8.64] ;  /* 0x0000001608070981 */ /* 0x000124000c1e1100 */
[----:B0-----:R-:W-:-:S04]  /*d410*/  IADD3 R8, P1, PT, R6, R3, RZ ;  /* 0x0000000306087210 */ /* 0x001fc80007f3e0ff */
[----:B------:R-:W-:Y:S01]  /*d420*/  LEA.HI.X.SX32 R9, R6, R2, 0x1, P1 ;  /* 0x0000000206097211 */ /* 0x000fe200008f0eff */
[----:B------:R-:W-:Y:S04]  /*d430*/  STL [R1+0x218], R8 ;  /* 0x0002180801007387 */ /* 0x000fe80000100800 */
[----:B------:R0:W-:Y:S04]  /*d440*/  STS.U8 [R26+UR10+0x8a00], R30 ;  /* 0x008a001e1a007988 */ /* 0x0001e8000800000a */
[----:B------:R-:W-:Y:S04]  /*d450*/  STL [R1+0x214], R9 ;  /* 0x0002140901007387 */ /* 0x000fe80000100800 */
[----:B------:R1:W-:Y:S04]  /*d460*/  STS.U8 [R26+UR10+0x8c00], R33 ;  /* 0x008c00211a007988 */ /* 0x0003e8000800000a */
[----:B0-----:R-:W4:Y:S04]  /*d470*/  LDL.LU R30, [R1+0x3a0] ;  /* 0x0003a000011e7983 */ /* 0x001f280000300800 */
[----:B-1----:R-:W4:Y:S01]  /*d480*/  LDL.LU R33, [R1+0x39c] ;  /* 0x00039c0001217983 */ /* 0x002f220000300800 */
[----:B------:R-:W-:-:S06]  /*d490*/  PRMT R6, RZ, 0x7610, R6 ;  /* 0x00007610ff067816 */ /* 0x000fcc0000000006 */
[----:B------:R0:W4:Y:S02]  /*d4a0*/  @P0 LDG.E.U8 R6, desc[UR22][R8.64] ;  /* 0x0000001608060981 */ /* 0x000124000c1e1100 */
[----:B0-----:R-:W-:-:S05]  /*d4b0*/  IMAD R8, R39, UR9, RZ ;  /* 0x0000000927087c24 */ /* 0x001fca000f8e02ff */
[CC--:B------:R-:W-:Y:S02]  /*d4c0*/  IADD3 R10, P1, PT, R8.reuse, R3.reuse, RZ ;  /* 0x00000003080a7210 */ /* 0x0c0fe40007f3e0ff */
[----:B------:R-:W-:Y:S02]  /*d4d0*/  PRMT R9, RZ, 0x7610, R9 ;  /* 0x00007610ff097816 */ /* 0x000fe40000000009 */
[----:B------:R-:W-:Y:S01]  /*d4e0*/  LEA.HI.X.SX32 R11, R8, R2, 0x1, P1 ;  /* 0x00000002080b7211 */ /* 0x000fe200008f0eff */
[----:B------:R-:W-:Y:S01]  /*d4f0*/  IMAD R8, R40, UR9, RZ ;  /* 0x0000000928087c24 */ /* 0x000fe2000f8e02ff */
[----:B------:R0:W-:Y:S04]  /*d500*/  STL [R1+0x258], R10 ;  /* 0x0002580a01007387 */ /* 0x0001e80000100800 */
[----:B------:R1:W-:Y:S04]  /*d510*/  STL [R1+0x254], R11 ;  /* 0x0002540b01007387 */ /* 0x0003e80000100800 */
[----:B------:R0:W4:Y:S02]  /*d520*/  @P0 LDG.E.U8 R9, desc[UR22][R10.64] ;  /* 0x000000160a090981 */ /* 0x000124000c1e1100 */
[----:B0-----:R-:W-:-:S04]  /*d530*/  IADD3 R10, P1, PT, R8, R3, RZ ;  /* 0x00000003080a7210 */ /* 0x001fc80007f3e0ff */
[----:B-1----:R-:W-:Y:S01]  /*d540*/  LEA.HI.X.SX32 R11, R8, R2, 0x1, P1 ;  /* 0x00000002080b7211 */ /* 0x002fe200008f0eff */
[----:B------:R-:W-:Y:S04]  /*d550*/  STS.U8 [R26+UR10+0x8e00], R22 ;  /* 0x008e00161a007988 */ /* 0x000fe8000800000a */
[----:B--2---:R0:W-:Y:S04]  /*d560*/  STS.U8 [R26+UR10+0x9000], R24 ;  /* 0x009000181a007988 */ /* 0x0041e8000800000a */
[----:B0-----:R-:W2:Y:S04]  /*d570*/  LDL.LU R24, [R1+0x398] ;  /* 0x0003980001187983 */ /* 0x001ea80000300800 */
[----:B---3--:R0:W-:Y:S04]  /*d580*/  STS.U8 [R26+UR10+0x9200], R25 ;  /* 0x009200191a007988 */ /* 0x0081e8000800000a */
[----:B----4-:R1:W-:Y:S04]  /*d590*/  STS.U8 [R26+UR10+0x9400], R31 ;  /* 0x0094001f1a007988 */ /* 0x0103e8000800000a */
[----:B0-----:R-:W3:Y:S04]  /*d5a0*/  LDL.LU R25, [R1+0x358] ;  /* 0x0003580001197983 */ /* 0x001ee80000300800 */
[----:B-1----:R-:W4:Y:S04]  /*d5b0*/  LDL.LU R31, [R1+0x354] ;  /* 0x00035400011f7983 */ /* 0x002f280000300800 */
[----:B------:R-:W-:Y:S04]  /*d5c0*/  STL [R1+0x298], R10 ;  /* 0x0002980a01007387 */ /* 0x000fe80000100800 */
[----:B------:R-:W-:Y:S04]  /*d5d0*/  STL [R1+0x294], R11 ;  /* 0x0002940b01007387 */ /* 0x000fe80000100800 */
[----:B------:R0:W-:Y:S04]  /*d5e0*/  STS.U8 [R26+UR10+0x9600], R27 ;  /* 0x0096001b1a007988 */ /* 0x0001e8000800000a */
[----:B------:R1:W-:Y:S04]  /*d5f0*/  STS.U8 [R26+UR10+0x9800], R28 ;  /* 0x0098001c1a007988 */ /* 0x0003e8000800000a */
[----:B0-----:R-:W4:Y:S04]  /*d600*/  LDL.LU R27, [R1+0x394] ;  /* 0x00039400011b7983 */ /* 0x001f280000300800 */
[----:B-1----:R-:W4:Y:S01]  /*d610*/  LDL.LU R28, [R1+0x360] ;  /* 0x00036000011c7983 */ /* 0x002f220000300800 */
[----:B------:R-:W-:-:S06]  /*d620*/  PRMT R8, RZ, 0x7610, R8 ;  /* 0x00007610ff087816 */ /* 0x000fcc0000000008 */
[----:B------:R0:W4:Y:S02]  /*d630*/  @P0 LDG.E.U8 R8, desc[UR22][R10.64] ;  /* 0x000000160a080981 */ /* 0x000124000c1e1100 */
[----:B0-----:R-:W-:-:S05]  /*d640*/  IMAD R10, R41, UR9, RZ ;  /* 0x00000009290a7c24 */ /* 0x001fca000f8e02ff */
[----:B------:R-:W-:-:S04]  /*d650*/  IADD3 R12, P1, PT, R10, R3, RZ ;  /* 0x000000030a0c7210 */ /* 0x000fc80007f3e0ff */
[----:B------:R-:W-:Y:S01]  /*d660*/  LEA.HI.X.SX32 R13, R10, R2, 0x1, P1 ;  /* 0x000000020a0d7211 */ /* 0x000fe200008f0eff */
[----:B------:R-:W-:Y:S04]  /*d670*/  STL [R1+0x2d8], R12 ;  /* 0x0002d80c01007387 */ /* 0x000fe80000100800 */
[----:B------:R-:W-:Y:S04]  /*d680*/  STL [R1+0x2d4], R13 ;  /* 0x0002d40d01007387 */ /* 0x000fe80000100800 */
[----:B------:R0:W-:Y:S04]  /*d690*/  STS.U8 [R26+UR10+0x9a00], R30 ;  /* 0x009a001e1a007988 */ /* 0x0001e8000800000a */
[----:B------:R1:W-:Y:S04]  /*d6a0*/  STS.U8 [R26+UR10+0x9c00], R33 ;  /* 0x009c00211a007988 */ /* 0x0003e8000800000a */
[----:B0-----:R-:W4:Y:S04]  /*d6b0*/  LDL.LU R30, [R1+0x378] ;  /* 0x00037800011e7983 */ /* 0x001f280000300800 */
[----:B-1----:R-:W4:Y:S01]  /*d6c0*/  LDL.LU R33, [R1+0x368] ;  /* 0x0003680001217983 */ /* 0x002f220000300800 */
[----:B------:R-:W-:Y:S01]  /*d6d0*/  PRMT R11, RZ, 0x7610, R11 ;  /* 0x00007610ff0b7816 */ /* 0x000fe2000000000b */
[----:B------:R-:W-:-:S05]  /*d6e0*/  IMAD R10, R45, UR9, RZ ;  /* 0x000000092d0a7c24 */ /* 0x000fca000f8e02ff */
[----:B------:R0:W4:Y:S01]  /*d6f0*/  @P0 LDG.E.U8 R11, desc[UR22][R12.64] ;  /* 0x000000160c0b0981 */ /* 0x000122000c1e1100 */
[----:B------:R-:W-:Y:S02]  /*d700*/  LOP3.LUT R22, R26, 0x10, RZ, 0x3c, !PT ;  /* 0x000000101a167812 */ /* 0x000fe400078e3cff */
[----:B0-----:R-:W-:-:S04]  /*d710*/  IADD3 R12, P1, PT, R10, R3, RZ ;  /* 0x000000030a0c7210 */ /* 0x001fc80007f3e0ff */
[----:B------:R-:W-:Y:S02]  /*d720*/  LEA.HI.X.SX32 R13, R10, R2, 0x1, P1 ;  /* 0x000000020a0d7211 */ /* 0x000fe400008f0eff */
[----:B------:R-:W-:Y:S01]  /*d730*/  PRMT R10, RZ, 0x7610, R10 ;  /* 0x00007610ff0a7816 */ /* 0x000fe2000000000a */
[----:B------:R0:W-:Y:S05]  /*d740*/  STL [R1+0x318], R12 ;  /* 0x0003180c01007387 */ /* 0x0001ea0000100800 */
[----:B------:R0:W4:Y:S04]  /*d750*/  @P0 LDG.E.U8 R10, desc[UR22][R12.64] ;  /* 0x000000160c0a0981 */ /* 0x000128000c1e1100 */
[----:B------:R-:W-:Y:S01]  /*d760*/  STL [R1+0x314], R13 ;  /* 0x0003140d01007387 */ /* 0x000fe20000100800 */
[----:B0-----:R-:W-:Y:S01]  /*d770*/  IMAD R12, R46, UR4, RZ ;  /* 0x000000042e0c7c24 */ /* 0x001fe2000f8e02ff */
[----:B------:R-:W0:Y:S04]  /*d780*/  LDCU UR4, c[0x0][0x3b0] ;  /* 0x00007600ff0477ac */ /* 0x000e280008000800 */
[----:B------:R-:W-:-:S04]  /*d790*/  IADD3 R14, P1, PT, R12, R3, RZ ;  /* 0x000000030c0e7210 */ /* 0x000fc80007f3e0ff */
[----:B------:R-:W-:Y:S01]  /*d7a0*/  LEA.HI.X.SX32 R15, R12, R2, 0x1, P1 ;  /* 0x000000020c0f7211 */ /* 0x000fe200008f0eff */
[----:B--2---:R-:W-:Y:S04]  /*d7b0*/  STS.U8 [R26+UR10+0x9e00], R24 ;  /* 0x009e00181a007988 */ /* 0x004fe8000800000a */
[----:B---3--:R-:W-:Y:S04]  /*d7c0*/  STS.U8 [R22+UR10+0x8080], R25 ;  /* 0x0080801916007988 */ /* 0x008fe8000800000a */
[----:B----4-:R1:W-:Y:S04]  /*d7d0*/  STS.U8 [R22+UR10+0x8280], R31 ;  /* 0x0082801f16007988 */ /* 0x0103e8000800000a */
[----:B-1----:R-:W2:Y:S04]  /*d7e0*/  LDL.LU R31, [R1+0x374] ;  /* 0x00037400011f7983 */ /* 0x002ea80000300800 */
[----:B------:R-:W3:Y:S04]  /*d7f0*/  LDL.LU R25, [R1+0x370] ;  /* 0x0003700001197983 */ /* 0x000ee80000300800 */
[----:B------:R-:W-:Y:S04]  /*d800*/  STL [R1+0x358], R14 ;  /* 0x0003580e01007387 */ /* 0x000fe80000100800 */
[----:B------:R-:W-:Y:S04]  /*d810*/  STS.U8 [R22+UR10+0x8480], R27 ;  /* 0x0084801b16007988 */ /* 0x000fe8000800000a */
[----:B------:R-:W-:Y:S04]  /*d820*/  STL [R1+0x354], R15 ;  /* 0x0003540f01007387 */ /* 0x000fe80000100800 */
[----:B------:R1:W-:Y:S04]  /*d830*/  STS.U8 [R22+UR10+0x8680], R28 ;  /* 0x0086801c16007988 */ /* 0x0003e8000800000a */
[----:B-1----:R-:W4:Y:S01]  /*d840*/  LDL.LU R28, [R1+0x36c] ;  /* 0x00036c00011c7983 */ /* 0x002f220000300800 */
[----:B------:R-:W-:Y:S01]  /*d850*/  PRMT R13, RZ, 0x7610, R13 ;  /* 0x00007610ff0d7816 */ /* 0x000fe2000000000d */
[----:B------:R-:W-:Y:S01]  /*d860*/  IMAD R12, R35, UR5, RZ ;  /* 0x00000005230c7c24 */ /* 0x000fe2000f8e02ff */
[----:B------:R-:W1:Y:S01]  /*d870*/  LDCU UR5, c[0x0][0x3b0] ;  /* 0x00007600ff0577ac */ /* 0x000e620008000800 */
[----:B------:R-:W4:Y:S04]  /*d880*/  LDL.LU R21, [R1+0x32c] ;  /* 0x00032c0001157983 */ /* 0x000f280000300800 */
[----:B------:R0:W4:Y:S02]  /*d890*/  @P0 LDG.E.U8 R13, desc[UR22][R14.64] ;  /* 0x000000160e0d0981 */ /* 0x000124000c1e1100 */
[----:B0-----:R-:W-:-:S04]  /*d8a0*/  IADD3 R14, P1, PT, R12, R3, RZ ;  /* 0x000000030c0e7210 */ /* 0x001fc80007f3e0ff */
[----:B------:R-:W-:Y:S01]  /*d8b0*/  LEA.HI.X.SX32 R15, R12, R2, 0x1, P1 ;  /* 0x000000020c0f7211 */ /* 0x000fe200008f0eff */
[----:B------:R-:W-:Y:S04]  /*d8c0*/  STL [R1+0x398], R14 ;  /* 0x0003980e01007387 */ /* 0x000fe80000100800 */
[----:B------:R-:W-:Y:S04]  /*d8d0*/  STL [R1+0x394], R15 ;  /* 0x0003940f01007387 */ /* 0x000fe80000100800 */
[----:B------:R-:W-:Y:S04]  /*d8e0*/  STS.U8 [R22+UR10+0x8880], R30 ;  /* 0x0088801e16007988 */ /* 0x000fe8000800000a */
[----:B------:R0:W-:Y:S04]  /*d8f0*/  STS.U8 [R22+UR10+0x8a80], R33 ;  /* 0x008a802116007988 */ /* 0x0001e8000800000a */
[----:B------:R-:W4:Y:S01]  /*d900*/  LDL.LU R27, [R1+0x364] ;  /* 0x00036400011b7983 */ /* 0x000f220000300800 */
[----:B------:R-:W-:-:S03]  /*d910*/  PRMT R12, RZ, 0x7610, R12 ;  /* 0x00007610ff0c7816 */ /* 0x000fc6000000000c */
[----:B0-----:R-:W4:Y:S04]  /*d920*/  LDL.LU R33, [R1+0x324] ;  /* 0x0003240001217983 */ /* 0x001f280000300800 */
[----:B------:R0:W4:Y:S02]  /*d930*/  @P0 LDG.E.U8 R12, desc[UR22][R14.64] ;  /* 0x000000160e0c0981 */ /* 0x000124000c1e1100 */
[----:B0-----:R-:W-:Y:S01]  /*d940*/  IMAD R14, R29, UR4, RZ ;  /* 0x000000041d0e7c24 */ /* 0x001fe2000f8e02ff */
[----:B------:R-:W-:Y:S01]  /*d950*/  PRMT R15, RZ, 0x7610, R15 ;  /* 0x00007610ff0f7816 */ /* 0x000fe2000000000f */
[----:B------:R-:W0:Y:S03]  /*d960*/  LDCU UR4, c[0x0][0x3b0] ;  /* 0x00007600ff0477ac */ /* 0x000e260008000800 */
[----:B------:R-:W-:-:S04]  /*d970*/  IADD3 R16, P1, PT, R14, R3, RZ ;  /* 0x000000030e107210 */ /* 0x000fc80007f3e0ff */
[----:B------:R-:W-:Y:S01]  /*d980*/  LEA.HI.X.SX32 R17, R14, R2, 0x1, P1 ;  /* 0x000000020e117211 */ /* 0x000fe200008f0eff */
[----:B-1----:R-:W-:Y:S01]  /*d990*/  IMAD R14, R23, UR5, RZ ;  /* 0x00000005170e7c24 */ /* 0x002fe2000f8e02ff */
[----:B------:R1:W-:Y:S01]  /*d9a0*/  STL [R1+0x3c8], R16 ;  /* 0x0003c81001007387 */ /* 0x0003e20000100800 */
[----:B------:R-:W0:Y:S03]  /*d9b0*/  LDCU UR5, c[0x0][0x3b0] ;  /* 0x00007600ff0577ac */ /* 0x000e260008000800 */
[----:B------:R1:W4:Y:S04]  /*d9c0*/  @P0 LDG.E.U8 R15, desc[UR22][R16.64] ;  /* 0x00000016100f0981 */ /* 0x000328000c1e1100 */
[----:B------:R0:W-:Y:S04]  /*d9d0*/  STL [R1+0x3c4], R17 ;  /* 0x0003c41101007387 */ /* 0x0001e80000100800 */
[----:B------:R-:W4:Y:S01]  /*d9e0*/  LDL.LU R30, [R1+0x35c] ;  /* 0x00035c00011e7983 */ /* 0x000f220000300800 */
[----:B-1----:R-:W-:-:S04]  /*d9f0*/  IADD3 R16, P1, PT, R14, R3, RZ ;  /* 0x000000030e107210 */ /* 0x002fc80007f3e0ff */
[----:B0-----:R-:W-:Y:S01]  /*da00*/  LEA.HI.X.SX32 R17, R14, R2, 0x1, P1 ;  /* 0x000000020e117211 */ /* 0x001fe200008f0eff */
[----:B--2---:R0:W-:Y:S04]  /*da10*/  STS.U8 [R22+UR10+0x8c80], R31 ;  /* 0x008c801f16007988 */ /* 0x0041e8000800000a */
[----:B---3--:R1:W-:Y:S04]  /*da20*/  STS.U8 [R22+UR10+0x8e80], R25 ;  /* 0x008e801916007988 */ /* 0x0083e8000800000a */
[----:B0-----:R-:W2:Y:S04]  /*da30*/  LDL.LU R31, [R1+0x338] ;  /* 0x00033800011f7983 */ /* 0x001ea80000300800 */
[----:B------:R-:W-:Y:S04]  /*da40*/  STL [R1+0x3f8], R16 ;  /* 0x0003f81001007387 */ /* 0x000fe80000100800 */
[----:B------:R-:W-:Y:S04]  /*da50*/  STL [R1+0x3f4], R17 ;  /* 0x0003f41101007387 */ /* 0x000fe80000100800 */
[----:B------:R-:W3:Y:S04]  /*da60*/  LDL.LU R24, [R1+0x334] ;  /* 0x0003340001187983 */ /* 0x000ee80000300800 */
[----:B-1----:R-:W3:Y:S04]  /*da70*/  LDL.LU R25, [R1+0x320] ;  /* 0x0003200001197983 */ /* 0x002ee80000300800 */
[----:B----4-:R0:W-:Y:S04]  /*da80*/  STS.U8 [R22+UR10+0x9080], R28 ;  /* 0x0090801c16007988 */ /* 0x0101e8000800000a */
[----:B0-----:R-:W4:Y:S01]  /*da90*/  LDL.LU R28, [R1+0x328] ;  /* 0x00032800011c7983 */ /* 0x001f220000300800 */
[----:B------:R-:W-:-:S06]  /*daa0*/  PRMT R14, RZ, 0x7610, R14 ;  /* 0x00007610ff0e7816 */ /* 0x000fcc000000000e */
[----:B------:R0:W4:Y:S02]  /*dab0*/  @P0 LDG.E.U8 R14, desc[UR22][R16.64] ;  /* 0x00000016100e0981 */ /* 0x000124000c1e1100 */
[----:B0-----:R-:W-:Y:S02]  /*dac0*/  IMAD R16, R18, UR4, RZ ;  /* 0x0000000412107c24 */ /* 0x001fe4000f8e02ff */
[----:B------:R-:W-:Y:S01]  /*dad0*/  STS.U8 [R22+UR10+0x9280], R21 ;  /* 0x0092801516007988 */ /* 0x000fe2000800000a */
[----:B------:R-:W-:Y:S01]  /*dae0*/  PRMT R17, RZ, 0x7610, R17 ;  /* 0x00007610ff117816 */ /* 0x000fe20000000011 */
[----:B------:R-:W0:Y:S01]  /*daf0*/  LDCU UR4, c[0x0][0x3b0] ;  /* 0x00007600ff0477ac */ /* 0x000e220008000800 */
[----:B------:R-:W-:-:S04]  /*db00*/  IADD3 R18, P1, PT, R16, R3, RZ ;  /* 0x0000000310127210 */ /* 0x000fc80007f3e0ff */
[----:B------:R-:W-:Y:S01]  /*db10*/  LEA.HI.X.SX32 R19, R16, R2, 0x1, P1 ;  /* 0x0000000210137211 */ /* 0x000fe200008f0eff */
[----:B------:R-:W-:Y:S04]  /*db20*/  STL [R1+0x428], R18 ;  /* 0x0004281201007387 */ /* 0x000fe80000100800 */
[----:B------:R-:W-:Y:S04]  /*db30*/  STL [R1+0x424], R19 ;  /* 0x0004241301007387 */ /* 0x000fe80000100800 */
[----:B------:R1:W-:Y:S04]  /*db40*/  STS.U8 [R22+UR10+0x9480], R27 ;  /* 0x0094801b16007988 */ /* 0x0003e8000800000a */
[----:B------:R0:W-:Y:S01]  /*db50*/  STS.U8 [R22+UR10+0x9680], R33 ;  /* 0x0096802116007988 */ /* 0x0001e2000800000a */
[----:B------:R-:W-:Y:S01]  /*db60*/  IMAD R16, R20, UR5, RZ ;  /* 0x0000000514107c24 */ /* 0x000fe2000f8e02ff */
[----:B------:R-:W2:Y:S02]  /*db70*/  LDCU UR5, c[0x0][0x3b0] ;  /* 0x00007600ff0577ac */ /* 0x000ea40008000800 */
[----:B------:R0:W4:Y:S04]  /*db80*/  @P0 LDG.E.U8 R17, desc[UR22][R18.64] ;  /* 0x0000001612110981 */ /* 0x000128000c1e1100 */
[----:B-1----:R-:W4:Y:S04]  /*db90*/  LDL.LU R27, [R1+0x330] ;  /* 0x00033000011b7983 */ /* 0x002f280000300800 */
[----:B0-----:R-:W4:Y:S01]  /*dba0*/  LDL.LU R33, [R1+0x220] ;  /* 0x0002200001217983 */ /* 0x001f220000300800 */
[----:B------:R-:W-:-:S04]  /*dbb0*/  IADD3 R18, P1, PT, R16, R3, RZ ;  /* 0x0000000310127210 */ /* 0x000fc80007f3e0ff */
[----:B------:R-:W-:Y:S02]  /*dbc0*/  LEA.HI.X.SX32 R19, R16, R2, 0x1, P1 ;  /* 0x0000000210137211 */ /* 0x000fe400008f0eff */
[----:B------:R-:W-:Y:S01]  /*dbd0*/  PRMT R16, RZ, 0x7610, R16 ;  /* 0x00007610ff107816 */ /* 0x000fe20000000010 */
[----:B------:R0:W-:Y:S05]  /*dbe0*/  STL [R1+0x450], R18 ;  /* 0x0004501201007387 */ /* 0x0001ea0000100800 */
[----:B------:R0:W4:Y:S02]  /*dbf0*/  @P0 LDG.E.U8 R16, desc[UR22][R18.64] ;  /* 0x0000001612100981 */ /* 0x000124000c1e1100 */
[----:B0-----:R-:W-:-:S02]  /*dc00*/  IMAD R18, R48, UR9, RZ ;  /* 0x0000000930127c24 */ /* 0x001fc4000f8e02ff */
[----:B------:R0:W-:Y:S03]  /*dc10*/  STL [R1+0x44c], R19 ;  /* 0x00044c1301007387 */ /* 0x0001e60000100800 */
[C---:B------:R-:W-:Y:S01]  /*dc20*/  IADD3 R20, P1, PT, R18.reuse, R3, RZ ;  /* 0x0000000312147210 */ /* 0x040fe20007f3e0ff */
[----:B------:R1:W-:Y:S03]  /*dc30*/  STS.U8 [R22+UR10+0x9880], R30 ;  /* 0x0098801e16007988 */ /* 0x0003e6000800000a */
[----:B------:R-:W-:Y:S02]  /*dc40*/  LEA.HI.X.SX32 R21, R18, R2, 0x1, P1 ;  /* 0x0000000212157211 */ /* 0x000fe400008f0eff */
[----:B0-----:R-:W-:Y:S01]  /*dc50*/  PRMT R19, RZ, 0x7610, R19 ;  /* 0x00007610ff137816 */ /* 0x001fe20000000013 */
[----:B-1----:R-:W4:Y:S01]  /*dc60*/  LDL.LU R30, [R1+0x31c] ;  /* 0x00031c00011e7983 */ /* 0x002f220000300800 */
[----:B------:R-:W-:-:S04]  /*dc70*/  IMAD R18, R49, UR9, RZ ;  /* 0x0000000931127c24 */ /* 0x000fc8000f8e02ff */
[----:B------:R0:W4:Y:S04]  /*dc80*/  @P0 LDG.E.U8 R19, desc[UR22][R20.64] ;  /* 0x0000001614130981 */ /* 0x000128000c1e1100 */
[----:B--2---:R1:W-:Y:S04]  /*dc90*/  STS.U8 [R22+UR10+0x9a80], R31 ;  /* 0x009a801f16007988 */ /* 0x0043e8000800000a */
[----:B-1----:R-:W2:Y:S04]  /*dca0*/  LDL.LU R31, [R1+0x260] ;  /* 0x00026000011f7983 */ /* 0x002ea80000300800 */
[----:B------:R0:W-:Y:S04]  /*dcb0*/  STL [R1+0xd8], R20 ;  /* 0x0000d81401007387 */ /* 0x0001e80000100800 */
[----:B---3--:R-:W-:Y:S04]  /*dcc0*/  STS.U8 [R22+UR10+0x9c80], R24 ;  /* 0x009c801816007988 */ /* 0x008fe8000800000a */
[----:B------:R-:W-:Y:S01]  /*dcd0*/  STL [R1+0xd4], R21 ;  /* 0x0000d41501007387 */ /* 0x000fe20000100800 */
[----:B0-----:R-:W-:-:S03]  /*dce0*/  LOP3.LUT R20, R26, 0x20, RZ, 0x3c, !PT ;  /* 0x000000201a147812 */ /* 0x001fc600078e3cff */
[----:B------:R0:W-:Y:S04]  /*dcf0*/  STS.U8 [R22+UR10+0x9e80], R25 ;  /* 0x009e801916007988 */ /* 0x0001e8000800000a */
[----:B----4-:R1:W-:Y:S04]  /*dd00*/  STS.U8 [R20+UR10+0x8100], R28 ;  /* 0x0081001c14007988 */ /* 0x0103e8000800000a */
[----:B0-----:R-:W3:Y:S04]  /*dd10*/  LDL.LU R25, [R1+0x2f8] ;  /* 0x0002f80001197983 */ /* 0x001ee80000300800 */
[----:B-1----:R-:W4:Y:S01]  /*dd20*/  LDL.LU R28, [R1+0x2f4] ;  /* 0x0002f400011c7983 */ /* 0x002f220000300800 */
[----:B------:R-:W-:-:S04]  /*dd30*/  IADD3 R20, P1, PT, R18, R3, RZ ;  /* 0x0000000312147210 */ /* 0x000fc80007f3e0ff */
[----:B------:R-:W-:Y:S01]  /*dd40*/  LEA.HI.X.SX32 R21, R18, R2, 0x1, P1 ;  /* 0x0000000212157211 */ /* 0x000fe200008f0eff */
[----:B------:R0:W-:Y:S04]  /*dd50*/  STL [R1+0x118], R20 ;  /* 0x0001181401007387 */ /* 0x0001e80000100800 */
[----:B------:R-:W-:Y:S04]  /*dd60*/  STL [R1+0x114], R21 ;  /* 0x0001141501007387 */ /* 0x000fe80000100800 */
[----:B------:R-:W4:Y:S01]  /*dd70*/  LDL.LU R36, [R1+0x2f0] ;  /* 0x0002f00001247983 */ /* 0x000f220000300800 */
[----:B------:R-:W-:-:S06]  /*dd80*/  PRMT R18, RZ, 0x7610, R18 ;  /* 0x00007610ff127816 */ /* 0x000fcc0000000012 */
[----:B------:R0:W4:Y:S02]  /*dd90*/  @P0 LDG.E.U8 R18, desc[UR22][R20.64] ;  /* 0x0000001614120981 */ /* 0x000124000c1e1100 */
[----:B0-----:R-:W-:Y:S01]  /*dda0*/  IMAD R20, R77, UR9, RZ ;  /* 0x000000094d147c24 */ /* 0x001fe2000f8e02ff */
[----:B------:R-:W-:Y:S02]  /*ddb0*/  LOP3.LUT R77, R26, 0x20, RZ, 0x3c, !PT ;  /* 0x000000201a4d7812 */ /* 0x000fe400078e3cff */
[----:B------:R-:W4:Y:S02]  /*ddc0*/  LDL.LU R26, [R1+0x21c] ;  /* 0x00021c00011a7983 */ /* 0x000f240000300800 */
[----:B------:R-:W-:-:S04]  /*ddd0*/  IADD3 R22, P1, PT, R20, R3, RZ ;  /* 0x0000000314167210 */ /* 0x000fc80007f3e0ff */
[----:B------:R-:W-:Y:S01]  /*dde0*/  LEA.HI.X.SX32 R23, R20, R2, 0x1, P1 ;  /* 0x0000000214177211 */ /* 0x000fe200008f0eff */
        /* <DEDUP_REMOVED lines=10> */
[----:B------:R-:W-:Y:S02]  /*de90*/  LEA.HI.X.SX32 R23, R20, R2, 0x1, P1 ;  /* 0x0000000214177211 */ /* 0x000fe400008f0eff */
[----:B------:R-:W-:Y:S01]  /*dea0*/  PRMT R20, RZ, 0x7610, R20 ;  /* 0x00007610ff147816 */ /* 0x000fe20000000014 */
[----:B------:R0:W-:Y:S05]  /*deb0*/  STL [R1+0x1a0], R22 ;  /* 0x0001a01601007387 */ /* 0x0001ea0000100800 */
[----:B------:R0:W4:Y:S04]  /*dec0*/  @P0 LDG.E.U8 R20, desc[UR22][R22.64] ;  /* 0x0000001616140981 */ /* 0x000128000c1e1100 */
[----:B------:R1:W-:Y:S04]  /*ded0*/  STS.U8 [R77+UR10+0x8700], R30 ;  /* 0x0087001e4d007988 */ /* 0x0003e8000800000a */
[----:B------:R1:W-:Y:S01]  /*dee0*/  STL [R1+0x19c], R23 ;  /* 0x00019c1701007387 */ /* 0x0003e20000100800 */
[----:B0-----:R-:W-:-:S03]  /*def0*/  IMAD R22, R69, UR9, RZ ;  /* 0x0000000945167c24 */ /* 0x001fc6000f8e02ff */
[----:B-1----:R-:W4:Y:S02]  /*df00*/  LDL.LU R30, [R1+0x2a0] ;  /* 0x0002a000011e7983 */ /* 0x002f240000300800 */
[C---:B------:R-:W-:Y:S02]  /*df10*/  IADD3 R24, P1, PT, R22.reuse, R3, RZ ;  /* 0x0000000316187210 */ /* 0x040fe40007f3e0ff */
[----:B------:R-:W-:Y:S01]  /*df20*/  PRMT R23, RZ, 0x7610, R23 ;  /* 0x00007610ff177816 */ /* 0x000fe20000000017 */
[----:B--2---:R0:W-:Y:S04]  /*df30*/  STS.U8 [R77+UR10+0x8900], R31 ;  /* 0x0089001f4d007988 */ /* 0x0041e8000800000a */
[----:B0-----:R-:W2:Y:S04]  /*df40*/  LDL.LU R31, [R1+0x29c] ;  /* 0x00029c00011f7983 */ /* 0x001ea80000300800 */
[----:B------:R-:W-:Y:S04]  /*df50*/  STL [R1+0x1e0], R24 ;  /* 0x0001e01801007387 */ /* 0x000fe80000100800 */
[----:B---3--:R0:W-:Y:S04]  /*df60*/  STS.U8 [R77+UR10+0x8b00], R25 ;  /* 0x008b00194d007988 */ /* 0x0081e8000800000a */
[----:B----4-:R1:W-:Y:S01]  /*df70*/  STS.U8 [R77+UR10+0x8d00], R28 ;  /* 0x008d001c4d007988 */ /* 0x0103e2000800000a */
[----:B0-----:R-:W-:Y:S01]  /*df80*/  LEA.HI.X.SX32 R25, R22, R2, 0x1, P1 ;  /* 0x0000000216197211 */ /* 0x001fe200008f0eff */
[----:B------:R-:W-:-:S04]  /*df90*/  IMAD R22, R83, UR9, RZ ;  /* 0x0000000953167c24 */ /* 0x000fc8000f8e02ff */
[----:B------:R0:W-:Y:S04]  /*dfa0*/  STL [R1+0x1dc], R25 ;  /* 0x0001dc1901007387 */ /* 0x0001e80000100800 */
[----:B------:R3:W4:Y:S04]  /*dfb0*/  @P0 LDG.E.U8 R23, desc[UR22][R24.64] ;  /* 0x0000001618170981 */ /* 0x000728000c1e1100 */
[----:B------:R-:W4:Y:S04]  /*dfc0*/  LDL.LU R37, [R1+0x2e0] ;  /* 0x0002e00001257983 */ /* 0x000f280000300800 */
[----:B-1----:R-:W4:Y:S01]  /*dfd0*/  LDL.LU R28, [R1+0x2dc] ;  /* 0x0002dc00011c7983 */ /* 0x002f220000300800 */
[----:B---3--:R-:W-:-:S04]  /*dfe0*/  IADD3 R24, P1, PT, R22, R3, RZ ;  /* 0x0000000316187210 */ /* 0x008fc80007f3e0ff */
[----:B0-----:R-:W-:Y:S01]  /*dff0*/  LEA.HI.X.SX32 R25, R22, R2, 0x1, P1 ;  /* 0x0000000216197211 */ /* 0x001fe200008f0eff */
[----:B------:R-:W-:Y:S04]  /*e000*/  STL [R1+0x220], R24 ;  /* 0x0002201801007387 */ /* 0x000fe80000100800 */
[----:B------:R-:W-:Y:S04]  /*e010*/  STL [R1+0x21c], R25 ;  /* 0x00021c1901007387 */ /* 0x000fe80000100800 */
[----:B------:R0:W-:Y:S04]  /*e020*/  STS.U8 [R77+UR10+0x8f00], R36 ;  /* 0x008f00244d007988 */ /* 0x0001e8000800000a */
[----:B------:R-:W3:Y:S04]  /*e030*/  LDL.LU R39, [R1+0x2e8] ;  /* 0x0002e80001277983 */ /* 0x000ee80000300800 */
[----:B0-----:R-:W3:Y:S04]  /*e040*/  LDL.LU R36, [R1+0x2e4] ;  /* 0x0002e40001247983 */ /* 0x001ee80000300800 */
[----:B------:R-:W-:Y:S04]  /*e050*/  STS.U8 [R77+UR10+0x9100], R26 ;  /* 0x0091001a4d007988 */ /* 0x000fe8000800000a */
[----:B------:R-:W-:Y:S01]  /*e060*/  STS.U8 [R77+UR10+0x9300], R27 ;  /* 0x0093001b4d007988 */ /* 0x000fe2000800000a */
[----:B------:R-:W-:-:S03]  /*e070*/  PRMT R22, RZ, 0x7610, R22 ;  /* 0x00007610ff167816 */ /* 0x000fc60000000016 */
[----:B------:R0:W-:Y:S04]  /*e080*/  STS.U8 [R77+UR10+0x9500], R33 ;  /* 0x009500214d007988 */ /* 0x0001e8000800000a */
[----:B------:R1:W3:Y:S04]  /*e090*/  @P0 LDG.E.U8 R22, desc[UR22][R24.64] ;  /* 0x0000001618160981 */ /* 0x0002e8000c1e1100 */
[----:B0-----:R-:W3:Y:S01]  /*e0a0*/  LDL.LU R33, [R1+0x2b4] ;  /* 0x0002b40001217983 */ /* 0x001ee20000300800 */
[----:B-1----:R-:W-:Y:S02]  /*e0b0*/  IMAD R24, R75, UR9, RZ ;  /* 0x000000094b187c24 */ /* 0x002fe4000f8e02ff */
[----:B------:R-:W0:Y:S03]  /*e0c0*/  S2R R75, SR_TID.X ;  /* 0x00000000004b7919 */ /* 0x000e260000002100 */
[----:B------:R-:W-:-:S02]  /*e0d0*/  IADD3 R26, P1, PT, R24, R3, RZ ;  /* 0x00000003181a7210 */ /* 0x000fc40007f3e0ff */
[----:B------:R-:W-:Y:S02]  /*e0e0*/  PRMT R25, RZ, 0x7610, R25 ;  /* 0x00007610ff197816 */ /* 0x000fe40000000019 */
[----:B------:R-:W-:Y:S01]  /*e0f0*/  LEA.HI.X.SX32 R27, R24, R2, 0x1, P1 ;  /* 0x00000002181b7211 */ /* 0x000fe200008f0eff */
[----:B------:R-:W-:Y:S01]  /*e100*/  IMAD R24, R67, UR9, RZ ;  /* 0x0000000943187c24 */ /* 0x000fe2000f8e02ff */
[----:B------:R1:W-:Y:S04]  /*e110*/  STL [R1+0x260], R26 ;  /* 0x0002601a01007387 */ /* 0x0003e80000100800 */
[----:B------:R1:W3:Y:S04]  /*e120*/  @P0 LDG.E.U8 R25, desc[UR22][R26.64] ;  /* 0x000000161a190981 */ /* 0x0002e8000c1e1100 */
[----:B------:R0:W-:Y:S01]  /*e130*/  STL [R1+0x25c], R27 ;  /* 0x00025c1b01007387 */ /* 0x0001e20000100800 */
[----:B-1----:R-:W-:-:S03]  /*e140*/  IADD3 R26, P1, PT, R24, R3, RZ ;  /* 0x00000003181a7210 */ /* 0x002fc60007f3e0ff */
[----:B------:R1:W-:Y:S01]  /*e150*/  STS.U8 [R77+UR10+0x9700], R30 ;  /* 0x0097001e4d007988 */ /* 0x0003e2000800000a */
[----:B0-----:R-:W-:Y:S02]  /*e160*/  LEA.HI.X.SX32 R27, R24, R2, 0x1, P1 ;  /* 0x00000002181b7211 */ /* 0x001fe400008f0eff */
[----:B------:R-:W-:-:S06]  /*e170*/  PRMT R24, RZ, 0x7610, R24 ;  /* 0x00007610ff187816 */ /* 0x000fcc0000000018 */
[----:B------:R0:W3:Y:S04]  /*e180*/  @P0 LDG.E.U8 R24, desc[UR22][R26.64] ;  /* 0x000000161a180981 */ /* 0x0000e8000c1e1100 */
[----:B-1----:R-:W3:Y:S01]  /*e190*/  LDL.LU R30, [R1+0x2b8] ;  /* 0x0002b800011e7983 */ /* 0x002ee20000300800 */
[----:B------:R-:W-:-:S03]  /*e1a0*/  LOP3.LUT R67, R75, 0x7f, RZ, 0xc0, !PT ;  /* 0x0000007f4b437812 */ /* 0x000fc600078ec0ff */
[----:B--2---:R1:W-:Y:S04]  /*e1b0*/  STS.U8 [R77+UR10+0x9900], R31 ;  /* 0x0099001f4d007988 */ /* 0x0043e8000800000a */
[----:B-1----:R-:W2:Y:S04]  /*e1c0*/  LDL.LU R31, [R1+0x2b0] ;  /* 0x0002b000011f7983 */ /* 0x002ea80000300800 */
[----:B------:R0:W-:Y:S02]  /*e1d0*/  STL [R1+0x2a0], R26 ;  /* 0x0002a01a01007387 */ /* 0x0001e40000100800 */
[----:B0-----:R-:W-:Y:S01]  /*e1e0*/  IMAD R26, R61, UR9, RZ ;  /* 0x000000093d1a7c24 */ /* 0x001fe2000f8e02ff */
[----:B------:R-:W-:Y:S01]  /*e1f0*/  LOP3.LUT R61, R67, 0x30, RZ, 0x3c, !PT ;  /* 0x00000030433d7812 */ /* 0x000fe200078e3cff */
[----:B------:R-:W-:Y:S04]  /*e200*/  STL [R1+0x29c], R27 ;  /* 0x00029c1b01007387 */ /* 0x000fe80000100800 */
[----:B------:R-:W2:Y:S04]  /*e210*/  LDL.LU R38, [R1+0x2a8] ;  /* 0x0002a80001267983 */ /* 0x000ea80000300800 */
[----:B----4-:R0:W-:Y:S04]  /*e220*/  STS.U8 [R77+UR10+0x9b00], R37 ;  /* 0x009b00254d007988 */ /* 0x0101e8000800000a */
[----:B------:R1:W-:Y:S04]  /*e230*/  STS.U8 [R77+UR10+0x9d00], R28 ;  /* 0x009d001c4d007988 */ /* 0x0003e8000800000a */
[----:B0-----:R-:W4:Y:S01]  /*e240*/  LDL.LU R37, [R1+0x2a4] ;  /* 0x0002a40001257983 */ /* 0x001f220000300800 */
[----:B-1----:R-:W-:-:S04]  /*e250*/  IADD3 R28, P1, PT, R26, R3, RZ ;  /* 0x000000031a1c7210 */ /* 0x002fc80007f3e0ff */
[----:B------:R-:W-:Y:S01]  /*e260*/  LEA.HI.X.SX32 R29, R26, R2, 0x1, P1 ;  /* 0x000000021a1d7211 */ /* 0x000fe200008f0eff */
[----:B------:R-:W-:Y:S04]  /*e270*/  STL [R1+0x2e0], R28 ;  /* 0x0002e01c01007387 */ /* 0x000fe80000100800 */
[----:B---3--:R-:W-:Y:S04]  /*e280*/  STS.U8 [R77+UR10+0x9f00], R39 ;  /* 0x009f00274d007988 */ /* 0x008fe8000800000a */
[----:B------:R-:W-:Y:S04]  /*e290*/  STL [R1+0x2dc], R29 ;  /* 0x0002dc1d01007387 */ /* 0x000fe80000100800 */
[----:B------:R0:W-:Y:S04]  /*e2a0*/  STS.U8 [R61+UR10+0x8180], R36 ;  /* 0x008180243d007988 */ /* 0x0001e8000800000a */
[----:B0-----:R-:W3:Y:S01]  /*e2b0*/  LDL.LU R36, [R1+0x2ac] ;  /* 0x0002ac0001247983 */ /* 0x001ee20000300800 */
[----:B------:R-:W-:Y:S01]  /*e2c0*/  PRMT R27, RZ, 0x7610, R27 ;  /* 0x00007610ff1b7816 */ /* 0x000fe2000000001b */
[----:B------:R-:W-:-:S05]  /*e2d0*/  IMAD R26, R53, UR9, RZ ;  /* 0x00000009351a7c24 */ /* 0x000fca000f8e02ff */
[----:B------:R0:W3:Y:S04]  /*e2e0*/  @P0 LDG.E.U8 R27, desc[UR22][R28.64] ;  /* 0x000000161c1b0981 */ /* 0x0000e8000c1e1100 */
[----:B------:R1:W-:Y:S04]  /*e2f0*/  STS.U8 [R61+UR10+0x8580], R33 ;  /* 0x008580213d007988 */ /* 0x0003e8000800000a */
[----:B-1----:R-:W3:Y:S01]  /*e300*/  LDL.LU R33, [R1+0x26c] ;  /* 0x00026c0001217983 */ /* 0x002ee20000300800 */
[----:B0-----:R-:W-:-:S04]  /*e310*/  IADD3 R28, P1, PT, R26, R3, RZ ;  /* 0x000000031a1c7210 */ /* 0x001fc80007f3e0ff */
[----:B------:R-:W-:Y:S02]  /*e320*/  LEA.HI.X.SX32 R29, R26, R2, 0x1, P1 ;  /* 0x000000021a1d7211 */ /* 0x000fe400008f0eff */
[----:B------:R-:W-:Y:S01]  /*e330*/  PRMT R26, RZ, 0x7610, R26 ;  /* 0x00007610ff1a7816 */ /* 0x000fe2000000001a */
[----:B------:R0:W-:Y:S05]  /*e340*/  STL [R1+0x320], R28 ;  /* 0x0003201c01007387 */ /* 0x0001ea0000100800 */
[----:B------:R0:W3:Y:S02]  /*e350*/  @P0 LDG.E.U8 R26, desc[UR22][R28.64] ;  /* 0x000000161c1a0981 */ /* 0x0000e4000c1e1100 */
[----:B0-----:R-:W-:-:S02]  /*e360*/  IMAD R28, R47, UR4, RZ ;  /* 0x000000042f1c7c24 */ /* 0x001fc4000f8e02ff */
[----:B------:R0:W-:Y:S01]  /*e370*/  STL [R1+0x31c], R29 ;  /* 0x00031c1d01007387 */ /* 0x0001e20000100800 */
[----:B------:R-:W1:Y:S03]  /*e380*/  LDCU UR4, c[0x0][0x3b0] ;  /* 0x00007600ff0477ac */ /* 0x000e660008000800 */
[----:B------:R-:W3:Y:S04]  /*e390*/  LDL.LU R46, [R1+0x278] ;  /* 0x00027800012e7983 */ /* 0x000ee80000300800 */
[----:B------:R-:W3:Y:S04]  /*e3a0*/  LDL.LU R45, [R1+0x274] ;  /* 0x00027400012d7983 */ /* 0x000ee80000300800 */
[----:B------:R1:W-:Y:S01]  /*e3b0*/  STS.U8 [R61+UR10+0x8980], R30 ;  /* 0x0089801e3d007988 */ /* 0x0003e2000800000a */
[----:B0-----:R-:W-:-:S02]  /*e3c0*/  PRMT R29, RZ, 0x7610, R29 ;  /* 0x00007610ff1d7816 */ /* 0x001fc4000000001d */
[----:B-1----:R-:W-:-:S05]  /*e3d0*/  IADD3 R30, P1, PT, R28, R3, RZ ;  /* 0x000000031c1e7210 */ /* 0x002fca0007f3e0ff */
[----:B------:R-:W-:Y:S04]  /*e3e0*/  STL [R1+0x360], R30 ;  /* 0x0003601e01007387 */ /* 0x000fe80000100800 */
[----:B--2---:R0:W-:Y:S02]  /*e3f0*/  STS.U8 [R61+UR10+0x8d80], R31 ;  /* 0x008d801f3d007988 */ /* 0x0041e4000800000a */
[----:B0-----:R-:W-:Y:S01]  /*e400*/  LEA.HI.X.SX32 R31, R28, R2, 0x1, P1 ;  /* 0x000000021c1f7211 */ /* 0x001fe200008f0eff */
[----:B------:R-:W-:Y:S01]  /*e410*/  IMAD R28, R44, UR5, RZ ;  /* 0x000000052c1c7c24 */ /* 0x000fe2000f8e02ff */
[----:B------:R-:W0:Y:S03]  /*e420*/  LDCU UR5, c[0x0][0x3b0] ;  /* 0x00007600ff0577ac */ /* 0x000e260008000800 */
[----:B------:R1:W2:Y:S04]  /*e430*/  @P0 LDG.E.U8 R29, desc[UR22][R30.64] ;  /* 0x000000161e1d0981 */ /* 0x0002a8000c1e1100 */
[----:B------:R0:W-:Y:S04]  /*e440*/  STL [R1+0x35c], R31 ;  /* 0x00035c1f01007387 */ /* 0x0001e80000100800 */
[----:B------:R-:W2:Y:S01]  /*e450*/  LDL.LU R41, [R1+0x268] ;  /* 0x0002680001297983 */ /* 0x000ea20000300800 */
[----:B-1----:R-:W-:-:S03]  /*e460*/  IADD3 R30, P1, PT, R28, R3, RZ ;  /* 0x000000031c1e7210 */ /* 0x002fc60007f3e0ff */
[----:B------:R-:W2:Y:S01]  /*e470*/  LDL.LU R40, [R1+0x264] ;  /* 0x0002640001287983 */ /* 0x000ea20000300800 */
[----:B0-----:R-:W-:-:S03]  /*e480*/  LEA.HI.X.SX32 R31, R28, R2, 0x1, P1 ;  /* 0x000000021c1f7211 */ /* 0x001fc600008f0eff */
[----:B------:R-:W-:Y:S04]  /*e490*/  STL [R1+0x3a0], R30 ;  /* 0x0003a01e01007387 */ /* 0x000fe80000100800 */
[----:B------:R-:W-:Y:S04]  /*e4a0*/  STL [R1+0x39c], R31 ;  /* 0x00039c1f01007387 */ /* 0x000fe80000100800 */
[----:B------:R0:W-:Y:S04]  /*e4b0*/  STS.U8 [R61+UR10+0x9180], R38 ;  /* 0x009180263d007988 */ /* 0x0001e8000800000a */
[----:B------:R-:W2:Y:S04]  /*e4c0*/  LDL.LU R39, [R1+0x270] ;  /* 0x0002700001277983 */ /* 0x000ea80000300800 */
[----:B----4-:R1:W-:Y:S04]  /*e4d0*/  STS.U8 [R61+UR10+0x9580], R37 ;  /* 0x009580253d007988 */ /* 0x0103e8000800000a */
[----:B0-----:R-:W4:Y:S04]  /*e4e0*/  LDL.LU R38, [R1+0x228] ;  /* 0x0002280001267983 */ /* 0x001f280000300800 */
[----:B-1----:R-:W4:Y:S04]  /*e4f0*/  LDL.LU R37, [R1+0x238] ;  /* 0x0002380001257983 */ /* 0x002f280000300800 */
[----:B---3--:R0:W-:Y:S04]  /*e500*/  STS.U8 [R61+UR10+0x9980], R36 ;  /* 0x009980243d007988 */ /* 0x0081e8000800000a */
[----:B0-----:R-:W3:Y:S01]  /*e510*/  LDL.LU R36, [R1+0x224] ;  /* 0x0002240001247983 */ /* 0x001ee20000300800 */
[----:B------:R-:W-:-:S06]  /*e520*/  PRMT R28, RZ, 0x7610, R28 ;  /* 0x00007610ff1c7816 */ /* 0x000fcc000000001c */
[----:B------:R0:W3:Y:S02]  /*e530*/  @P0 LDG.E.U8 R28, desc[UR22][R30.64] ;  /* 0x000000161e1c0981 */ /* 0x0000e4000c1e1100 */
[----:B0-----:R-:W-:Y:S02]  /*e540*/  IMAD R30, R32, UR4, RZ ;  /* 0x00000004201e7c24 */ /* 0x001fe4000f8e02ff */
[----:B------:R0:W-:Y:S01]  /*e550*/  STS.U8 [R61+UR10+0x9d80], R33 ;  /* 0x009d80213d007988 */ /* 0x0001e2000800000a */
[----:B------:R-:W-:Y:S01]  /*e560*/  PRMT R31, RZ, 0x7610, R31 ;  /* 0x00007610ff1f7816 */ /* 0x000fe2000000001f */
[----:B------:R-:W1:Y:S01]  /*e570*/  LDCU UR4, c[0x0][0x3b0] ;  /* 0x00007600ff0477ac */ /* 0x000e620008000800 */
[----:B------:R-:W-:-:S04]  /*e580*/  IADD3 R32, P1, PT, R30, R3, RZ ;  /* 0x000000031e207210 */ /* 0x000fc80007f3e0ff */
[----:B0-----:R-:W-:Y:S01]  /*e590*/  LEA.HI.X.SX32 R33, R30, R2, 0x1, P1 ;  /* 0x000000021e217211 */ /* 0x001fe200008f0eff */
[----:B------:R-:W-:Y:S01]  /*e5a0*/  IMAD R30, R43, UR5, RZ ;  /* 0x000000052b1e7c24 */ /* 0x000fe2000f8e02ff */
[----:B------:R0:W-:Y:S01]  /*e5b0*/  STL [R1+0x3d0], R32 ;  /* 0x0003d02001007387 */ /* 0x0001e20000100800 */
[----:B------:R-:W1:Y:S03]  /*e5c0*/  LDCU UR5, c[0x0][0x3b0] ;  /* 0x00007600ff0577ac */ /* 0x000e660008000800 */
[----:B------:R0:W3:Y:S04]  /*e5d0*/  @P0 LDG.E.U8 R31, desc[UR22][R32.64] ;  /* 0x00000016201f0981 */ /* 0x0000e8000c1e1100 */
[----:B------:R1:W-:Y:S01]  /*e5e0*/  STL [R1+0x3cc], R33 ;  /* 0x0003cc2101007387 */ /* 0x0003e20000100800 */
[----:B0-----:R-:W-:-:S04]  /*e5f0*/  IADD3 R32, P1, PT, R30, R3, RZ ;  /* 0x000000031e207210 */ /* 0x001fc80007f3e0ff */
[----:B-1----:R-:W-:Y:S02]  /*e600*/  LEA.HI.X.SX32 R33, R30, R2, 0x1, P1 ;  /* 0x000000021e217211 */ /* 0x002fe400008f0eff */
[----:B------:R-:W-:Y:S01]  /*e610*/  PRMT R30, RZ, 0x7610, R30 ;  /* 0x00007610ff1e7816 */ /* 0x000fe2000000001e */
[----:B------:R0:W-:Y:S05]  /*e620*/  STL [R1+0x400], R32 ;  /* 0x0004002001007387 */ /* 0x0001ea0000100800 */
[----:B------:R0:W3:Y:S02]  /*e630*/  @P0 LDG.E.U8 R30, desc[UR22][R32.64] ;  /* 0x00000016201e0981 */ /* 0x0000e4000c1e1100 */
[----:B0-----:R-:W-:-:S02]  /*e640*/  IMAD R32, R34, UR4, RZ ;  /* 0x0000000422207c24 */ /* 0x001fc4000f8e02ff */
[----:B------:R0:W-:Y:S01]  /*e650*/  STL [R1+0x3fc], R33 ;  /* 0x0003fc2101007387 */ /* 0x0001e20000100800 */
[----:B------:R-:W-:Y:S01]  /*e660*/  LOP3.LUT R75, R75, 0x7f, RZ, 0xc0, !PT ;  /* 0x0000007f4b4b7812 */ /* 0x000fe200078ec0ff */
[----:B------:R-:W1:Y:S01]  /*e670*/  LDCU UR4, c[0x0][0x3b0] ;  /* 0x00007600ff0477ac */ /* 0x000e620008000800 */
[----:B------:R-:W-:-:S04]  /*e680*/  IADD3 R34, P1, PT, R32, R3, RZ ;  /* 0x0000000320227210 */ /* 0x000fc80007f3e0ff */
[----:B------:R-:W-:Y:S02]  /*e690*/  LEA.HI.X.SX32 R35, R32, R2, 0x1, P1 ;  /* 0x0000000220237211 */ /* 0x000fe400008f0eff */
[----:B0-----:R-:W-:Y:S01]  /*e6a0*/  PRMT R33, RZ, 0x7610, R33 ;  /* 0x00007610ff217816 */ /* 0x001fe20000000021 */
        /* <DEDUP_REMOVED lines=9> */
[----:B------:R0:W3:Y:S04]  /*e740*/  @P0 LDG.E.U8 R32, desc[UR22][R34.64] ;  /* 0x0000001622200981 */ /* 0x0000e8000c1e1100 */
[----:B------:R-:W-:Y:S04]  /*e750*/  STS.U8 [R61+UR10+0x8380], R46 ;  /* 0x0083802e3d007988 */ /* 0x000fe8000800000a */
[----:B------:R-:W-:Y:S01]  /*e760*/  STS.U8 [R61+UR10+0x8780], R45 ;  /* 0x0087802d3d007988 */ /* 0x000fe2000800000a */
[----:B0-----:R-:W-:-:S03]  /*e770*/  IMAD R34, R93, UR9, RZ ;  /* 0x000000095d227c24 */ /* 0x001fc6000f8e02ff */
[----:B------:R0:W-:Y:S02]  /*e780*/  STL [R1+0x454], R35 ;  /* 0x0004542301007387 */ /* 0x0001e40000100800 */
[----:B0-----:R-:W-:-:S05]  /*e790*/  IADD3 R35, P1, PT, R34, R3, RZ ;  /* 0x0000000322237210 */ /* 0x001fca0007f3e0ff */
[----:B------:R-:W-:Y:S04]  /*e7a0*/  STL [R1+0xe0], R35 ;  /* 0x0000e02301007387 */ /* 0x000fe80000100800 */
[----:B--2---:R-:W-:Y:S04]  /*e7b0*/  STS.U8 [R61+UR10+0x8b80], R41 ;  /* 0x008b80293d007988 */ /* 0x004fe8000800000a */
[----:B------:R-:W-:Y:S04]  /*e7c0*/  STS.U8 [R61+UR10+0x8f80], R40 ;  /* 0x008f80283d007988 */ /* 0x000fe8000800000a */
[----:B------:R-:W-:Y:S04]  /*e7d0*/  STS.U8 [R61+UR10+0x9380], R39 ;  /* 0x009380273d007988 */ /* 0x000fe8000800000a */
[----:B----4-:R-:W-:Y:S04]  /*e7e0*/  STS.U8 [R61+UR10+0x9780], R38 ;  /* 0x009780263d007988 */ /* 0x010fe8000800000a */
[----:B------:R-:W-:Y:S04]  /*e7f0*/  STS.U8 [R61+UR10+0x9b80], R37 ;  /* 0x009b80253d007988 */ /* 0x000fe8000800000a */
[----:B---3--:R0:W-:Y:S02]  /*e800*/  STS.U8 [R61+UR10+0x9f80], R36 ;  /* 0x009f80243d007988 */ /* 0x0081e4000800000a */
[----:B0-----:R-:W-:-:S02]  /*e810*/  LEA.HI.X.SX32 R36, R34, R2, 0x1, P1 ;  /* 0x0000000222247211 */ /* 0x001fc400008f0eff */
[----:B------:R-:W-:-:S03]  /*e820*/  PRMT R34, RZ, 0x7610, R34 ;  /* 0x00007610ff227816 */ /* 0x000fc60000000022 */
[----:B------:R0:W-:Y:S01]  /*e830*/  STL [R1+0xdc], R36 ;  /* 0x0000dc2401007387 */ /* 0x0001e20000100800 */
[----:B------:R-:W-:Y:S02]  /*e840*/  @P0 IMAD.MOV.U32 R37, RZ, RZ, R36 ;  /* 0x000000ffff250224 */ /* 0x000fe400078e0024 */
[----:B0-----:R-:W-:Y:S02]  /*e850*/  @P0 IMAD.MOV.U32 R36, RZ, RZ, R35 ;  /* 0x000000ffff240224 */ /* 0x001fe400078e0023 */
[----:B------:R-:W-:Y:S02]  /*e860*/  IMAD R35, R90, UR9, RZ ;  /* 0x000000095a237c24 */ /* 0x000fe4000f8e02ff */
[----:B------:R-:W2:Y:S04]  /*e870*/  LDL.LU R90, [R1+0x734] ;  /* 0x00073400015a7983 */ /* 0x000ea80000300800 */
[----:B------:R0:W3:Y:S04]  /*e880*/  @P0 LDG.E.U8 R34, desc[UR22][R36.64] ;  /* 0x0000001624220981 */ /* 0x0000e8000c1e1100 */
[----:B------:R-:W4:Y:S01]  /*e890*/  LDL.LU R48, [R1+0x4] ;  /* 0x0000040001307983 */ /* 0x000f220000300800 */
[----:B0-----:R-:W-:-:S04]  /*e8a0*/  IADD3 R37, P1, PT, R35, R3, RZ ;  /* 0x0000000323257210 */ /* 0x001fc80007f3e0ff */
[----:B------:R-:W-:Y:S01]  /*e8b0*/  LEA.HI.X.SX32 R38, R35, R2, 0x1, P1 ;  /* 0x0000000223267211 */ /* 0x000fe200008f0eff */
[----:B------:R-:W-:Y:S01]  /*e8c0*/  STL [R1+0x120], R37 ;  /* 0x0001202501007387 */ /* 0x000fe20000100800 */
[----:B------:R-:W-:-:S03]  /*e8d0*/  IMAD R35, R92, UR9, RZ ;  /* 0x000000095c237c24 */ /* 0x000fc6000f8e02ff */
[----:B------:R0:W-:Y:S04]  /*e8e0*/  STL [R1+0x11c], R38 ;  /* 0x00011c2601007387 */ /* 0x0001e80000100800 */
[----:B------:R-:W3:Y:S01]  /*e8f0*/  LDL.LU R92, [R1+0x730] ;  /* 0x00073000015c7983 */ /* 0x000ee20000300800 */
[----:B------:R-:W-:Y:S01]  /*e900*/  PRMT R36, RZ, 0x7610, R36 ;  /* 0x00007610ff247816 */ /* 0x000fe20000000024 */
[----:B------:R-:W-:Y:S02]  /*e910*/  @P0 IMAD.MOV.U32 R39, RZ, RZ, R38 ;  /* 0x000000ffff270224 */ /* 0x000fe400078e0026 */
[----:B------:R-:W4:Y:S01]  /*e920*/  LDL.LU R47, [R1+0xc] ;  /* 0x00000c00012f7983 */ /* 0x000f220000300800 */
[----:B0-----:R-:W-:Y:S01]  /*e930*/  @P0 IMAD.MOV.U32 R38, RZ, RZ, R37 ;  /* 0x000000ffff260224 */ /* 0x001fe200078e0025 */
[----:B------:R-:W-:-:S02]  /*e940*/  IADD3 R37, P1, PT, R35, R3, RZ ;  /* 0x0000000323257210 */ /* 0x000fc40007f3e0ff */
[----:B------:R-:W4:Y:S04]  /*e950*/  LDL.LU R76, [R1] ;  /* 0x00000000014c7983 */ /* 0x000f280000300800 */
[----:B------:R0:W4:Y:S04]  /*e960*/  @P0 LDG.E.U8 R36, desc[UR22][R38.64] ;  /* 0x0000001626240981 */ /* 0x000128000c1e1100 */
[----:B------:R-:W-:Y:S01]  /*e970*/  STL [R1+0x160], R37 ;  /* 0x0001602501007387 */ /* 0x000fe20000100800 */
[----:B0-----:R-:W-:-:S05]  /*e980*/  LEA.HI.X.SX32 R38, R35, R2, 0x1, P1 ;  /* 0x0000000223267211 */ /* 0x001fca00008f0eff */
[----:B------:R0:W-:Y:S01]  /*e990*/  STL [R1+0x15c], R38 ;  /* 0x00015c2601007387 */ /* 0x0001e20000100800 */
[----:B------:R-:W-:-:S03]  /*e9a0*/  @P0 IMAD.MOV.U32 R39, RZ, RZ, R38 ;  /* 0x000000ffff270224 */ /* 0x000fc600078e0026 */
[----:B------:R-:W4:Y:S01]  /*e9b0*/  LDL.LU R46, [R1+0xe4] ;  /* 0x0000e400012e7983 */ /* 0x000f220000300800 */
[----:B0-----:R-:W-:Y:S02]  /*e9c0*/  @P0 IMAD.MOV.U32 R38, RZ, RZ, R37 ;  /* 0x000000ffff260224 */ /* 0x001fe400078e0025 */
[----:B------:R-:W-:Y:S02]  /*e9d0*/  IMAD R37, R91, UR9, RZ ;  /* 0x000000095b257c24 */ /* 0x000fe4000f8e02ff */
[----:B------:R-:W4:Y:S01]  /*e9e0*/  LDL.LU R91, [R1+0x72c] ;  /* 0x00072c00015b7983 */ /* 0x000f220000300800 */
[----:B------:R-:W-:-:S03]  /*e9f0*/  PRMT R35, RZ, 0x7610, R35 ;  /* 0x00007610ff237816 */ /* 0x000fc60000000023 */
[----:B------:R-:W4:Y:S04]  /*ea00*/  LDL.LU R83, [R1+0x8] ;  /* 0x0000080001537983 */ /* 0x000f280000300800 */
[----:B------:R0:W4:Y:S02]  /*ea10*/  @P0 LDG.E.U8 R35, desc[UR22][R38.64] ;  /* 0x0000001626230981 */ /* 0x000124000c1e1100 */
[----:B0-----:R-:W-:-:S04]  /*ea20*/  IADD3 R39, P1, PT, R37, R3, RZ ;  /* 0x0000000325277210 */ /* 0x001fc80007f3e0ff */
[----:B------:R-:W-:Y:S01]  /*ea30*/  LEA.HI.X.SX32 R40, R37, R2, 0x1, P1 ;  /* 0x0000000225287211 */ /* 0x000fe200008f0eff */
[----:B------:R-:W-:Y:S01]  /*ea40*/  IMAD R37, R68, UR9, RZ ;  /* 0x0000000944257c24 */ /* 0x000fe2000f8e02ff */
[----:B------:R-:W-:Y:S01]  /*ea50*/  STL [R1+0x1a8], R39 ;  /* 0x0001a82701007387 */ /* 0x000fe20000100800 */
[----:B------:R-:W-:Y:S02]  /*ea60*/  PRMT R38, RZ, 0x7610, R38 ;  /* 0x00007610ff267816 */ /* 0x000fe40000000026 */
[----:B------:R-:W-:Y:S01]  /*ea70*/  @P0 IMAD.MOV.U32 R41, RZ, RZ, R40 ;  /* 0x000000ffff290224 */ /* 0x000fe200078e0028 */
[----:B------:R0:W-:Y:S04]  /*ea80*/  STL [R1+0x1a4], R40 ;  /* 0x0001a42801007387 */ /* 0x0001e80000100800 */
[----:B------:R-:W-:Y:S01]  /*ea90*/  STS.U8 [R67+UR10], R88 ;  /* 0x0000005843007988 */ /* 0x000fe2000800000a */
[----:B0-----:R-:W-:Y:S01]  /*eaa0*/  @P0 IMAD.MOV.U32 R40, RZ, RZ, R39 ;  /* 0x000000ffff280224 */ /* 0x001fe200078e0027 */
[----:B------:R-:W-:-:S02]  /*eab0*/  IADD3 R39, P1, PT, R37, R3, RZ ;  /* 0x0000000325277210 */ /* 0x000fc40007f3e0ff */
[----:B------:R-:W-:Y:S04]  /*eac0*/  STS.U8 [R67+UR10+0x400], R84 ;  /* 0x0004005443007988 */ /* 0x000fe8000800000a */
[----:B------:R0:W4:Y:S04]  /*ead0*/  @P0 LDG.E.U8 R38, desc[UR22][R40.64] ;  /* 0x0000001628260981 */ /* 0x000128000c1e1100 */
[----:B------:R-:W4:Y:S04]  /*eae0*/  LDL.LU R69, [R1+0xf0] ;  /* 0x0000f00001457983 */ /* 0x000f280000300800 */
[----:B------:R-:W4:Y:S01]  /*eaf0*/  LDL.LU R45, [R1+0x10] ;  /* 0x00001000012d7983 */ /* 0x000f220000300800 */
[----:B0-----:R-:W-:-:S03]  /*eb00*/  LEA.HI.X.SX32 R40, R37, R2, 0x1, P1 ;  /* 0x0000000225287211 */ /* 0x001fc600008f0eff */
[----:B------:R-:W4:Y:S04]  /*eb10*/  LDL.LU R68, [R1+0x728] ;  /* 0x0007280001447983 */ /* 0x000f280000300800 */
[----:B------:R-:W-:Y:S04]  /*eb20*/  STL [R1+0x1e8], R39 ;  /* 0x0001e82701007387 */ /* 0x000fe80000100800 */
[----:B------:R0:W-:Y:S04]  /*eb30*/  STL [R1+0x1e4], R40 ;  /* 0x0001e42801007387 */ /* 0x0001e80000100800 */
[----:B------:R-:W4:Y:S01]  /*eb40*/  LDL.LU R49, [R1+0xf8] ;  /* 0x0000f80001317983 */ /* 0x000f220000300800 */
[----:B------:R-:W-:Y:S01]  /*eb50*/  PRMT R37, RZ, 0x7610, R37 ;  /* 0x00007610ff257816 */ /* 0x000fe20000000025 */
[----:B------:R-:W-:-:S02]  /*eb60*/  @P0 IMAD.MOV.U32 R41, RZ, RZ, R40 ;  /* 0x000000ffff290224 */ /* 0x000fc400078e0028 */
[----:B0-----:R-:W-:Y:S02]  /*eb70*/  @P0 IMAD.MOV.U32 R40, RZ, RZ, R39 ;  /* 0x000000ffff280224 */ /* 0x001fe400078e0027 */
[----:B------:R-:W-:-:S03]  /*eb80*/  IMAD R39, R82, UR9, RZ ;  /* 0x0000000952277c24 */ /* 0x000fc6000f8e02ff */
[----:B------:R0:W4:Y:S02]  /*eb90*/  @P0 LDG.E.U8 R37, desc[UR22][R40.64] ;  /* 0x0000001628250981 */ /* 0x000124000c1e1100 */
[----:B0-----:R-:W-:-:S04]  /*eba0*/  IADD3 R41, P1, PT, R39, R3, RZ ;  /* 0x0000000327297210 */ /* 0x001fc80007f3e0ff */
[----:B------:R-:W-:Y:S01]  /*ebb0*/  LEA.HI.X.SX32 R42, R39, R2, 0x1, P1 ;  /* 0x00000002272a7211 */ /* 0x000fe200008f0eff */
[----:B--2---:R-:W-:Y:S04]  /*ebc0*/  STS.U8 [R67+UR10+0x800], R90 ;  /* 0x0008005a43007988 */ /* 0x004fe8000800000a */
[----:B------:R-:W-:Y:S04]  /*ebd0*/  STS.U8 [R67+UR10+0xc00], R85 ;  /* 0x000c005543007988 */ /* 0x000fe8000800000a */
[----:B---3--:R-:W-:Y:S04]  /*ebe0*/  STS.U8 [R67+UR10+0x1000], R92 ;  /* 0x0010005c43007988 */ /* 0x008fe8000800000a */
[----:B------:R-:W-:Y:S04]  /*ebf0*/  STS.U8 [R67+UR10+0x1400], R89 ;  /* 0x0014005943007988 */ /* 0x000fe8000800000a */
[----:B----4-:R0:W-:Y:S04]  /*ec00*/  STS.U8 [R67+UR10+0x1800], R48 ;  /* 0x0018003043007988 */ /* 0x0101e8000800000a */
[----:B0-----:R-:W2:Y:S04]  /*ec10*/  LDL.LU R48, [R1+0xe8] ;  /* 0x0000e80001307983 */ /* 0x001ea80000300800 */
[----:B------:R-:W-:Y:S04]  /*ec20*/  STL [R1+0x228], R41 ;  /* 0x0002282901007387 */ /* 0x000fe80000100800 */
[----:B------:R-:W-:Y:S04]  /*ec30*/  STL [R1+0x224], R42 ;  /* 0x0002242a01007387 */ /* 0x000fe80000100800 */
[----:B------:R-:W-:Y:S04]  /*ec40*/  STS.U8 [R67+UR10+0x1c00], R91 ;  /* 0x001c005b43007988 */ /* 0x000fe8000800000a */
[----:B------:R-:W-:Y:S04]  /*ec50*/  STS.U8 [R67+UR10+0x2000], R47 ;  /* 0x0020002f43007988 */ /* 0x000fe8000800000a */
[----:B------:R0:W-:Y:S04]  /*ec60*/  STS.U8 [R67+UR10+0x2400], R76 ;  /* 0x0024004c43007988 */ /* 0x0001e8000800000a */
[----:B0-----:R-:W3:Y:S01]  /*ec70*/  LDL.LU R76, [R1+0x130] ;  /* 0x00013000014c7983 */ /* 0x001ee20000300800 */
[----:B------:R-:W-:Y:S01]  /*ec80*/  IMAD R39, R74, UR9, RZ ;  /* 0x000000094a277c24 */ /* 0x000fe2000f8e02ff */
[----:B------:R-:W-:Y:S01]  /*ec90*/  PRMT R40, RZ, 0x7610, R40 ;  /* 0x00007610ff287816 */ /* 0x000fe20000000028 */
[----:B------:R-:W-:Y:S01]  /*eca0*/  @P0 IMAD.MOV.U32 R43, RZ, RZ, R42 ;  /* 0x000000ffff2b0224 */ /* 0x000fe200078e002a */
[----:B------:R0:W-:Y:S01]  /*ecb0*/  STS.U8 [R67+UR10+0x2800], R46 ;  /* 0x0028002e43007988 */ /* 0x0001e2000800000a */
[----:B------:R-:W-:Y:S01]  /*ecc0*/  @P0 IMAD.MOV.U32 R42, RZ, RZ, R41 ;  /* 0x000000ffff2a0224 */ /* 0x000fe200078e0029 */
[----:B------:R-:W-:-:S04]  /*ecd0*/  IADD3 R41, P1, PT, R39, R3, RZ ;  /* 0x0000000327297210 */ /* 0x000fc80007f3e0ff */
[----:B------:R1:W4:Y:S04]  /*ece0*/  @P0 LDG.E.U8 R40, desc[UR22][R42.64] ;  /* 0x000000162a280981 */ /* 0x000328000c1e1100 */
[----:B0-----:R-:W4:Y:S01]  /*ecf0*/  LDL.LU R46, [R1+0x128] ;  /* 0x00012800012e7983 */ /* 0x001f220000300800 */
[----:B-1----:R-:W-:-:S03]  /*ed00*/  LEA.HI.X.SX32 R42, R39, R2, 0x1, P1 ;  /* 0x00000002272a7211 */ /* 0x002fc600008f0eff */
[----:B------:R-:W-:Y:S01]  /*ed10*/  STL [R1+0x268], R41 ;  /* 0x0002682901007387 */ /* 0x000fe20000100800 */
[----:B------:R-:W-:-:S03]  /*ed20*/  PRMT R39, RZ, 0x7610, R39 ;  /* 0x00007610ff277816 */ /* 0x000fc60000000027 */
[----:B------:R0:W-:Y:S01]  /*ed30*/  STL [R1+0x264], R42 ;  /* 0x0002642a01007387 */ /* 0x0001e20000100800 */
[----:B------:R-:W-:Y:S02]  /*ed40*/  @P0 IMAD.MOV.U32 R43, RZ, RZ, R42 ;  /* 0x000000ffff2b0224 */ /* 0x000fe400078e002a */
[----:B0-----:R-:W-:Y:S02]  /*ed50*/  @P0 IMAD.MOV.U32 R42, RZ, RZ, R41 ;  /* 0x000000ffff2a0224 */ /* 0x001fe400078e0029 */
[----:B------:R-:W-:Y:S01]  /*ed60*/  IMAD R41, R66, UR9, RZ ;  /* 0x0000000942297c24 */ /* 0x000fe2000f8e02ff */
[----:B------:R0:W-:Y:S04]  /*ed70*/  STS.U8 [R67+UR10+0x2c00], R83 ;  /* 0x002c005343007988 */ /* 0x0001e8000800000a */
[----:B------:R1:W4:Y:S04]  /*ed80*/  @P0 LDG.E.U8 R39, desc[UR22][R42.64] ;  /* 0x000000162a270981 */ /* 0x000328000c1e1100 */
[----:B0-----:R-:W4:Y:S01]  /*ed90*/  LDL.LU R83, [R1+0x164] ;  /* 0x0001640001537983 */ /* 0x001f220000300800 */
[----:B-1----:R-:W-:-:S03]  /*eda0*/  IADD3 R43, P1, PT, R41, R3, RZ ;  /* 0x00000003292b7210 */ /* 0x002fc60007f3e0ff */
[----:B------:R0:W-:Y:S01]  /*edb0*/  STS.U8 [R67+UR10+0x3000], R69 ;  /* 0x0030004543007988 */ /* 0x0001e2000800000a */
[----:B------:R-:W-:-:S03]  /*edc0*/  LEA.HI.X.SX32 R44, R41, R2, 0x1, P1 ;  /* 0x00000002292c7211 */ /* 0x000fc600008f0eff */
[----:B------:R-:W-:Y:S04]  /*edd0*/  STS.U8 [R67+UR10+0x3400], R45 ;  /* 0x0034002d43007988 */ /* 0x000fe8000800000a */
[----:B------:R1:W-:Y:S04]  /*ede0*/  STS.U8 [R67+UR10+0x3800], R49 ;  /* 0x0038003143007988 */ /* 0x0003e8000800000a */
[----:B0-----:R-:W4:Y:S04]  /*edf0*/  LDL.LU R69, [R1+0x12c] ;  /* 0x00012c0001457983 */ /* 0x001f280000300800 */
[----:B------:R-:W-:Y:S04]  /*ee00*/  STL [R1+0x2a8], R43 ;  /* 0x0002a82b01007387 */ /* 0x000fe80000100800 */
[----:B------:R0:W-:Y:S04]  /*ee10*/  STL [R1+0x2a4], R44 ;  /* 0x0002a42c01007387 */ /* 0x0001e80000100800 */
[----:B-1----:R-:W4:Y:S01]  /*ee20*/  LDL.LU R49, [R1+0x22c] ;  /* 0x00022c0001317983 */ /* 0x002f220000300800 */
[----:B------:R-:W-:Y:S01]  /*ee30*/  IMAD R41, R58, UR9, RZ ;  /* 0x000000093a297c24 */ /* 0x000fe2000f8e02ff */
[----:B------:R-:W-:Y:S01]  /*ee40*/  PRMT R42, RZ, 0x7610, R42 ;  /* 0x00007610ff2a7816 */ /* 0x000fe2000000002a */
[----:B------:R-:W-:-:S02]  /*ee50*/  @P0 IMAD.MOV.U32 R45, RZ, RZ, R44 ;  /* 0x000000ffff2d0224 */ /* 0x000fc400078e002c */
[----:B0-----:R-:W-:Y:S01]  /*ee60*/  @P0 IMAD.MOV.U32 R44, RZ, RZ, R43 ;  /* 0x000000ffff2c0224 */ /* 0x001fe200078e002b */
[----:B------:R-:W-:Y:S02]  /*ee70*/  IADD3 R43, P1, PT, R41, R3, RZ ;  /* 0x00000003292b7210 */ /* 0x000fe40007f3e0ff */
[----:B------:R-:W-:Y:S02]  /*ee80*/  LOP3.LUT R93, R75, 0x10, RZ, 0x3c, !PT ;  /* 0x000000104b5d7812 */ /* 0x000fe400078e3cff */
[----:B------:R0:W4:Y:S02]  /*ee90*/  @P0 LDG.E.U8 R42, desc[UR22][R44.64] ;  /* 0x000000162c2a0981 */ /* 0x000124000c1e1100 */
[----:B0-----:R-:W-:Y:S02]  /*eea0*/  LEA.HI.X.SX32 R44, R41, R2, 0x1, P1 ;  /* 0x00000002292c7211 */ /* 0x001fe400008f0eff */
[----:B--2---:R0:W-:Y:S04]  /*eeb0*/  STS.U8 [R67+UR10+0x3c00], R48 ;  /* 0x003c003043007988 */ /* 0x0041e8000800000a */
[----:B0-----:R-:W2:Y:S04]  /*eec0*/  LDL.LU R48, [R1+0x138] ;  /* 0x0001380001307983 */ /* 0x001ea80000300800 */
[----:B------:R-:W-:Y:S04]  /*eed0*/  STL [R1+0x2e8], R43 ;  /* 0x0002e82b01007387 */ /* 0x000fe80000100800 */
[----:B------:R-:W-:Y:S04]  /*eee0*/  STL [R1+0x2e4], R44 ;  /* 0x0002e42c01007387 */ /* 0x000fe80000100800 */
[----:B------:R-:W2:Y:S04]  /*eef0*/  LDL.LU R85, [R1+0x230] ;  /* 0x0002300001557983 */ /* 0x000ea80000300800 */
[----:B---3--:R0:W-:Y:S04]  /*ef00*/  STS.U8 [R93+UR10+0x80], R76 ;  /* 0x0000804c5d007988 */ /* 0x0081e8000800000a */
[----:B0-----:R-:W3:Y:S01]  /*ef10*/  LDL.LU R76, [R1+0x170] ;  /* 0x00017000014c7983 */ /* 0x001ee20000300800 */
[----:B------:R-:W-:Y:S01]  /*ef20*/  PRMT R41, RZ, 0x7610, R41 ;  /* 0x00007610ff297816 */ /* 0x000fe20000000029 */
[----:B------:R-:W-:-:S02]  /*ef30*/  @P0 IMAD.MOV.U32 R45, RZ, RZ, R44 ;  /* 0x000000ffff2d0224 */ /* 0x000fc400078e002c */
[----:B------:R-:W-:Y:S02]  /*ef40*/  @P0 IMAD.MOV.U32 R44, RZ, RZ, R43 ;  /* 0x000000ffff2c0224 */ /* 0x000fe400078e002b */
[----:B------:R-:W-:-:S03]  /*ef50*/  IMAD R43, R57, UR9, RZ ;  /* 0x00000009392b7c24 */ /* 0x000fc6000f8e02ff */
[----:B------:R0:W3:Y:S04]  /*ef60*/  @P0 LDG.E.U8 R41, desc[UR22][R44.64] ;  /* 0x000000162c290981 */ /* 0x0000e8000c1e1100 */
[----:B----4-:R1:W-:Y:S01]  /*ef70*/  STS.U8 [R93+UR10+0x480], R46 ;  /* 0x0004802e5d007988 */ /* 0x0103e2000800000a */
[----:B0-----:R-:W-:-:S04]  /*ef80*/  IADD3 R45, P1, PT, R43, R3, RZ ;  /* 0x000000032b2d7210 */ /* 0x001fc80007f3e0ff */
[----:B-1----:R-:W-:Y:S01]  /*ef90*/  LEA.HI.X.SX32 R46, R43, R2, 0x1, P1 ;  /* 0x000000022b2e7211 */ /* 0x002fe200008f0eff */
[----:B------:R-:W-:Y:S01]  /*efa0*/  IMAD R43, R56, UR4, RZ ;  /* 0x00000004382b7c24 */ /* 0x000fe2000f8e02ff */
[----:B------:R-:W-:Y:S01]  /*efb0*/  STL [R1+0x328], R45 ;  /* 0x0003282d01007387 */ /* 0x000fe20000100800 */
[----:B------:R-:W-:Y:S01]  /*efc0*/  PRMT R44, RZ, 0x7610, R44 ;  /* 0x00007610ff2c7816 */ /* 0x000fe2000000002c */
[----:B------:R-:W0:Y:S01]  /*efd0*/  LDCU UR4, c[0x0][0x3b0] ;  /* 0x00007600ff0477ac */ /* 0x000e220008000800 */
[----:B------:R-:W-:Y:S01]  /*efe0*/  @P0 IMAD.MOV.U32 R47, RZ, RZ, R46 ;  /* 0x000000ffff2f0224 */ /* 0x000fe200078e002e */
[----:B------:R1:W-:Y:S04]  /*eff0*/  STL [R1+0x324], R46 ;  /* 0x0003242e01007387 */ /* 0x0003e80000100800 */
[----:B------:R-:W4:Y:S04]  /*f000*/  LDL.LU R90, [R1+0x234] ;  /* 0x00023400015a7983 */ /* 0x000f280000300800 */
[----:B------:R-:W4:Y:S01]  /*f010*/  LDL.LU R75, [R1+0x16c] ;  /* 0x00016c00014b7983 */ /* 0x000f220000300800 */
[----:B-1----:R-:W-:Y:S01]  /*f020*/  @P0 IMAD.MOV.U32 R46, RZ, RZ, R45 ;  /* 0x000000ffff2e0224 */ /* 0x002fe200078e002d */
[----:B------:R-:W-:-:S04]  /*f030*/  IADD3 R45, P1, PT, R43, R3, RZ ;  /* 0x000000032b2d7210 */ /* 0x000fc80007f3e0ff */
[----:B------:R1:W4:Y:S04]  /*f040*/  @P0 LDG.E.U8 R44, desc[UR22][R46.64] ;  /* 0x000000162e2c0981 */ /* 0x000328000c1e1100 */
[----:B------:R-:W-:Y:S01]  /*f050*/  STL [R1+0x368], R45 ;  /* 0x0003682d01007387 */ /* 0x000fe20000100800 */
[----:B-1----:R-:W-:-:S03]  /*f060*/  LEA.HI.X.SX32 R46, R43, R2, 0x1, P1 ;  /* 0x000000022b2e7211 */ /* 0x002fc600008f0eff */
[----:B------:R1:W-:Y:S01]  /*f070*/  STS.U8 [R93+UR10+0x880], R83 ;  /* 0x000880535d007988 */ /* 0x0003e2000800000a */
[----:B------:R-:W-:-:S03]  /*f080*/  PRMT R43, RZ, 0x7610, R43 ;  /* 0x00007610ff2b7816 */ /* 0x000fc6000000002b */
[----:B------:R0:W-:Y:S01]  /*f090*/  STL [R1+0x364], R46 ;  /* 0x0003642e01007387 */ /* 0x0001e20000100800 */
[----:B------:R-:W-:-:S03]  /*f0a0*/  @P0 IMAD.MOV.U32 R47, RZ, RZ, R46 ;  /* 0x000000ffff2f0224 */ /* 0x000fc600078e002e */
[----:B------:R-:W4:Y:S04]  /*f0b0*/  LDL.LU R84, [R1+0x168] ;  /* 0x0001680001547983 */ /* 0x000f280000300800 */
[----:B-1----:R-:W4:Y:S01]  /*f0c0*/  LDL.LU R83, [R1+0x134] ;  /* 0x0001340001537983 */ /* 0x002f220000300800 */
[----:B0-----:R-:W-:Y:S02]  /*f0d0*/  @P0 IMAD.MOV.U32 R46, RZ, RZ, R45 ;  /* 0x000000ffff2e0224 */ /* 0x001fe400078e002d */
[----:B------:R-:W-:Y:S01]  /*f0e0*/  IMAD R45, R55, UR5, RZ ;  /* 0x00000005372d7c24 */ /* 0x000fe2000f8e02ff */
[----:B------:R-:W-:Y:S01]  /*f0f0*/  STS.U8 [R93+UR10+0xc80], R69 ;  /* 0x000c80455d007988 */ /* 0x000fe2000800000a */
[----:B------:R-:W0:Y:S03]  /*f100*/  LDCU UR5, c[0x0][0x3b0] ;  /* 0x00007600ff0577ac */ /* 0x000e260008000800 */
[----:B------:R1:W4:Y:S04]  /*f110*/  @P0 LDG.E.U8 R43, desc[UR22][R46.64] ;  /* 0x000000162e2b0981 */ /* 0x000328000c1e1100 */
[----:B------:R-:W-:Y:S01]  /*f120*/  STS.U8 [R93+UR10+0x1080], R49 ;  /* 0x001080315d007988 */ /* 0x000fe2000800000a */
[----:B-1----:R-:W-:-:S05]  /*f130*/  IADD3 R47, P1, PT, R45, R3, RZ ;  /* 0x000000032d2f7210 */ /* 0x002fca0007f3e0ff */
[----:B------:R-:W-:Y:S01]  /*f140*/  STL [R1+0x3a8], R47 ;  /* 0x0003a82f01007387 */ /* 0x000fe20000100800 */
[----:B------:R-:W-:-:S03]  /*f150*/  PRMT R46, RZ, 0x7610, R46 ;  /* 0x00007610ff2e7816 */ /* 0x000fc6000000002e */
[----:B--2---:R1:W-:Y:S02]  /*f160*/  STS.U8 [R93+UR10+0x1480], R48 ;  /* 0x001480305d007988 */ /* 0x0043e4000800000a */
[----:B-1----:R-:W-:-:S05]  /*f170*/  LEA.HI.X.SX32 R48, R45, R2, 0x1, P1 ;  /* 0x000000022d307211 */ /* 0x002fca00008f0eff */
[----:B------:R1:W-:Y:S04]  /*f180*/  STL [R1+0x3a4], R48 ;  /* 0x0003a43001007387 */ /* 0x0003e80000100800 */
[----:B------:R-:W2:Y:S04]  /*f190*/  LDL.LU R88, [R1+0x124] ;  /* 0x0001240001587983 */ /* 0x000ea80000300800 */
[----:B------:R-:W2:Y:S01]  /*f1a0*/  LDL.LU R69, [R1+0xf4] ;  /* 0x0000f40001457983 */ /* 0x000ea20000300800 */
[----:B------:R-:W-:Y:S01]  /*f1b0*/  IMAD R45, R51, UR4, RZ ;  /* 0x00000004332d7c24 */ /* 0x000fe2000f8e02ff */
[----:B------:R-:W0:Y:S01]  /*f1c0*/  LDCU UR4, c[0x0][0x3b0] ;  /* 0x00007600ff0477ac */ /* 0x000e220008000800 */
[----:B------:R-:W-:-:S02]  /*f1d0*/  @P0 IMAD.MOV.U32 R49, RZ, RZ, R48 ;  /* 0x000000ffff310224 */ /* 0x000fc400078e0030 */
[----:B-1----:R-:W-:Y:S01]  /*f1e0*/  @P0 IMAD.MOV.U32 R48, RZ, RZ, R47 ;  /* 0x000000ffff300224 */ /* 0x002fe200078e002f */
[----:B------:R-:W-:-:S04]  /*f1f0*/  IADD3 R47, P1, PT, R45, R3, RZ ;  /* 0x000000032d2f7210 */ /* 0x000fc80007f3e0ff */
[----:B------:R1:W2:Y:S04]  /*f200*/  @P0 LDG.E.U8 R46, desc[UR22][R48.64] ;  /* 0x00000016302e0981 */ /* 0x0002a8000c1e1100 */
[----:B------:R-:W-:Y:S01]  /*f210*/  STS.U8 [R93+UR10+0x1880], R85 ;  /* 0x001880555d007988 */ /* 0x000fe2000800000a */
[----:B-1----:R-:W-:-:S03]  /*f220*/  LEA.HI.X.SX32 R48, R45, R2, 0x1, P1 ;  /* 0x000000022d307211 */ /* 0x002fc600008f0eff */
[----:B------:R-:W-:Y:S04]  /*f230*/  STL [R1+0x3d8], R47 ;  /* 0x0003d82f01007387 */ /* 0x000fe80000100800 */
[----:B---3--:R1:W-:Y:S04]  /*f240*/  STS.U8 [R93+UR10+0x1c80], R76 ;  /* 0x001c804c5d007988 */ /* 0x0083e8000800000a */
[----:B------:R3:W-:Y:S04]  /*f250*/  STL [R1+0x3d4], R48 ;  /* 0x0003d43001007387 */ /* 0x0007e80000100800 */
[----:B-1----:R-:W2:Y:S01]  /*f260*/  LDL.LU R76, [R1+0xec] ;  /* 0x0000ec00014c7983 */ /* 0x002ea20000300800 */
[----:B------:R-:W-:Y:S01]  /*f270*/  PRMT R45, RZ, 0x7610, R45 ;  /* 0x00007610ff2d7816 */ /* 0x000fe2000000002d */
[----:B------:R-:W-:-:S02]  /*f280*/  @P0 IMAD.MOV.U32 R49, RZ, RZ, R48 ;  /* 0x000000ffff310224 */ /* 0x000fc400078e0030 */
[----:B---3--:R-:W-:Y:S02]  /*f290*/  @P0 IMAD.MOV.U32 R48, RZ, RZ, R47 ;  /* 0x000000ffff300224 */ /* 0x008fe400078e002f */
[----:B0-----:R-:W-:Y:S01]  /*f2a0*/  IMAD R47, R50, UR5, RZ ;  /* 0x00000005322f7c24 */ /* 0x001fe2000f8e02ff */
[----:B------:R-:W0:Y:S02]  /*f2b0*/  LDCU UR5, c[0x0][0x3b0] ;  /* 0x00007600ff0577ac */ /* 0x000e240008000800 */
[----:B------:R1:W3:Y:S02]  /*f2c0*/  @P0 LDG.E.U8 R45, desc[UR22][R48.64] ;  /* 0x00000016302d0981 */ /* 0x0002e4000c1e1100 */
[C---:B-1----:R-:W-:Y:S02]  /*f2d0*/  IADD3 R49, P1, PT, R47.reuse, R3, RZ ;  /* 0x000000032f317210 */ /* 0x042fe40007f3e0ff */
[----:B----4-:R-:W-:Y:S02]  /*f2e0*/  STS.U8 [R93+UR10+0x2080], R90 ;  /* 0x0020805a5d007988 */ /* 0x010fe4000800000a */
[----:B------:R-:W-:-:S02]  /*f2f0*/  LEA.HI.X.SX32 R50, R47, R2, 0x1, P1 ;  /* 0x000000022f327211 */ /* 0x000fc400008f0eff */
[----:B------:R1:W-:Y:S01]  /*f300*/  STS.U8 [R93+UR10+0x2480], R75 ;  /* 0x0024804b5d007988 */ /* 0x0003e2000800000a */
[----:B------:R-:W-:Y:S01]  /*f310*/  IMAD R47, R54, UR4, RZ ;  /* 0x00000004362f7c24 */ /* 0x000fe2000f8e02ff */
[----:B------:R-:W-:Y:S01]  /*f320*/  PRMT R48, RZ, 0x7610, R48 ;  /* 0x00007610ff307816 */ /* 0x000fe20000000030 */
[----:B------:R-:W4:Y:S01]  /*f330*/  LDCU UR4, c[0x0][0x3b0] ;  /* 0x00007600ff0477ac */ /* 0x000f220008000800 */
[----:B------:R-:W-:Y:S01]  /*f340*/  @P0 IMAD.MOV.U32 R51, RZ, RZ, R50 ;  /* 0x000000ffff330224 */ /* 0x000fe200078e0032 */
[----:B-1----:R-:W3:Y:S04]  /*f350*/  LDL.LU R75, [R1+0x1ec] ;  /* 0x0001ec00014b7983 */ /* 0x002ee80000300800 */
[----:B------:R-:W-:Y:S04]  /*f360*/  STL [R1+0x408], R49 ;  /* 0x0004083101007387 */ /* 0x000fe80000100800 */
[----:B------:R1:W-:Y:S02]  /*f370*/  STL [R1+0x404], R50 ;  /* 0x0004043201007387 */ /* 0x0003e40000100800 */
[----:B-1----:R-:W-:Y:S01]  /*f380*/  @P0 IMAD.MOV.U32 R50, RZ, RZ, R49 ;  /* 0x000000ffff320224 */ /* 0x002fe200078e0031 */
[C---:B------:R-:W-:Y:S01]  /*f390*/  IADD3 R49, P1, PT, R47.reuse, R3, RZ ;  /* 0x000000032f317210 */ /* 0x040fe20007f3e0ff */
[----:B------:R-:W-:Y:S04]  /*f3a0*/  STS.U8 [R93+UR10+0x2880], R84 ;  /* 0x002880545d007988 */ /* 0x000fe8000800000a */
[----:B------:R1:W4:Y:S04]  /*f3b0*/  @P0 LDG.E.U8 R48, desc[UR22][R50.64] ;  /* 0x0000001632300981 */ /* 0x000328000c1e1100 */
[----:B------:R0:W-:Y:S01]  /*f3c0*/  STS.U8 [R93+UR10+0x2c80], R83 ;  /* 0x002c80535d007988 */ /* 0x0001e2000800000a */
[----:B-1----:R-:W-:-:S02]  /*f3d0*/  LEA.HI.X.SX32 R50, R47, R2, 0x1, P1 ;  /* 0x000000022f327211 */ /* 0x002fc400008f0eff */
[----:B------:R-:W-:Y:S01]  /*f3e0*/  PRMT R47, RZ, 0x7610, R47 ;  /* 0x00007610ff2f7816 */ /* 0x000fe2000000002f */
[----:B0-----:R-:W4:Y:S02]  /*f3f0*/  LDL.LU R83, [R1+0x1bc] ;  /* 0x0001bc0001537983 */ /* 0x001f240000300800 */
[----:B------:R-:W-:Y:S02]  /*f400*/  @P0 IMAD.MOV.U32 R51, RZ, RZ, R50 ;  /* 0x000000ffff330224 */ /* 0x000fe400078e0032 */
[----:B------:R-:W-:Y:S04]  /*f410*/  STL [R1+0x438], R49 ;  /* 0x0004383101007387 */ /* 0x000fe80000100800 */
[----:B------:R0:W-:Y:S02]  /*f420*/  STL [R1+0x434], R50 ;  /* 0x0004343201007387 */ /* 0x0001e40000100800 */
[----:B0-----:R-:W-:-:S02]  /*f430*/  @P0 IMAD.MOV.U32 R50, RZ, RZ, R49 ;  /* 0x000000ffff320224 */ /* 0x001fc400078e0031 */
[----:B------:R-:W-:-:S03]  /*f440*/  IMAD R49, R52, UR5, RZ ;  /* 0x0000000534317c24 */ /* 0x000fc6000f8e02ff */
[----:B------:R0:W4:Y:S04]  /*f450*/  @P0 LDG.E.U8 R47, desc[UR22][R50.64] ;  /* 0x00000016322f0981 */ /* 0x000128000c1e1100 */
[----:B--2---:R-:W-:Y:S01]  /*f460*/  STS.U8 [R93+UR10+0x3080], R88 ;  /* 0x003080585d007988 */ /* 0x004fe2000800000a */
[C---:B0-----:R-:W-:Y:S01]  /*f470*/  IADD3 R50, P1, PT, R49.reuse, R3, RZ ;  /* 0x0000000331327210 */ /* 0x041fe20007f3e0ff */
[----:B------:R-:W0:Y:S03]  /*f480*/  LDCU UR5, c[0x0][0x3b0] ;  /* 0x00007600ff0577ac */ /* 0x000e260008000800 */
[----:B------:R-:W-:Y:S01]  /*f490*/  LEA.HI.X.SX32 R51, R49, R2, 0x1, P1 ;  /* 0x0000000231337211 */ /* 0x000fe200008f0eff */
[----:B------:R1:W-:Y:S01]  /*f4a0*/  STS.U8 [R93+UR10+0x3480], R69 ;  /* 0x003480455d007988 */ /* 0x0003e2000800000a */
[----:B------:R-:W-:-:S03]  /*f4b0*/  IMAD R49, R60, UR9, RZ ;  /* 0x000000093c317c24 */ /* 0x000fc6000f8e02ff */
[----:B-1----:R-:W2:Y:S04]  /*f4c0*/  LDL.LU R69, [R1+0x1ac] ;  /* 0x0001ac0001457983 */ /* 0x002ea80000300800 */
[----:B------:R-:W-:Y:S04]  /*f4d0*/  STL [R1+0x460], R50 ;  /* 0x0004603201007387 */ /* 0x000fe80000100800 */
[----:B------:R-:W-:Y:S04]  /*f4e0*/  STL [R1+0x45c], R51 ;  /* 0x00045c3301007387 */ /* 0x000fe80000100800 */
[----:B------:R-:W2:Y:S04]  /*f4f0*/  LDL.LU R60, [R1+0x724] ;  /* 0x00072400013c7983 */ /* 0x000ea80000300800 */
[----:B------:R1:W-:Y:S04]  /*f500*/  STS.U8 [R93+UR10+0x3880], R76 ;  /* 0x0038804c5d007988 */ /* 0x0003e8000800000a */
[----:B-1----:R-:W2:Y:S01]  /*f510*/  LDL.LU R76, [R1+0x17c] ;  /* 0x00017c00014c7983 */ /* 0x002ea20000300800 */
[----:B------:R-:W-:-:S02]  /*f520*/  PRMT R53, RZ, 0x7610, R53 ;  /* 0x00007610ff357816 */ /* 0x000fc40000000035 */
[----:B------:R-:W-:-:S04]  /*f530*/  PRMT R58, RZ, 0x7610, R58 ;  /* 0x00007610ff3a7816 */ /* 0x000fc8000000003a */
[----:B------:R1:W2:Y:S02]  /*f540*/  @P0 LDG.E.U8 R53, desc[UR22][R50.64] ;  /* 0x0000001632350981 */ /* 0x0002a4000c1e1100 */
[----:B-1----:R-:W-:-:S04]  /*f550*/  IADD3 R50, P1, PT, R49, R3, RZ ;  /* 0x0000000331327210 */ /* 0x002fc80007f3e0ff */
[----:B------:R-:W-:Y:S01]  /*f560*/  LEA.HI.X.SX32 R51, R49, R2, 0x1, P1 ;  /* 0x0000000231337211 */ /* 0x000fe200008f0eff */
[----:B---3--:R-:W-:Y:S01]  /*f570*/  IMAD R49, R75, UR9, RZ ;  /* 0x000000094b317c24 */ /* 0x008fe2000f8e02ff */
[----:B------:R1:W-:Y:S04]  /*f580*/  STL [R1+0xe8], R50 ;  /* 0x0000e83201007387 */ /* 0x0003e80000100800 */
[----:B------:R1:W3:Y:S04]  /*f590*/  @P0 LDG.E.U8 R58, desc[UR22][R50.64] ;  /* 0x00000016323a0981 */ /* 0x0002e8000c1e1100 */
[----:B------:R0:W-:Y:S01]  /*f5a0*/  STL [R1+0xe4], R51 ;  /* 0x0000e43301007387 */ /* 0x0001e20000100800 */
[----:B-1----:R-:W-:-:S04]  /*f5b0*/  IADD3 R50, P1, PT, R49, R3, RZ ;  /* 0x0000000331327210 */ /* 0x002fc80007f3e0ff */
[----:B0-----:R-:W-:Y:S01]  /*f5c0*/  LEA.HI.X.SX32 R51, R49, R2, 0x1, P1 ;  /* 0x0000000231337211 */ /* 0x001fe200008f0eff */
[----:B------:R-:W-:Y:S01]  /*f5d0*/  STS.U8 [R93+UR10+0x3c80], R68 ;  /* 0x003c80445d007988 */ /* 0x000fe2000800000a */
[----:B----4-:R-:W-:-:S03]  /*f5e0*/  IMAD R49, R83, UR9, RZ ;  /* 0x0000000953317c24 */ /* 0x010fc6000f8e02ff */
[----:B------:R0:W-:Y:S04]  /*f5f0*/  STL [R1+0x128], R50 ;  /* 0x0001283201007387 */ /* 0x0001e80000100800 */
[----:B------:R1:W-:Y:S01]  /*f600*/  STL [R1+0x124], R51 ;  /* 0x0001243301007387 */ /* 0x0003e20000100800 */
[----:B------:R-:W-:Y:S02]  /*f610*/  PRMT R55, RZ, 0x7610, R55 ;  /* 0x00007610ff377816 */ /* 0x000fe40000000037 */
[----:B------:R-:W-:Y:S02]  /*f620*/  PRMT R56, RZ, 0x7610, R56 ;  /* 0x00007610ff387816 */ /* 0x000fe40000000038 */
[----:B------:R-:W-:Y:S02]  /*f630*/  PRMT R52, RZ, 0x7610, R52 ;  /* 0x00007610ff347816 */ /* 0x000fe40000000034 */
[----:B------:R-:W-:-:S02]  /*f640*/  PRMT R54, RZ, 0x7610, R54 ;  /* 0x00007610ff367816 */ /* 0x000fc40000000036 */
[----:B------:R-:W-:-:S06]  /*f650*/  PRMT R57, RZ, 0x7610, R57 ;  /* 0x00007610ff397816 */ /* 0x000fcc0000000039 */
[----:B------:R0:W4:Y:S02]  /*f660*/  @P0 LDG.E.U8 R57, desc[UR22][R50.64] ;  /* 0x0000001632390981 */ /* 0x000124000c1e1100 */
[----:B0-----:R-:W-:Y:S02]  /*f670*/  PRMT R50, RZ, 0x7610, R50 ;  /* 0x00007610ff327816 */ /* 0x001fe40000000032 */
[----:B-1----:R-:W-:Y:S01]  /*f680*/  PRMT R51, RZ, 0x7610, R51 ;  /* 0x00007610ff337816 */ /* 0x002fe20000000033 */
[----:B--2---:R0:W-:Y:S04]  /*f690*/  STS.U8 [R77+UR10+0x100], R60 ;  /* 0x0001003c4d007988 */ /* 0x0041e8000800000a */
[----:B------:R1:W-:Y:S01]  /*f6a0*/  STS.U8 [R77+UR10+0x500], R59 ;  /* 0x0005003b4d007988 */ /* 0x0003e2000800000a */
[----:B0-----:R-:W-:-:S03]  /*f6b0*/  IADD3 R60, P1, PT, R49, R3, RZ ;  /* 0x00000003313c7210 */ /* 0x001fc60007f3e0ff */
[----:B------:R0:W-:Y:S01]  /*f6c0*/  STS.U8 [R77+UR10+0x900], R5 ;  /* 0x000900054d007988 */ /* 0x0001e2000800000a */
[----:B------:R-:W-:-:S03]  /*f6d0*/  LEA.HI.X.SX32 R66, R49, R2, 0x1, P1 ;  /* 0x0000000231427211 */ /* 0x000fc600008f0eff */
[----:B------:R2:W-:Y:S01]  /*f6e0*/  STS.U8 [R77+UR10+0xd00], R4 ;  /* 0x000d00044d007988 */ /* 0x0005e2000800000a */
[----:B-1----:R-:W-:Y:S01]  /*f6f0*/  PRMT R59, RZ, 0x7610, R59 ;  /* 0x00007610ff3b7816 */ /* 0x002fe2000000003b */
[----:B0-----:R-:W-:Y:S02]  /*f700*/  @P0 IMAD.MOV.U32 R5, RZ, RZ, R66 ;  /* 0x000000ffff050224 */ /* 0x001fe400078e0042 */
[----:B--2---:R-:W-:-:S05]  /*f710*/  @P0 IMAD.MOV.U32 R4, RZ, RZ, R60 ;  /* 0x000000ffff040224 */ /* 0x004fca00078e003c */
[----:B------:R0:W2:Y:S02]  /*f720*/  @P0 LDG.E.U8 R59, desc[UR22][R4.64] ;  /* 0x00000016043b0981 */ /* 0x0000a4000c1e1100 */
[----:B0-----:R-:W-:Y:S02]  /*f730*/  IMAD R4, R69, UR9, RZ ;  /* 0x0000000945047c24 */ /* 0x001fe4000f8e02ff */
[----:B------:R0:W-:Y:S03]  /*f740*/  STL [R1+0x168], R60 ;  /* 0x0001683c01007387 */ /* 0x0001e60000100800 */
[C---:B------:R-:W-:Y:S01]  /*f750*/  IADD3 R5, P1, PT, R4.reuse, R3, RZ ;  /* 0x0000000304057210 */ /* 0x040fe20007f3e0ff */
[----:B------:R-:W-:Y:S03]  /*f760*/  STL [R1+0x164], R66 ;  /* 0x0001644201007387 */ /* 0x000fe60000100800 */
[----:B0-----:R-:W-:Y:S01]  /*f770*/  LEA.HI.X.SX32 R60, R4, R2, 0x1, P1 ;  /* 0x00000002043c7211 */ /* 0x001fe200008f0eff */
[----:B------:R0:W-:Y:S01]  /*f780*/  STL [R1+0x1b0], R5 ;  /* 0x0001b00501007387 */ /* 0x0001e20000100800 */
[----:B------:R-:W-:-:S03]  /*f790*/  @P0 IMAD.MOV.U32 R4, RZ, RZ, R5 ;  /* 0x000000ffff040224 */ /* 0x000fc600078e0005 */
[----:B0-----:R-:W-:-:S05]  /*f7a0*/  @P0 IMAD.MOV.U32 R5, RZ, RZ, R60 ;  /* 0x000000ffff050224 */ /* 0x001fca00078e003c */
[----:B------:R0:W2:Y:S02]  /*f7b0*/  @P0 LDG.E.U8 R55, desc[UR22][R4.64] ;  /* 0x0000001604370981 */ /* 0x0000a4000c1e1100 */
[----:B0-----:R-:W-:Y:S02]  /*f7c0*/  IMAD R4, R76, UR9, RZ ;  /* 0x000000094c047c24 */ /* 0x001fe4000f8e02ff */
[----:B------:R0:W-:Y:S03]  /*f7d0*/  STL [R1+0x1ac], R60 ;  /* 0x0001ac3c01007387 */ /* 0x0001e60000100800 */
[----:B------:R-:W-:-:S04]  /*f7e0*/  IADD3 R5, P1, PT, R4, R3, RZ ;  /* 0x0000000304057210 */ /* 0x000fc80007f3e0ff */
[----:B0-----:R-:W-:Y:S01]  /*f7f0*/  LEA.HI.X.SX32 R60, R4, R2, 0x1, P1 ;  /* 0x00000002043c7211 */ /* 0x001fe200008f0eff */
[----:B------:R0:W-:Y:S01]  /*f800*/  STL [R1+0x1f0], R5 ;  /* 0x0001f00501007387 */ /* 0x0001e20000100800 */
[----:B------:R-:W-:-:S03]  /*f810*/  @P0 IMAD.MOV.U32 R4, RZ, RZ, R5 ;  /* 0x000000ffff040224 */ /* 0x000fc600078e0005 */
[----:B0-----:R-:W-:Y:S01]  /*f820*/  @P0 IMAD.MOV.U32 R5, RZ, RZ, R60 ;  /* 0x000000ffff050224 */ /* 0x001fe200078e003c */
[----:B------:R-:W-:Y:S04]  /*f830*/  STS.U8 [R77+UR10+0x1100], R7 ;  /* 0x001100074d007988 */ /* 0x000fe8000800000a */
[----:B------:R0:W2:Y:S04]  /*f840*/  @P0 LDG.E.U8 R56, desc[UR22][R4.64] ;  /* 0x0000001604380981 */ /* 0x0000a8000c1e1100 */
[----:B------:R-:W-:Y:S01]  /*f850*/  STS.U8 [R77+UR10+0x1500], R6 ;  /* 0x001500064d007988 */ /* 0x000fe2000800000a */
[----:B0-----:R-:W-:-:S03]  /*f860*/  IMAD R4, R81, UR9, RZ ;  /* 0x0000000951047c24 */ /* 0x001fc6000f8e02ff */
[----:B------:R0:W-:Y:S04]  /*f870*/  STS.U8 [R77+UR10+0x1900], R9 ;  /* 0x001900094d007988 */ /* 0x0001e8000800000a */
[----:B------:R1:W-:Y:S01]  /*f880*/  STL [R1+0x1ec], R60 ;  /* 0x0001ec3c01007387 */ /* 0x0003e20000100800 */
[----:B0-----:R-:W-:-:S04]  /*f890*/  IADD3 R9, P1, PT, R4, R3, RZ ;  /* 0x0000000304097210 */ /* 0x001fc80007f3e0ff */
[----:B-1----:R-:W-:Y:S01]  /*f8a0*/  LEA.HI.X.SX32 R60, R4, R2, 0x1, P1 ;  /* 0x00000002043c7211 */ /* 0x002fe200008f0eff */
[----:B------:R-:W-:-:S04]  /*f8b0*/  @P0 IMAD.MOV.U32 R4, RZ, RZ, R9 ;  /* 0x000000ffff040224 */ /* 0x000fc800078e0009 */
[----:B------:R-:W-:-:S05]  /*f8c0*/  @P0 IMAD.MOV.U32 R5, RZ, RZ, R60 ;  /* 0x000000ffff050224 */ /* 0x000fca00078e003c */
[----:B------:R0:W2:Y:S04]  /*f8d0*/  @P0 LDG.E.U8 R52, desc[UR22][R4.64] ;  /* 0x0000001604340981 */ /* 0x0000a8000c1e1100 */
[----:B------:R1:W-:Y:S01]  /*f8e0*/  STL [R1+0x230], R9 ;  /* 0x0002300901007387 */ /* 0x0003e20000100800 */
[----:B0-----:R-:W-:-:S03]  /*f8f0*/  IMAD R4, R79, UR9, RZ ;  /* 0x000000094f047c24 */ /* 0x001fc6000f8e02ff */
[----:B------:R0:W-:Y:S02]  /*f900*/  STL [R1+0x22c], R60 ;  /* 0x00022c3c01007387 */ /* 0x0001e40000100800 */
[----:B-1----:R-:W-:-:S04]  /*f910*/  IADD3 R9, P1, PT, R4, R3, RZ ;  /* 0x0000000304097210 */ /* 0x002fc80007f3e0ff */
[----:B0-----:R-:W-:Y:S01]  /*f920*/  LEA.HI.X.SX32 R60, R4, R2, 0x1, P1 ;  /* 0x00000002043c7211 */ /* 0x001fe200008f0eff */
[----:B------:R-:W-:-:S04]  /*f930*/  @P0 IMAD.MOV.U32 R4, RZ, RZ, R9 ;  /* 0x000000ffff040224 */ /* 0x000fc800078e0009 */
[----:B------:R-:W-:-:S05]  /*f940*/  @P0 IMAD.MOV.U32 R5, RZ, RZ, R60 ;  /* 0x000000ffff050224 */ /* 0x000fca00078e003c */
[----:B------:R0:W2:Y:S04]  /*f950*/  @P0 LDG.E.U8 R54, desc[UR22][R4.64] ;  /* 0x0000001604360981 */ /* 0x0000a8000c1e1100 */
[----:B------:R-:W-:Y:S01]  /*f960*/  STS.U8 [R77+UR10+0x1d00], R8 ;  /* 0x001d00084d007988 */ /* 0x000fe2000800000a */
[----:B0-----:R-:W-:-:S03]  /*f970*/  IMAD R4, R78, UR9, RZ ;  /* 0x000000094e047c24 */ /* 0x001fc6000f8e02ff */
[----:B------:R0:W-:Y:S04]  /*f980*/  STL [R1+0x270], R9 ;  /* 0x0002700901007387 */ /* 0x0001e80000100800 */
[----:B------:R-:W-:Y:S04]  /*f990*/  STS.U8 [R77+UR10+0x2100], R11 ;  /* 0x0021000b4d007988 */ /* 0x000fe8000800000a */
[----:B------:R-:W-:Y:S01]  /*f9a0*/  STS.U8 [R77+UR10+0x2500], R10 ;  /* 0x0025000a4d007988 */ /* 0x000fe2000800000a */
[----:B0-----:R-:W-:-:S03]  /*f9b0*/  IADD3 R9, P1, PT, R4, R3, RZ ;  /* 0x0000000304097210 */ /* 0x001fc60007f3e0ff */
[----:B------:R-:W-:Y:S04]  /*f9c0*/  STS.U8 [R77+UR10+0x2900], R13 ;  /* 0x0029000d4d007988 */ /* 0x000fe8000800000a */
[----:B------:R0:W-:Y:S02]  /*f9d0*/  STS.U8 [R77+UR10+0x2d00], R12 ;  /* 0x002d000c4d007988 */ /* 0x0001e4000800000a */
[----:B0-----:R-:W-:Y:S01]  /*f9e0*/  LEA.HI.X.SX32 R12, R4, R2, 0x1, P1 ;  /* 0x00000002040c7211 */ /* 0x001fe200008f0eff */
[----:B------:R-:W-:-:S04]  /*f9f0*/  @P0 IMAD.MOV.U32 R4, RZ, RZ, R9 ;  /* 0x000000ffff040224 */ /* 0x000fc800078e0009 */
[----:B------:R-:W-:-:S05]  /*fa00*/  @P0 IMAD.MOV.U32 R5, RZ, RZ, R12 ;  /* 0x000000ffff050224 */ /* 0x000fca00078e000c */
[----:B------:R0:W2:Y:S02]  /*fa10*/  @P0 LDG.E.U8 R50, desc[UR22][R4.64] ;  /* 0x0000001604320981 */ /* 0x0000a4000c1e1100 */
[----:B0-----:R-:W-:Y:S02]  /*fa20*/  IMAD R4, R73, UR9, RZ ;  /* 0x0000000949047c24 */ /* 0x001fe4000f8e02ff */
[----:B------:R-:W-:Y:S03]  /*fa30*/  STL [R1+0x26c], R60 ;  /* 0x00026c3c01007387 */ /* 0x000fe60000100800 */
[C---:B------:R-:W-:Y:S01]  /*fa40*/  IADD3 R5, P1, PT, R4.reuse, R3, RZ ;  /* 0x0000000304057210 */ /* 0x040fe20007f3e0ff */
[----:B------:R0:W-:Y:S04]  /*fa50*/  STL [R1+0x2b0], R9 ;  /* 0x0002b00901007387 */ /* 0x0001e80000100800 */
[----:B------:R-:W-:Y:S01]  /*fa60*/  STL [R1+0x2ac], R12 ;  /* 0x0002ac0c01007387 */ /* 0x000fe20000100800 */
[----:B0-----:R-:W-:-:S03]  /*fa70*/  LEA.HI.X.SX32 R9, R4, R2, 0x1, P1 ;  /* 0x0000000204097211 */ /* 0x001fc600008f0eff */
[----:B------:R0:W-:Y:S01]  /*fa80*/  STL [R1+0x2f0], R5 ;  /* 0x0002f00501007387 */ /* 0x0001e20000100800 */
[----:B------:R-:W-:Y:S02]  /*fa90*/  @P0 IMAD.MOV.U32 R4, RZ, RZ, R5 ;  /* 0x000000ffff040224 */ /* 0x000fe400078e0005 */
[----:B0-----:R-:W-:-:S05]  /*faa0*/  @P0 IMAD.MOV.U32 R5, RZ, RZ, R9 ;  /* 0x000000ffff050224 */ /* 0x001fca00078e0009 */
[----:B------:R0:W2:Y:S04]  /*fab0*/  @P0 LDG.E.U8 R51, desc[UR22][R4.64] ;  /* 0x0000001604330981 */ /* 0x0000a8000c1e1100 */
[----:B------:R1:W-:Y:S01]  /*fac0*/  STL [R1+0x2ec], R9 ;  /* 0x0002ec0901007387 */ /* 0x0003e20000100800 */
[----:B0-----:R-:W-:-:S03]  /*fad0*/  IMAD R4, R72, UR9, RZ ;  /* 0x0000000948047c24 */ /* 0x001fc6000f8e02ff */
[----:B------:R-:W-:Y:S02]  /*fae0*/  STS.U8 [R77+UR10+0x3100], R15 ;  /* 0x0031000f4d007988 */ /* 0x000fe4000800000a */
[C---:B-1----:R-:W-:Y:S02]  /*faf0*/  IADD3 R9, P1, PT, R4.reuse, R3, RZ ;  /* 0x0000000304097210 */ /* 0x042fe40007f3e0ff */
[----:B------:R-:W-:Y:S02]  /*fb00*/  STS.U8 [R77+UR10+0x3500], R14 ;  /* 0x0035000e4d007988 */ /* 0x000fe4000800000a */
[----:B------:R-:W-:Y:S02]  /*fb10*/  LEA.HI.X.SX32 R12, R4, R2, 0x1, P1 ;  /* 0x00000002040c7211 */ /* 0x000fe400008f0eff */
[----:B------:R-:W-:Y:S04]  /*fb20*/  STS.U8 [R77+UR10+0x3900], R17 ;  /* 0x003900114d007988 */ /* 0x000fe8000800000a */
[----:B------:R-:W-:Y:S01]  /*fb30*/  STS.U8 [R77+UR10+0x3d00], R16 ;  /* 0x003d00104d007988 */ /* 0x000fe2000800000a */
[----:B------:R-:W-:-:S03]  /*fb40*/  @P0 IMAD.MOV.U32 R4, RZ, RZ, R9 ;  /* 0x000000ffff040224 */ /* 0x000fc600078e0009 */
[----:B------:R-:W-:Y:S01]  /*fb50*/  STS.U8 [R61+UR10+0x180], R19 ;  /* 0x000180133d007988 */ /* 0x000fe2000800000a */
[----:B------:R-:W-:-:S03]  /*fb60*/  @P0 IMAD.MOV.U32 R5, RZ, RZ, R12 ;  /* 0x000000ffff050224 */ /* 0x000fc600078e000c */
[----:B------:R0:W-:Y:S02]  /*fb70*/  STS.U8 [R61+UR10+0x580], R18 ;  /* 0x000580123d007988 */ /* 0x0001e4000800000a */
[----:B0-----:R-:W-:Y:S02]  /*fb80*/  PRMT R18, RZ, 0x7610, R18 ;  /* 0x00007610ff127816 */ /* 0x001fe40000000012 */
[----:B------:R0:W-:Y:S04]  /*fb90*/  STL [R1+0x330], R9 ;  /* 0x0003300901007387 */ /* 0x0001e80000100800 */
[----:B------:R1:W2:Y:S02]  /*fba0*/  @P0 LDG.E.U8 R18, desc[UR22][R4.64] ;  /* 0x0000001604120981 */ /* 0x0002a4000c1e1100 */
[----:B-1----:R-:W-:-:S02]  /*fbb0*/  IMAD R4, R71, UR4, RZ ;  /* 0x0000000447047c24 */ /* 0x002fc4000f8e02ff */
[----:B------:R1:W-:Y:S01]  /*fbc0*/  STL [R1+0x32c], R12 ;  /* 0x00032c0c01007387 */ /* 0x0003e20000100800 */
[----:B------:R-:W-:Y:S01]  /*fbd0*/  PRMT R49, RZ, 0x7610, R49 ;  /* 0x00007610ff317816 */ /* 0x000fe20000000031 */
[----:B------:R-:W3:Y:S01]  /*fbe0*/  LDCU UR4, c[0x0][0x3b0] ;  /* 0x00007600ff0477ac */ /* 0x000ee20008000800 */
[----:B0-----:R-:W-:-:S04]  /*fbf0*/  IADD3 R9, P1, PT, R4, R3, RZ ;  /* 0x0000000304097210 */ /* 0x001fc80007f3e0ff */
[----:B-1----:R-:W-:Y:S01]  /*fc00*/  LEA.HI.X.SX32 R12, R4, R2, 0x1, P1 ;  /* 0x00000002040c7211 */ /* 0x002fe200008f0eff */
[----:B------:R-:W-:-:S04]  /*fc10*/  @P0 IMAD.MOV.U32 R4, RZ, RZ, R9 ;  /* 0x000000ffff040224 */ /* 0x000fc800078e0009 */
[----:B------:R-:W-:-:S05]  /*fc20*/  @P0 IMAD.MOV.U32 R5, RZ, RZ, R12 ;  /* 0x000000ffff050224 */ /* 0x000fca00078e000c */
[----:B------:R0:W2:Y:S04]  /*fc30*/  @P0 LDG.E.U8 R49, desc[UR22][R4.64] ;  /* 0x0000001604310981 */ /* 0x0000a8000c1e1100 */
[----:B------:R1:W-:Y:S01]  /*fc40*/  STL [R1+0x370], R9 ;  /* 0x0003700901007387 */ /* 0x0003e20000100800 */
[----:B0-----:R-:W-:-:S03]  /*fc50*/  IMAD R4, R70, UR5, RZ ;  /* 0x0000000546047c24 */ /* 0x001fc6000f8e02ff */
[----:B------:R0:W-:Y:S01]  /*fc60*/  STL [R1+0x36c], R12 ;  /* 0x00036c0c01007387 */ /* 0x0001e20000100800 */
[----:B------:R-:W3:Y:S01]  /*fc70*/  LDCU UR5, c[0x0][0x3b0] ;  /* 0x00007600ff0577ac */ /* 0x000ee20008000800 */
[C---:B-1----:R-:W-:Y:S02]  /*fc80*/  IADD3 R9, P1, PT, R4.reuse, R3, RZ ;  /* 0x0000000304097210 */ /* 0x042fe40007f3e0ff */
[----:B------:R1:W-:Y:S02]  /*fc90*/  STS.U8 [R61+UR10+0x980], R21 ;  /* 0x000980153d007988 */ /* 0x0003e4000800000a */
[----:B0-----:R-:W-:Y:S01]  /*fca0*/  LEA.HI.X.SX32 R12, R4, R2, 0x1, P1 ;  /* 0x00000002040c7211 */ /* 0x001fe200008f0eff */
[----:B------:R-:W-:Y:S01]  /*fcb0*/  @P0 IMAD.MOV.U32 R4, RZ, RZ, R9 ;  /* 0x000000ffff040224 */ /* 0x000fe200078e0009 */
[----:B-1----:R-:W-:-:S03]  /*fcc0*/  PRMT R21, RZ, 0x7610, R21 ;  /* 0x00007610ff157816 */ /* 0x002fc60000000015 */
[----:B------:R-:W-:-:S05]  /*fcd0*/  @P0 IMAD.MOV.U32 R5, RZ, RZ, R12 ;  /* 0x000000ffff050224 */ /* 0x000fca00078e000c */
[----:B------:R3:W2:Y:S04]  /*fce0*/  @P0 LDG.E.U8 R21, desc[UR22][R4.64] ;  /* 0x0000001604150981 */ /* 0x0006a8000c1e1100 */
[----:B------:R0:W-:Y:S01]  /*fcf0*/  STL [R1+0x3b0], R9 ;  /* 0x0003b00901007387 */ /* 0x0001e20000100800 */
[----:B---3--:R-:W-:-:S03]  /*fd00*/  IMAD R4, R65, UR4, RZ ;  /* 0x0000000441047c24 */ /* 0x008fc6000f8e02ff */
[----:B------:R1:W-:Y:S01]  /*fd10*/  STL [R1+0x3ac], R12 ;  /* 0x0003ac0c01007387 */ /* 0x0003e20000100800 */
[----:B------:R-:W3:Y:S01]  /*fd20*/  LDCU UR4, c[0x0][0x3b0] ;  /* 0x00007600ff0477ac */ /* 0x000ee20008000800 */
[----:B0-----:R-:W-:-:S04]  /*fd30*/  IADD3 R9, P1, PT, R4, R3, RZ ;  /* 0x0000000304097210 */ /* 0x001fc80007f3e0ff */
[----:B-1----:R-:W-:Y:S01]  /*fd40*/  LEA.HI.X.SX32 R12, R4, R2, 0x1, P1 ;  /* 0x00000002040c7211 */ /* 0x002fe200008f0eff */
[----:B------:R-:W-:Y:S04]  /*fd50*/  STL [R1+0x3e0], R9 ;  /* 0x0003e00901007387 */ /* 0x000fe80000100800 */
[----:B------:R-:W-:Y:S04]  /*fd60*/  STL [R1+0x3dc], R12 ;  /* 0x0003dc0c01007387 */ /* 0x000fe80000100800 */
[----:B------:R-:W2:Y:S01]  /*fd70*/  LDL.LU R77, [R1+0x1f8] ;  /* 0x0001f800014d7983 */ /* 0x000ea20000300800 */
[----:B------:R-:W-:-:S03]  /*fd80*/  @P0 IMAD.MOV.U32 R4, RZ, RZ, R9 ;  /* 0x000000ffff040224 */ /* 0x000fc600078e0009 */
[----:B------:R0:W-:Y:S01]  /*fd90*/  STS.U8 [R61+UR10+0xd80], R20 ;  /* 0x000d80143d007988 */ /* 0x0001e2000800000a */
[----:B------:R-:W-:Y:S01]  /*fda0*/  @P0 IMAD.MOV.U32 R5, RZ, RZ, R12 ;  /* 0x000000ffff050224 */ /* 0x000fe200078e000c */
[----:B0-----:R-:W-:-:S06]  /*fdb0*/  PRMT R20, RZ, 0x7610, R20 ;  /* 0x00007610ff147816 */ /* 0x001fcc0000000014 */
[----:B------:R0:W4:Y:S02]  /*fdc0*/  @P0 LDG.E.U8 R20, desc[UR22][R4.64] ;  /* 0x0000001604140981 */ /* 0x000124000c1e1100 */
[----:B0-----:R-:W-:Y:S01]  /*fdd0*/  IMAD R4, R64, UR5, RZ ;  /* 0x0000000540047c24 */ /* 0x001fe2000f8e02ff */
[----:B------:R-:W-:Y:S01]  /*fde0*/  PRMT R17, RZ, 0x7610, R17 ;  /* 0x00007610ff117816 */ /* 0x000fe20000000011 */
[----:B------:R-:W0:Y:S03]  /*fdf0*/  LDCU UR5, c[0x0][0x3b0] ;  /* 0x00007600ff0577ac */ /* 0x000e260008000800 */
[----:B------:R-:W-:-:S04]  /*fe00*/  IADD3 R9, P1, PT, R4, R3, RZ ;  /* 0x0000000304097210 */ /* 0x000fc80007f3e0ff */
[----:B------:R-:W-:Y:S01]  /*fe10*/  LEA.HI.X.SX32 R12, R4, R2, 0x1, P1 ;  /* 0x00000002040c7211 */ /* 0x000fe200008f0eff */
[----:B------:R-:W-:Y:S01]  /*fe20*/  @P0 IMAD.MOV.U32 R4, RZ, RZ, R9 ;  /* 0x000000ffff040224 */ /* 0x000fe200078e0009 */
[----:B------:R1:W-:Y:S03]  /*fe30*/  STL [R1+0x410], R9 ;  /* 0x0004100901007387 */ /* 0x0003e60000100800 */
[----:B------:R-:W-:Y:S01]  /*fe40*/  @P0 IMAD.MOV.U32 R5, RZ, RZ, R12 ;  /* 0x000000ffff050224 */ /* 0x000fe200078e000c */
[----:B------:R0:W-:Y:S04]  /*fe50*/  STL [R1+0x40c], R12 ;  /* 0x00040c0c01007387 */ /* 0x0001e80000100800 */
[----:B------:R-:W4:Y:S04]  /*fe60*/  LDL.LU R83, [R1+0x200] ;  /* 0x0002000001537983 */ /* 0x000f280000300800 */
[----:B------:R3:W4:Y:S02]  /*fe70*/  @P0 LDG.E.U8 R17, desc[UR22][R4.64] ;  /* 0x0000001604110981 */ /* 0x000724000c1e1100 */
[----:B---3--:R-:W-:Y:S01]  /*fe80*/  IMAD R4, R63, UR4, RZ ;  /* 0x000000043f047c24 */ /* 0x008fe2000f8e02ff */
[----:B------:R-:W-:-:S02]  /*fe90*/  PRMT R16, RZ, 0x7610, R16 ;  /* 0x00007610ff107816 */ /* 0x000fc40000000010 */
[----:B------:R-:W-:Y:S02]  /*fea0*/  PRMT R11, RZ, 0x7610, R11 ;  /* 0x00007610ff0b7816 */ /* 0x000fe4000000000b */
[----:B------:R-:W-:Y:S02]  /*feb0*/  PRMT R8, RZ, 0x7610, R8 ;  /* 0x00007610ff087816 */ /* 0x000fe40000000008 */
[----:B------:R-:W-:Y:S02]  /*fec0*/  PRMT R7, RZ, 0x7610, R7 ;  /* 0x00007610ff077816 */ /* 0x000fe40000000007 */
[----:B------:R-:W-:Y:S02]  /*fed0*/  PRMT R6, RZ, 0x7610, R6 ;  /* 0x00007610ff067816 */ /* 0x000fe40000000006 */
[----:B------:R-:W-:Y:S01]  /*fee0*/  PRMT R10, RZ, 0x7610, R10 ;  /* 0x00007610ff0a7816 */ /* 0x000fe2000000000a */
[----:B------:R-:W-:Y:S01]  /*fef0*/  STS.U8 [R61+UR10+0x1180], R23 ;  /* 0x001180173d007988 */ /* 0x000fe2000800000a */
[C---:B-1----:R-:W-:Y:S01]  /*ff00*/  IADD3 R9, P1, PT, R4.reuse, R3, RZ ;  /* 0x0000000304097210 */ /* 0x042fe20007f3e0ff */
[----:B------:R-:W1:Y:S03]  /*ff10*/  LDCU UR4, c[0x0][0x3b0] ;  /* 0x00007600ff0477ac */ /* 0x000e660008000800 */
[----:B0-----:R-:W-:Y:S01]  /*ff20*/  LEA.HI.X.SX32 R12, R4, R2, 0x1, P1 ;  /* 0x00000002040c7211 */ /* 0x001fe200008f0eff */
[----:B------:R-:W-:Y:S01]  /*ff30*/  @P0 IMAD.MOV.U32 R4, RZ, RZ, R9 ;  /* 0x000000ffff040224 */ /* 0x000fe200078e0009 */
[----:B------:R0:W-:Y:S03]  /*ff40*/  STL [R1+0x440], R9 ;  /* 0x0004400901007387 */ /* 0x0001e60000100800 */
[----:B------:R-:W-:Y:S01]  /*ff50*/  @P0 IMAD.MOV.U32 R5, RZ, RZ, R12 ;  /* 0x000000ffff050224 */ /* 0x000fe200078e000c */
[----:B------:R3:W-:Y:S04]  /*ff60*/  STL [R1+0x43c], R12 ;  /* 0x00043c0c01007387 */ /* 0x0007e80000100800 */
[----:B------:R-:W4:Y:S04]  /*ff70*/  LDL.LU R69, [R1+0x1b8] ;  /* 0x0001b80001457983 */ /* 0x000f280000300800 */
[----:B------:R0:W4:Y:S02]  /*ff80*/  @P0 LDG.E.U8 R16, desc[UR22][R4.64] ;  /* 0x0000001604100981 */ /* 0x000124000c1e1100 */
[----:B0-----:R-:W-:-:S02]  /*ff90*/  IMAD R4, R62, UR5, RZ ;  /* 0x000000053e047c24 */ /* 0x001fc4000f8e02ff */
[----:B------:R-:W-:Y:S01]  /*ffa0*/  STS.U8 [R61+UR10+0x1580], R22 ;  /* 0x001580163d007988 */ /* 0x000fe2000800000a */
[----:B------:R-:W-:Y:S01]  /*ffb0*/  LOP3.LUT R19, R67, 0x40, RZ, 0x3c, !PT ;  /* 0x0000004043137812 */ /* 0x000fe200078e3cff */
[----:B------:R-:W0:Y:S01]  /*ffc0*/  LDCU UR5, c[0x0][0x3b0] ;  /* 0x00007600ff0577ac */ /* 0x000e220008000800 */
[----:B------:R-:W-:-:S04]  /*ffd0*/  IADD3 R9, P1, PT, R4, R3, RZ ;  /* 0x0000000304097210 */ /* 0x000fc80007f3e0ff */
[----:B---3--:R-:W-:Y:S01]  /*ffe0*/  LEA.HI.X.SX32 R12, R4, R2, 0x1, P1 ;  /* 0x00000002040c7211 */ /* 0x008fe200008f0eff */
[----:B------:R3:W-:Y:S04]  /*fff0*/  STL [R1+0x468], R9 ;  /* 0x0004680901007387 */ /* 0x0007e80000100800 */
[----:B------:R-:W-:Y:S04]  /*10000*/  STL [R1+0x464], R12 ;  /* 0x0004640c01007387 */ /* 0x000fe80000100800 */
[----:B------:R-:W4:Y:S01]  /*10010*/  LDL.LU R76, [R1+0x1b4] ;  /* 0x0001b400014c7983 */ /* 0x000f220000300800 */
[----:B------:R-:W-:-:S02]  /*10020*/  @P0 IMAD.MOV.U32 R4, RZ, RZ, R9 ;  /* 0x000000ffff040224 */ /* 0x000fc400078e0009 */
[----:B------:R-:W-:-:S05]  /*10030*/  @P0 IMAD.MOV.U32 R5, RZ, RZ, R12 ;  /* 0x000000ffff050224 */ /* 0x000fca00078e000c */
[----:B------:R2:W4:Y:S02]  /*10040*/  @P0 LDG.E.U8 R11, desc[UR22][R4.64] ;  /* 0x00000016040b0981 */ /* 0x000524000c1e1100 */
[----:B--2---:R-:W-:Y:S02]  /*10050*/  IMAD R4, R77, UR9, RZ ;  /* 0x000000094d047c24 */ /* 0x004fe4000f8e02ff */
[----:B------:R-:W2:Y:S03]  /*10060*/  LDL.LU R77, [R1+0x1f4] ;  /* 0x0001f400014d7983 */ /* 0x000ea60000300800 */
[----:B------:R-:W-:-:S04]  /*10070*/  IADD3 R5, P1, PT, R4, R3, RZ ;  /* 0x0000000304057210 */ /* 0x000fc80007f3e0ff */
[----:B---3--:R-:W-:Y:S01]  /*10080*/  LEA.HI.X.SX32 R9, R4, R2, 0x1, P1 ;  /* 0x0000000204097211 */ /* 0x008fe200008f0eff */
[----:B------:R3:W-:Y:S01]  /*10090*/  STL [R1+0xf0], R5 ;  /* 0x0000f00501007387 */ /* 0x0007e20000100800 */
[----:B------:R-:W-:-:S03]  /*100a0*/  @P0 IMAD.MOV.U32 R4, RZ, RZ, R5 ;  /* 0x000000ffff040224 */ /* 0x000fc600078e0005 */
[----:B---3--:R-:W-:-:S05]  /*100b0*/  @P0 IMAD.MOV.U32 R5, RZ, RZ, R9 ;  /* 0x000000ffff050224 */ /* 0x008fca00078e0009 */
[----:B------:R4:W3:Y:S04]  /*100c0*/  @P0 LDG.E.U8 R8, desc[UR22][R4.64] ;  /* 0x0000001604080981 */ /* 0x0008e8000c1e1100 */
[----:B------:R0:W-:Y:S01]  /*100d0*/  STL [R1+0xec], R9 ;  /* 0x0000ec0901007387 */ /* 0x0001e20000100800 */
[----:B----4-:R-:W-:-:S03]  /*100e0*/  IMAD R4, R83, UR9, RZ ;  /* 0x0000000953047c24 */ /* 0x010fc6000f8e02ff */
[----:B------:R-:W4:Y:S02]  /*100f0*/  LDL.LU R83, [R1+0x1c0] ;  /* 0x0001c00001537983 */ /* 0x000f240000300800 */
[----:B------:R-:W-:-:S04]  /*10100*/  IADD3 R5, P1, PT, R4, R3, RZ ;  /* 0x0000000304057210 */ /* 0x000fc80007f3e0ff */
[----:B0-----:R-:W-:Y:S01]  /*10110*/  LEA.HI.X.SX32 R9, R4, R2, 0x1, P1 ;  /* 0x0000000204097211 */ /* 0x001fe200008f0eff */
[----:B------:R0:W-:Y:S01]  /*10120*/  STL [R1+0x130], R5 ;  /* 0x0001300501007387 */ /* 0x0001e20000100800 */
[----:B------:R-:W-:-:S03]  /*10130*/  @P0 IMAD.MOV.U32 R4, RZ, RZ, R5 ;  /* 0x000000ffff040224 */ /* 0x000fc600078e0005 */
[----:B------:R1:W-:Y:S01]  /*10140*/  STL [R1+0x12c], R9 ;  /* 0x00012c0901007387 */ /* 0x0003e20000100800 */
[----:B0-----:R-:W-:-:S05]  /*10150*/  @P0 IMAD.MOV.U32 R5, RZ, RZ, R9 ;  /* 0x000000ffff050224 */ /* 0x001fca00078e0009 */
[----:B------:R0:W3:Y:S02]  /*10160*/  @P0 LDG.E.U8 R7, desc[UR22][R4.64] ;  /* 0x0000001604070981 */ /* 0x0000e4000c1e1100 */
[----:B0-----:R-:W-:Y:S02]  /*10170*/  IMAD R4, R69, UR9, RZ ;  /* 0x0000000945047c24 */ /* 0x001fe4000f8e02ff */
[----:B------:R-:W3:Y:S03]  /*10180*/  LDL.LU R69, [R1+0x178] ;  /* 0x0001780001457983 */ /* 0x000ee60000300800 */
[----:B------:R-:W-:-:S04]  /*10190*/  IADD3 R5, P1, PT, R4, R3, RZ ;  /* 0x0000000304057210 */ /* 0x000fc80007f3e0ff */
[----:B-1----:R-:W-:Y:S01]  /*101a0*/  LEA.HI.X.SX32 R9, R4, R2, 0x1, P1 ;  /* 0x0000000204097211 */ /* 0x002fe200008f0eff */
[----:B------:R0:W-:Y:S01]  /*101b0*/  STL [R1+0x170], R5 ;  /* 0x0001700501007387 */ /* 0x0001e20000100800 */
[----:B------:R-:W-:-:S03]  /*101c0*/  @P0 IMAD.MOV.U32 R12, RZ, RZ, R5 ;  /* 0x000000ffff0c0224 */ /* 0x000fc600078e0005 */
[----:B------:R1:W-:Y:S01]  /*101d0*/  STL [R1+0x16c], R9 ;  /* 0x00016c0901007387 */ /* 0x0003e20000100800 */
[----:B------:R-:W-:Y:S01]  /*101e0*/  PRMT R4, RZ, 0x7610, R4 ;  /* 0x00007610ff047816 */ /* 0x000fe20000000004 */
[----:B------:R-:W-:-:S05]  /*101f0*/  @P0 IMAD.MOV.U32 R13, RZ, RZ, R9 ;  /* 0x000000ffff0d0224 */ /* 0x000fca00078e0009 */
[----:B------:R0:W3:Y:S02]  /*10200*/  @P0 LDG.E.U8 R4, desc[UR22][R12.64] ;  /* 0x000000160c040981 */ /* 0x0000e4000c1e1100 */
[----:B0-----:R-:W-:Y:S02]  /*10210*/  IMAD R5, R76, UR9, RZ ;  /* 0x000000094c057c24 */ /* 0x001fe4000f8e02ff */
[----:B------:R-:W3:Y:S03]  /*10220*/  LDL.LU R76, [R1+0x174] ;  /* 0x00017400014c7983 */ /* 0x000ee60000300800 */
[----:B-1----:R-:W-:-:S04]  /*10230*/  IADD3 R9, P1, PT, R5, R3, RZ ;  /* 0x0000000305097210 */ /* 0x002fc80007f3e0ff */
[----:B------:R-:W-:Y:S01]  /*10240*/  LEA.HI.X.SX32 R12, R5, R2, 0x1, P1 ;  /* 0x00000002050c7211 */ /* 0x000fe200008f0eff */
[----:B------:R-:W-:Y:S04]  /*10250*/  STL [R1+0x1b8], R9 ;  /* 0x0001b80901007387 */ /* 0x000fe80000100800 */
[----:B------:R0:W-:Y:S01]  /*10260*/  STL [R1+0x1b4], R12 ;  /* 0x0001b40c01007387 */ /* 0x0001e20000100800 */
[----:B------:R-:W-:Y:S02]  /*10270*/  @P0 IMAD.MOV.U32 R13, RZ, RZ, R12 ;  /* 0x000000ffff0d0224 */ /* 0x000fe400078e000c */
[----:B0-----:R-:W-:-:S05]  /*10280*/  @P0 IMAD.MOV.U32 R12, RZ, RZ, R9 ;  /* 0x000000ffff0c0224 */ /* 0x001fca00078e0009 */
[----:B------:R0:W3:Y:S01]  /*10290*/  @P0 LDG.E.U8 R6, desc[UR22][R12.64] ;  /* 0x000000160c060981 */ /* 0x0000e2000c1e1100 */
[----:B--2---:R-:W-:-:S05]  /*102a0*/  IMAD R5, R77, UR9, RZ ;  /* 0x000000094d057c24 */ /* 0x004fca000f8e02ff */
[----:B------:R-:W-:-:S04]  /*102b0*/  IADD3 R9, P1, PT, R5, R3, RZ ;  /* 0x0000000305097210 */ /* 0x000fc80007f3e0ff */
[----:B0-----:R-:W-:Y:S01]  /*102c0*/  LEA.HI.X.SX32 R12, R5, R2, 0x1, P1 ;  /* 0x00000002050c7211 */ /* 0x001fe200008f0eff */
[----:B------:R-:W-:Y:S04]  /*102d0*/  STL [R1+0x1f8], R9 ;  /* 0x0001f80901007387 */ /* 0x000fe80000100800 */
[----:B------:R0:W-:Y:S04]  /*102e0*/  STL [R1+0x1f4], R12 ;  /* 0x0001f40c01007387 */ /* 0x0001e80000100800 */
[----:B------:R-:W2:Y:S01]  /*102f0*/  LDL.LU R77, [R1+0x2bc] ;  /* 0x0002bc00014d7983 */ /* 0x000ea20000300800 */
[----:B------:R-:W-:Y:S01]  /*10300*/  PRMT R5, RZ, 0x7610, R5 ;  /* 0x00007610ff057816 */ /* 0x000fe20000000005 */
[----:B------:R-:W-:-:S02]  /*10310*/  @P0 IMAD.MOV.U32 R13, RZ, RZ, R12 ;  /* 0x000000ffff0d0224 */ /* 0x000fc400078e000c */
[----:B0-----:R-:W-:-:S05]  /*10320*/  @P0 IMAD.MOV.U32 R12, RZ, RZ, R9 ;  /* 0x000000ffff0c0224 */ /* 0x001fca00078e0009 */
[----:B------:R0:W2:Y:S01]  /*10330*/  @P0 LDG.E.U8 R5, desc[UR22][R12.64] ;  /* 0x000000160c050981 */ /* 0x0000a2000c1e1100 */
[----:B----4-:R-:W-:-:S05]  /*10340*/  IMAD R9, R83, UR9, RZ ;  /* 0x0000000953097c24 */ /* 0x010fca000f8e02ff */
[----:B0-----:R-:W-:-:S04]  /*10350*/  IADD3 R12, P1, PT, R9, R3, RZ ;  /* 0x00000003090c7210 */ /* 0x001fc80007f3e0ff */
[----:B------:R-:W-:Y:S01]  /*10360*/  LEA.HI.X.SX32 R13, R9, R2, 0x1, P1 ;  /* 0x00000002090d7211 */ /* 0x000fe200008f0eff */
[----:B------:R0:W-:Y:S04]  /*10370*/  STL [R1+0x238], R12 ;  /* 0x0002380c01007387 */ /* 0x0001e80000100800 */
[----:B------:R1:W-:Y:S04]  /*10380*/  STL [R1+0x234], R13 ;  /* 0x0002340d01007387 */ /* 0x0003e80000100800 */
[----:B------:R-:W4:Y:S04]  /*10390*/  LDL.LU R83, [R1+0x280] ;  /* 0x0002800001537983 */ /* 0x000f280000300800 */
[----:B------:R0:W4:Y:S01]  /*103a0*/  @P0 LDG.E.U8 R10, desc[UR22][R12.64] ;  /* 0x000000160c0a0981 */ /* 0x000122000c1e1100 */
[----:B---3--:R-:W-:-:S05]  /*103b0*/  IMAD R9, R69, UR9, RZ ;  /* 0x0000000945097c24 */ /* 0x008fca000f8e02ff */
[----:B0-----:R-:W-:-:S04]  /*103c0*/  IADD3 R12, P1, PT, R9, R3, RZ ;  /* 0x00000003090c7210 */ /* 0x001fc80007f3e0ff */
[----:B-1----:R-:W-:Y:S02]  /*103d0*/  LEA.HI.X.SX32 R13, R9, R2, 0x1, P1 ;  /* 0x00000002090d7211 */ /* 0x002fe400008f0eff */
[----:B------:R-:W-:Y:S01]  /*103e0*/  PRMT R9, RZ, 0x7610, R9 ;  /* 0x00007610ff097816 */ /* 0x000fe20000000009 */
[----:B------:R0:W-:Y:S04]  /*103f0*/  STL [R1+0x278], R12 ;  /* 0x0002780c01007387 */ /* 0x0001e80000100800 */
[----:B------:R1:W-:Y:S04]  /*10400*/  STL [R1+0x274], R13 ;  /* 0x0002740d01007387 */ /* 0x0003e80000100800 */
[----:B------:R-:W3:Y:S04]  /*10410*/  LDL.LU R69, [R1+0x27c] ;  /* 0x00027c0001457983 */ /* 0x000ee80000300800 */
[----:B------:R0:W3:Y:S02]  /*10420*/  @P0 LDG.E.U8 R9, desc[UR22][R12.64] ;  /* 0x000000160c090981 */ /* 0x0000e4000c1e1100 */
[----:B0-----:R-:W-:-:S05]  /*10430*/  IMAD R12, R76, UR9, RZ ;  /* 0x000000094c0c7c24 */ /* 0x001fca000f8e02ff */
[----:B------:R-:W-:-:S04]  /*10440*/  IADD3 R14, P1, PT, R12, R3, RZ ;  /* 0x000000030c0e7210 */ /* 0x000fc80007f3e0ff */
[----:B------:R-:W-:Y:S01]  /*10450*/  LEA.HI.X.SX32 R15, R12, R2, 0x1, P1 ;  /* 0x000000020c0f7211 */ /* 0x000fe200008f0eff */
[----:B------:R0:W-:Y:S04]  /*10460*/  STL [R1+0x2b8], R14 ;  /* 0x0002b80e01007387 */ /* 0x0001e80000100800 */
[----:B------:R0:W-:Y:S04]  /*10470*/  STL [R1+0x2b4], R15 ;  /* 0x0002b40f01007387 */ /* 0x0001e80000100800 */
[----:B------:R-:W3:Y:S01]  /*10480*/  LDL.LU R76, [R1+0x240] ;  /* 0x00024000014c7983 */ /* 0x000ee20000300800 */
[----:B--2---:R-:W-:-:S03]  /*10490*/  IMAD R12, R77, UR9, RZ ;  /* 0x000000094d0c7c24 */ /* 0x004fc6000f8e02ff */
[----:B------:R-:W2:Y:S01]  /*104a0*/  LDL.LU R77, [R1+0x23c] ;  /* 0x00023c00014d7983 */ /* 0x000ea20000300800 */
[----:B-1----:R-:W-:-:S03]  /*104b0*/  PRMT R13, RZ, 0x7610, R13 ;  /* 0x00007610ff0d7816 */ /* 0x002fc6000000000d */
[----:B------:R-:W-:Y:S04]  /*104c0*/  STS.U8 [R61+UR10+0x1980], R25 ;  /* 0x001980193d007988 */ /* 0x000fe8000800000a */
        /* <DEDUP_REMOVED lines=8> */
[----:B------:R0:W2:Y:S04]  /*10550*/  @P0 LDG.E.U8 R13, desc[UR22][R14.64] ;  /* 0x000000160e0d0981 */ /* 0x0000a8000c1e1100 */
[----:B------:R-:W-:Y:S04]  /*10560*/  STS.U8 [R61+UR10+0x3d80], R32 ;  /* 0x003d80203d007988 */ /* 0x000fe8000800000a */
[----:B------:R-:W-:Y:S01]  /*10570*/  STS.U8 [R19+UR10+0x200], R34 ;  /* 0x0002002213007988 */ /* 0x000fe2000800000a */
[----:B0-----:R-:W-:-:S03]  /*10580*/  IADD3 R14, P1, PT, R12, R3, RZ ;  /* 0x000000030c0e7210 */ /* 0x001fc60007f3e0ff */
[----:B------:R-:W-:Y:S01]  /*10590*/  STS.U8 [R19+UR10+0x600], R36 ;  /* 0x0006002413007988 */ /* 0x000fe2000800000a */
[----:B------:R-:W-:-:S03]  /*105a0*/  LEA.HI.X.SX32 R15, R12, R2, 0x1, P1 ;  /* 0x000000020c0f7211 */ /* 0x000fc600008f0eff */
[----:B------:R-:W-:Y:S01]  /*105b0*/  STS.U8 [R19+UR10+0xa00], R35 ;  /* 0x000a002313007988 */ /* 0x000fe2000800000a */
[----:B------:R-:W-:-:S03]  /*105c0*/  PRMT R12, RZ, 0x7610, R12 ;  /* 0x00007610ff0c7816 */ /* 0x000fc6000000000c */
        /* <DEDUP_REMOVED lines=8> */
[----:B------:R4:W-:Y:S04]  /*10650*/  STL [R1+0x2f8], R14 ;  /* 0x0002f80e01007387 */ /* 0x0009e80000100800 */
[----:B------:R4:W2:Y:S04]  /*10660*/  @P0 LDG.E.U8 R12, desc[UR22][R14.64] ;  /* 0x000000160e0c0981 */ /* 0x0008a8000c1e1100 */
[----:B------:R-:W-:Y:S04]  /*10670*/  STS.U8 [R19+UR10+0x2e00], R46 ;  /* 0x002e002e13007988 */ /* 0x000fe8000800000a */
[----:B------:R-:W-:Y:S01]  /*10680*/  STS.U8 [R19+UR10+0x3200], R45 ;  /* 0x0032002d13007988 */ /* 0x000fe2000800000a */
[----:B----4-:R-:W-:-:S03]  /*10690*/  IMAD R14, R83, UR9, RZ ;  /* 0x00000009530e7c24 */ /* 0x010fc6000f8e02ff */
[----:B------:R-:W-:Y:S04]  /*106a0*/  STS.U8 [R19+UR10+0x3600], R48 ;  /* 0x0036003013007988 */ /* 0x000fe8000800000a */
[----:B------:R-:W-:Y:S04]  /*106b0*/  STS.U8 [R19+UR10+0x3a00], R47 ;  /* 0x003a002f13007988 */ /* 0x000fe8000800000a */
[----:B------:R0:W-:Y:S02]  /*106c0*/  STS.U8 [R19+UR10+0x3e00], R53 ;  /* 0x003e003513007988 */ /* 0x0001e4000800000a */
[----:B0-----:R-:W-:-:S02]  /*106d0*/  IADD3 R19, P1, PT, R14, R3, RZ ;  /* 0x000000030e137210 */ /* 0x001fc40007f3e0ff */
[----:B------:R0:W-:Y:S02]  /*106e0*/  STL [R1+0x2f4], R15 ;  /* 0x0002f40f01007387 */ /* 0x0001e40000100800 */
[----:B------:R-:W-:Y:S01]  /*106f0*/  LEA.HI.X.SX32 R22, R14, R2, 0x1, P1 ;  /* 0x000000020e167211 */ /* 0x000fe200008f0eff */
[----:B---3--:R-:W-:Y:S01]  /*10700*/  IMAD R14, R69, UR4, RZ ;  /* 0x00000004450e7c24 */ /* 0x008fe2000f8e02ff */
[----:B------:R-:W-:Y:S01]  /*10710*/  STL [R1+0x338], R19 ;  /* 0x0003381301007387 */ /* 0x000fe20000100800 */
[----:B------:R-:W2:Y:S02]  /*10720*/  LDCU UR4, c[0x0][0x3b0] ;  /* 0x00007600ff0477ac */ /* 0x000ea40008000800 */
[----:B------:R-:W-:Y:S01]  /*10730*/  @P0 IMAD.MOV.U32 R23, RZ, RZ, R22 ;  /* 0x000000ffff170224 */ /* 0x000fe200078e0016 */
[----:B------:R1:W-:Y:S01]  /*10740*/  STL [R1+0x334], R22 ;  /* 0x0003341601007387 */ /* 0x0003e20000100800 */
[----:B0-----:R-:W-:Y:S01]  /*10750*/  PRMT R15, RZ, 0x7610, R15 ;  /* 0x00007610ff0f7816 */ /* 0x001fe2000000000f */
[----:B-1----:R-:W-:Y:S01]  /*10760*/  @P0 IMAD.MOV.U32 R22, RZ, RZ, R19 ;  /* 0x000000ffff160224 */ /* 0x002fe200078e0013 */
[----:B------:R-:W-:-:S04]  /*10770*/  IADD3 R19, P1, PT, R14, R3, RZ ;  /* 0x000000030e137210 */ /* 0x000fc80007f3e0ff */
[----:B------:R0:W3:Y:S04]  /*10780*/  @P0 LDG.E.U8 R15, desc[UR22][R22.64] ;  /* 0x00000016160f0981 */ /* 0x0000e8000c1e1100 */
[----:B------:R-:W-:Y:S01]  /*10790*/  STL [R1+0x378], R19 ;  /* 0x0003781301007387 */ /* 0x000fe20000100800 */
[----:B0-----:R-:W-:Y:S02]  /*107a0*/  LEA.HI.X.SX32 R22, R14, R2, 0x1, P1 ;  /* 0x000000020e167211 */ /* 0x001fe400008f0eff */
[----:B------:R-:W-:-:S03]  /*107b0*/  PRMT R14, RZ, 0x7610, R14 ;  /* 0x00007610ff0e7816 */ /* 0x000fc6000000000e */
[----:B------:R0:W-:Y:S01]  /*107c0*/  STL [R1+0x374], R22 ;  /* 0x0003741601007387 */ /* 0x0001e20000100800 */
[----:B------:R-:W-:Y:S02]  /*107d0*/  @P0 IMAD.MOV.U32 R23, RZ, RZ, R22 ;  /* 0x000000ffff170224 */ /* 0x000fe400078e0016 */
[----:B0-----:R-:W-:Y:S02]  /*107e0*/  @P0 IMAD.MOV.U32 R22, RZ, RZ, R19 ;  /* 0x000000ffff160224 */ /* 0x001fe400078e0013 */
[----:B------:R-:W-:Y:S01]  /*107f0*/  IMAD R19, R76, UR5, RZ ;  /* 0x000000054c137c24 */ /* 0x000fe2000f8e02ff */
[----:B------:R-:W-:Y:S01]  /*10800*/  LOP3.LUT R24, R67, 0x50, RZ, 0x3c, !PT ;  /* 0x0000005043187812 */ /* 0x000fe200078e3cff */
[----:B------:R-:W0:Y:S01]  /*10810*/  LDCU UR5, c[0x0][0x3b0] ;  /* 0x00007600ff0577ac */ /* 0x000e220008000800 */
[----:B------:R1:W4:Y:S02]  /*10820*/  @P0 LDG.E.U8 R14, desc[UR22][R22.64] ;  /* 0x00000016160e0981 */ /* 0x000324000c1e1100 */
[----:B-1----:R-:W-:-:S04]  /*10830*/  IADD3 R22, P1, PT, R19, R3, RZ ;  /* 0x0000000313167210 */ /* 0x002fc80007f3e0ff */
[----:B------:R-:W-:Y:S02]  /*10840*/  LEA.HI.X.SX32 R23, R19, R2, 0x1, P1 ;  /* 0x0000000213177211 */ /* 0x000fe400008f0eff */
[----:B------:R-:W-:Y:S01]  /*10850*/  PRMT R19, RZ, 0x7610, R19 ;  /* 0x00007610ff137816 */ /* 0x000fe20000000013 */
[----:B------:R-:W-:Y:S05]  /*10860*/  STL [R1+0x3b8], R22 ;  /* 0x0003b81601007387 */ /* 0x000fea0000100800 */
[----:B------:R2:W3:Y:S04]  /*10870*/  @P0 LDG.E.U8 R19, desc[UR22][R22.64] ;  /* 0x0000001616130981 */ /* 0x0004e8000c1e1100 */
[----:B------:R-:W-:Y:S04]  /*10880*/  STS.U8 [R24+UR10+0x280], R58 ;  /* 0x0002803a18007988 */ /* 0x000fe8000800000a */
[----:B------:R-:W-:Y:S04]  /*10890*/  STS.U8 [R24+UR10+0x680], R57 ;  /* 0x0006803918007988 */ /* 0x000fe8000800000a */
[----:B------:R-:W-:Y:S04]  /*108a0*/  STL [R1+0x3b4], R23 ;  /* 0x0003b41701007387 */ /* 0x000fe80000100800 */
[----:B------:R-:W-:Y:S04]  /*108b0*/  STS.U8 [R24+UR10+0xa80], R59 ;  /* 0x000a803b18007988 */ /* 0x000fe8000800000a */
[----:B------:R-:W-:Y:S04]  /*108c0*/  STS.U8 [R24+UR10+0xe80], R55 ;  /* 0x000e803718007988 */ /* 0x000fe8000800000a */
[----:B------:R-:W-:Y:S04]  /*108d0*/  STS.U8 [R24+UR10+0x1280], R56 ;  /* 0x0012803818007988 */ /* 0x000fe8000800000a */
[----:B------:R-:W-:Y:S04]  /*108e0*/  STS.U8 [R24+UR10+0x1680], R52 ;  /* 0x0016803418007988 */ /* 0x000fe8000800000a */
[----:B------:R-:W-:Y:S04]  /*108f0*/  STS.U8 [R24+UR10+0x1a80], R54 ;  /* 0x001a803618007988 */ /* 0x000fe8000800000a */
[----:B------:R-:W-:Y:S04]  /*10900*/  STS.U8 [R24+UR10+0x1e80], R50 ;  /* 0x001e803218007988 */ /* 0x000fe8000800000a */
[----:B------:R-:W-:Y:S04]  /*10910*/  STS.U8 [R24+UR10+0x2280], R51 ;  /* 0x0022803318007988 */ /* 0x000fe8000800000a */
[----:B------:R1:W-:Y:S02]  /*10920*/  STS.U8 [R24+UR10+0x2680], R18 ;  /* 0x0026801218007988 */ /* 0x0003e4000800000a */
[----:B-1----:R-:W-:-:S02]  /*10930*/  PRMT R18, RZ, 0x7610, R18 ;  /* 0x00007610ff127816 */ /* 0x002fc40000000012 */
[----:B------:R-:W-:Y:S04]  /*10940*/  STS.U8 [R24+UR10+0x2a80], R49 ;  /* 0x002a803118007988 */ /* 0x000fe8000800000a */
[----:B------:R-:W-:Y:S01]  /*10950*/  STS.U8 [R24+UR10+0x2e80], R21 ;  /* 0x002e801518007988 */ /* 0x000fe2000800000a */
[----:B--2---:R-:W-:Y:S01]  /*10960*/  IMAD R22, R77, UR4, RZ ;  /* 0x000000044d167c24 */ /* 0x004fe2000f8e02ff */
[----:B------:R-:W1:Y:S04]  /*10970*/  LDCU UR4, c[0x0][0x3b0] ;  /* 0x00007600ff0477ac */ /* 0x000e680008000800 */
[----:B------:R-:W-:-:S04]  /*10980*/  IADD3 R23, P1, PT, R22, R3, RZ ;  /* 0x0000000316177210 */ /* 0x000fc80007f3e0ff */
[----:B------:R-:W-:Y:S01]  /*10990*/  LEA.HI.X.SX32 R25, R22, R2, 0x1, P1 ;  /* 0x0000000216197211 */ /* 0x000fe200008f0eff */
[----:B------:R2:W-:Y:S01]  /*109a0*/  STL [R1+0x3e8], R23 ;  /* 0x0003e81701007387 */ /* 0x0005e20000100800 */
[----:B------:R-:W-:-:S03]  /*109b0*/  @P0 IMAD.MOV.U32 R22, RZ, RZ, R23 ;  /* 0x000000ffff160224 */ /* 0x000fc600078e0017 */
[----:B------:R0:W-:Y:S04]  /*109c0*/  STL [R1+0x3e4], R25 ;  /* 0x0003e41901007387 */ /* 0x0001e80000100800 */
[----:B------:R-:W3:Y:S01]  /*109d0*/  LDL.LU R76, [R1+0x2fc] ;  /* 0x0002fc00014c7983 */ /* 0x000ee20000300800 */
[----:B--2---:R-:W-:-:S05]  /*109e0*/  @P0 IMAD.MOV.U32 R23, RZ, RZ, R25 ;  /* 0x000000ffff170224 */ /* 0x004fca00078e0019 */
[----:B------:R0:W2:Y:S02]  /*109f0*/  @P0 LDG.E.U8 R18, desc[UR22][R22.64] ;  /* 0x0000001616120981 */ /* 0x0000a4000c1e1100 */
[----:B0-----:R-:W-:Y:S01]  /*10a00*/  IMAD R22, R87, UR5, RZ ;  /* 0x0000000557167c24 */ /* 0x001fe2000f8e02ff */
[----:B------:R-:W-:Y:S01]  /*10a10*/  PRMT R21, RZ, 0x7610, R21 ;  /* 0x00007610ff157816 */ /* 0x000fe20000000015 */
[----:B------:R-:W-:Y:S01]  /*10a20*/  STS.U8 [R24+UR10+0x3280], R20 ;  /* 0x0032801418007988 */ /* 0x000fe2000800000a */
[----:B------:R-:W0:Y:S02]  /*10a30*/  LDCU UR5, c[0x0][0x3b0] ;  /* 0x00007600ff0577ac */ /* 0x000e240008000800 */
[----:B------:R-:W-:-:S04]  /*10a40*/  IADD3 R25, P1, PT, R22, R3, RZ ;  /* 0x0000000316197210 */ /* 0x000fc80007f3e0ff */
[----:B------:R-:W-:Y:S01]  /*10a50*/  LEA.HI.X.SX32 R26, R22, R2, 0x1, P1 ;  /* 0x00000002161a7211 */ /* 0x000fe200008f0eff */
[----:B------:R0:W-:Y:S01]  /*10a60*/  STL [R1+0x418], R25 ;  /* 0x0004181901007387 */ /* 0x0001e20000100800 */
[----:B------:R-:W-:-:S03]  /*10a70*/  @P0 IMAD.MOV.U32 R22, RZ, RZ, R25 ;  /* 0x000000ffff160224 */ /* 0x000fc600078e0019 */
[----:B------:R0:W-:Y:S01]  /*10a80*/  STL [R1+0x414], R26 ;  /* 0x0004141a01007387 */ /* 0x0001e20000100800 */
[----:B------:R-:W-:-:S03]  /*10a90*/  @P0 IMAD.MOV.U32 R23, RZ, RZ, R26 ;  /* 0x000000ffff170224 */ /* 0x000fc600078e001a */
[----:B------:R-:W2:Y:S04]  /*10aa0*/  LDL.LU R83, [R1+0x3bc] ;  /* 0x0003bc0001537983 */ /* 0x000ea80000300800 */
[----:B------:R1:W4:Y:S02]  /*10ab0*/  @P0 LDG.E.U8 R21, desc[UR22][R22.64] ;  /* 0x0000001616150981 */ /* 0x000324000c1e1100 */
[----:B-1----:R-:W-:Y:S01]  /*10ac0*/  IMAD R22, R86, UR4, RZ ;  /* 0x0000000456167c24 */ /* 0x002fe2000f8e02ff */
[----:B------:R-:W1:Y:S04]  /*10ad0*/  LDCU UR4, c[0x0][0x3b0] ;  /* 0x00007600ff0477ac */ /* 0x000e680008000800 */
[----:B0-----:R-:W-:-:S04]  /*10ae0*/  IADD3 R25, P1, PT, R22, R3, RZ ;  /* 0x0000000316197210 */ /* 0x001fc80007f3e0ff */
[----:B------:R-:W-:Y:S01]  /*10af0*/  LEA.HI.X.SX32 R26, R22, R2, 0x1, P1 ;  /* 0x00000002161a7211 */ /* 0x000fe200008f0eff */
[----:B------:R-:W-:Y:S04]  /*10b00*/  STL [R1+0x448], R25 ;  /* 0x0004481901007387 */ /* 0x000fe80000100800 */
[----:B------:R-:W-:Y:S04]  /*10b10*/  STL [R1+0x444], R26 ;  /* 0x0004441a01007387 */ /* 0x000fe80000100800 */
[----:B------:R-:W4:Y:S04]  /*10b20*/  LDL.LU R77, [R1+0x380] ;  /* 0x00038000014d7983 */ /* 0x000f280000300800 */
[----:B------:R-:W4:Y:S01]  /*10b30*/  LDL.LU R69, [R1+0x37c] ;  /* 0x00037c0001457983 */ /* 0x000f220000300800 */
[----:B------:R-:W-:-:S03]  /*10b40*/  @P0 IMAD.MOV.U32 R22, RZ, RZ, R25 ;  /* 0x000000ffff160224 */ /* 0x000fc600078e0019 */
[----:B------:R0:W-:Y:S01]  /*10b50*/  STS.U8 [R24+UR10+0x3680], R17 ;  /* 0x0036801118007988 */ /* 0x0001e2000800000a */
[----:B------:R-:W-:-:S03]  /*10b60*/  @P0 IMAD.MOV.U32 R23, RZ, RZ, R26 ;  /* 0x000000ffff170224 */ /* 0x000fc600078e001a */
[----:B------:R-:W-:Y:S04]  /*10b70*/  STS.U8 [R24+UR10+0x3a80], R16 ;  /* 0x003a801018007988 */ /* 0x000fe8000800000a */
[----:B------:R1:W-:Y:S01]  /*10b80*/  STS.U8 [R24+UR10+0x3e80], R11 ;  /* 0x003e800b18007988 */ /* 0x0003e2000800000a */
[----:B0-----:R-:W-:-:S06]  /*10b90*/  PRMT R17, RZ, 0x7610, R17 ;  /* 0x00007610ff117816 */ /* 0x001fcc0000000011 */
[----:B------:R0:W4:Y:S01]  /*10ba0*/  @P0 LDG.E.U8 R17, desc[UR22][R22.64] ;  /* 0x0000001616110981 */ /* 0x000122000c1e1100 */
[----:B-1----:R-:W-:Y:S01]  /*10bb0*/  IMAD R11, R80, UR4, RZ ;  /* 0x00000004500b7c24 */ /* 0x002fe2000f8e02ff */
[----:B------:R-:W-:Y:S01]  /*10bc0*/  LOP3.LUT R24, R67, 0x60, RZ, 0x3c, !PT ;  /* 0x0000006043187812 */ /* 0x000fe200078e3cff */
[----:B------:R-:W1:Y:S03]  /*10bd0*/  LDCU UR4, c[0x0][0x3b0] ;  /* 0x00007600ff0477ac */ /* 0x000e660008000800 */
[----:B0-----:R-:W-:-:S04]  /*10be0*/  IADD3 R22, P1, PT, R11, R3, RZ ;  /* 0x000000030b167210 */ /* 0x001fc80007f3e0ff */
[----:B------:R-:W-:Y:S01]  /*10bf0*/  LEA.HI.X.SX32 R23, R11, R2, 0x1, P1 ;  /* 0x000000020b177211 */ /* 0x000fe200008f0eff */
[----:B------:R3:W-:Y:S01]  /*10c00*/  STS.U8 [R24+UR10+0x300], R8 ;  /* 0x0003000818007988 */ /* 0x0007e2000800000a */
[----:B------:R-:W-:-:S03]  /*10c10*/  PRMT R16, RZ, 0x7610, R16 ;  /* 0x00007610ff107816 */ /* 0x000fc60000000010 */
[----:B------:R0:W-:Y:S04]  /*10c20*/  STL [R1+0x470], R22 ;  /* 0x0004701601007387 */ /* 0x0001e80000100800 */
[----:B------:R0:W-:Y:S04]  /*10c30*/  STL [R1+0x46c], R23 ;  /* 0x00046c1701007387 */ /* 0x0001e80000100800 */
[----:B------:R0:W4:Y:S01]  /*10c40*/  @P0 LDG.E.U8 R16, desc[UR22][R22.64] ;  /* 0x0000001616100981 */ /* 0x000122000c1e1100 */
[----:B------:R-:W-:-:S03]  /*10c50*/  PRMT R11, RZ, 0x7610, R11 ;  /* 0x00007610ff0b7816 */ /* 0x000fc6000000000b */
[----:B------:R-:W-:Y:S04]  /*10c60*/  STS.U8 [R24+UR10+0x700], R7 ;  /* 0x0007000718007988 */ /* 0x000fe8000800000a */
[----:B------:R2:W-:Y:S01]  /*10c70*/  STS.U8 [R24+UR10+0xb00], R4 ;  /* 0x000b000418007988 */ /* 0x0005e2000800000a */
[----:B------:R-:W-:-:S03]  /*10c80*/  PRMT R20, RZ, 0x7610, R20 ;  /* 0x00007610ff147816 */ /* 0x000fc60000000014 */
[----:B------:R-:W-:Y:S04]  /*10c90*/  STS.U8 [R24+UR10+0xf00], R6 ;  /* 0x000f000618007988 */ /* 0x000fe8000800000a */
[----:B------:R-:W-:Y:S01]  /*10ca0*/  STS.U8 [R24+UR10+0x1300], R5 ;  /* 0x0013000518007988 */ /* 0x000fe2000800000a */
[----:B---3--:R-:W-:-:S03]  /*10cb0*/  IMAD R8, R76, UR9, RZ ;  /* 0x000000094c087c24 */ /* 0x008fc6000f8e02ff */
[----:B------:R-:W3:Y:S02]  /*10cc0*/  LDL.LU R76, [R1+0x340] ;  /* 0x00034000014c7983 */ /* 0x000ee40000300800 */
[----:B0-----:R-:W-:-:S04]  /*10cd0*/  IADD3 R22, P1, PT, R8, R3, RZ ;  /* 0x0000000308167210 */ /* 0x001fc80007f3e0ff */
[----:B------:R-:W-:Y:S01]  /*10ce0*/  LEA.HI.X.SX32 R23, R8, R2, 0x1, P1 ;  /* 0x0000000208177211 */ /* 0x000fe200008f0eff */
[----:B------:R0:W-:Y:S04]  /*10cf0*/  STL [R1+0xf8], R22 ;  /* 0x0000f81601007387 */ /* 0x0001e80000100800 */
[----:B------:R0:W3:Y:S04]  /*10d00*/  @P0 LDG.E.U8 R11, desc[UR22][R22.64] ;  /* 0x00000016160b0981 */ /* 0x0000e8000c1e1100 */
[----:B------:R0:W-:Y:S01]  /*10d10*/  STL [R1+0xf4], R23 ;  /* 0x0000f41701007387 */ /* 0x0001e20000100800 */
[----:B--2---:R-:W-:-:S03]  /*10d20*/  IMAD R4, R83, UR9, RZ ;  /* 0x0000000953047c24 */ /* 0x004fc6000f8e02ff */
[----:B------:R-:W2:Y:S02]  /*10d30*/  LDL.LU R83, [R1+0x33c] ;  /* 0x00033c0001537983 */ /* 0x000ea40000300800 */
[----:B0-----:R-:W-:-:S04]  /*10d40*/  IADD3 R22, P1, PT, R4, R3, RZ ;  /* 0x0000000304167210 */ /* 0x001fc80007f3e0ff */
[----:B------:R-:W-:Y:S01]  /*10d50*/  LEA.HI.X.SX32 R23, R4, R2, 0x1, P1 ;  /* 0x0000000204177211 */ /* 0x000fe200008f0eff */
[----:B------:R-:W-:-:S04]  /*10d60*/  @P0 IMAD.MOV.U32 R4, RZ, RZ, R22 ;  /* 0x000000ffff040224 */ /* 0x000fc800078e0016 */
[----:B------:R-:W-:Y:S01]  /*10d70*/  @P0 IMAD.MOV.U32 R5, RZ, RZ, R23 ;  /* 0x000000ffff050224 */ /* 0x000fe200078e0017 */
[----:B------:R0:W-:Y:S04]  /*10d80*/  STL [R1+0x138], R22 ;  /* 0x0001381601007387 */ /* 0x0001e80000100800 */
[----:B------:R4:W2:Y:S04]  /*10d90*/  @P0 LDG.E.U8 R20, desc[UR22][R4.64] ;  /* 0x0000001604140981 */ /* 0x0008a8000c1e1100 */
[----:B------:R-:W-:Y:S01]  /*10da0*/  STL [R1+0x134], R23 ;  /* 0x0001341701007387 */ /* 0x000fe20000100800 */
[----:B----4-:R-:W-:-:S03]  /*10db0*/  IMAD R4, R77, UR9, RZ ;  /* 0x000000094d047c24 */ /* 0x010fc6000f8e02ff */
[----:B------:R-:W4:Y:S02]  /*10dc0*/  LDL.LU R77, [R1+0x300] ;  /* 0x00030000014d7983 */ /* 0x000f240000300800 */
[----:B------:R-:W-:-:S04]  /*10dd0*/  IADD3 R5, P1, PT, R4, R3, RZ ;  /* 0x0000000304057210 */ /* 0x000fc80007f3e0ff */
[----:B0-----:R-:W-:Y:S01]  /*10de0*/  LEA.HI.X.SX32 R22, R4, R2, 0x1, P1 ;  /* 0x0000000204167211 */ /* 0x001fe200008f0eff */
[----:B------:R0:W-:Y:S01]  /*10df0*/  STL [R1+0x178], R5 ;  /* 0x0001780501007387 */ /* 0x0001e20000100800 */
[----:B------:R-:W-:Y:S01]  /*10e00*/  PRMT R7, RZ, 0x7610, R7 ;  /* 0x00007610ff077816 */ /* 0x000fe20000000007 */
[----:B------:R-:W-:Y:S02]  /*10e10*/  @P0 IMAD.MOV.U32 R4, RZ, RZ, R5 ;  /* 0x000000ffff040224 */ /* 0x000fe400078e0005 */
[----:B0-----:R-:W-:-:S05]  /*10e20*/  @P0 IMAD.MOV.U32 R5, RZ, RZ, R22 ;  /* 0x000000ffff050224 */ /* 0x001fca00078e0016 */
[----:B------:R0:W4:Y:S02]  /*10e30*/  @P0 LDG.E.U8 R7, desc[UR22][R4.64] ;  /* 0x0000001604070981 */ /* 0x000124000c1e1100 */
[----:B0-----:R-:W-:Y:S02]  /*10e40*/  IMAD R4, R69, UR9, RZ ;  /* 0x0000000945047c24 */ /* 0x001fe4000f8e02ff */
[----:B------:R-:W-:Y:S03]  /*10e50*/  STS.U8 [R24+UR10+0x1700], R10 ;  /* 0x0017000a18007988 */ /* 0x000fe6000800000a */
[----:B------:R-:W-:Y:S01]  /*10e60*/  IADD3 R5, P1, PT, R4, R3, RZ ;  /* 0x0000000304057210 */ /* 0x000fe20007f3e0ff */
[----:B------:R0:W-:Y:S01]  /*10e70*/  STS.U8 [R24+UR10+0x1b00], R9 ;  /* 0x001b000918007988 */ /* 0x0001e2000800000a */
[----:B------:R-:W-:-:S03]  /*10e80*/  PRMT R8, RZ, 0x7610, R8 ;  /* 0x00007610ff087816 */ /* 0x000fc60000000008 */
[----:B------:R-:W-:Y:S01]  /*10e90*/  STL [R1+0x174], R22 ;  /* 0x0001741601007387 */ /* 0x000fe20000100800 */
[----:B0-----:R-:W-:-:S03]  /*10ea0*/  LEA.HI.X.SX32 R9, R4, R2, 0x1, P1 ;  /* 0x0000000204097211 */ /* 0x001fc600008f0eff */
[----:B------:R0:W-:Y:S01]  /*10eb0*/  STL [R1+0x1c0], R5 ;  /* 0x0001c00501007387 */ /* 0x0001e20000100800 */
[----:B------:R-:W-:-:S03]  /*10ec0*/  @P0 IMAD.MOV.U32 R4, RZ, RZ, R5 ;  /* 0x000000ffff040224 */ /* 0x000fc600078e0005 */
[----:B------:R1:W-:Y:S04]  /*10ed0*/  STL [R1+0x1bc], R9 ;  /* 0x0001bc0901007387 */ /* 0x0003e80000100800 */
[----:B------:R-:W4:Y:S01]  /*10ee0*/  LDL.LU R75, [R1+0x718] ;  /* 0x00071800014b7983 */ /* 0x000f220000300800 */
[----:B0-----:R-:W-:-:S03]  /*10ef0*/  @P0 IMAD.MOV.U32 R5, RZ, RZ, R9 ;  /* 0x000000ffff050224 */ /* 0x001fc600078e0009 */
[----:B------:R-:W4:Y:S04]  /*10f00*/  LDL.LU R69, [R1+0x2c0] ;  /* 0x0002c00001457983 */ /* 0x000f280000300800 */
[----:B------:R3:W4:Y:S04]  /*10f10*/  @P0 LDG.E.U8 R8, desc[UR22][R4.64] ;  /* 0x0000001604080981 */ /* 0x000728000c1e1100 */
[----:B------:R-:W-:Y:S04]  /*10f20*/  STS.U8 [R24+UR10+0x1f00], R13 ;  /* 0x001f000d18007988 */ /* 0x000fe8000800000a */
[----:B------:R0:W-:Y:S01]  /*10f30*/  STS.U8 [R24+UR10+0x2300], R12 ;  /* 0x0023000c18007988 */ /* 0x0001e2000800000a */
[----:B---3--:R-:W-:-:S05]  /*10f40*/  IMAD R4, R76, UR9, RZ ;  /* 0x000000094c047c24 */ /* 0x008fca000f8e02ff */
[----:B------:R-:W-:-:S04]  /*10f50*/  IADD3 R5, P1, PT, R4, R3, RZ ;  /* 0x0000000304057210 */ /* 0x000fc80007f3e0ff */
[----:B-1----:R-:W-:Y:S01]  /*10f60*/  LEA.HI.X.SX32 R9, R4, R2, 0x1, P1 ;  /* 0x0000000204097211 */ /* 0x002fe200008f0eff */
[----:B------:R2:W-:Y:S04]  /*10f70*/  STL [R1+0x200], R5 ;  /* 0x0002000501007387 */ /* 0x0005e80000100800 */
[----:B------:R1:W-:Y:S04]  /*10f80*/  STL [R1+0x1fc], R9 ;  /* 0x0001fc0901007387 */ /* 0x0003e80000100800 */
[----:B------:R-:W3:Y:S01]  /*10f90*/  LDL.LU R76, [R1+0x714] ;  /* 0x00071400014c7983 */ /* 0x000ee20000300800 */
[----:B0-----:R-:W-:-:S02]  /*10fa0*/  @P0 IMAD.MOV.U32 R12, RZ, RZ, R5 ;  /* 0x000000ffff0c0224 */ /* 0x001fc400078e0005 */
[----:B------:R-:W-:Y:S01]  /*10fb0*/  @P0 IMAD.MOV.U32 R13, RZ, RZ, R9 ;  /* 0x000000ffff0d0224 */ /* 0x000fe200078e0009 */
[----:B------:R-:W-:-:S06]  /*10fc0*/  PRMT R4, RZ, 0x7610, R4 ;  /* 0x00007610ff047816 */ /* 0x000fcc0000000004 */
[----:B------:R0:W3:Y:S01]  /*10fd0*/  @P0 LDG.E.U8 R4, desc[UR22][R12.64] ;  /* 0x000000160c040981 */ /* 0x0000e2000c1e1100 */
[----:B--2---:R-:W-:-:S05]  /*10fe0*/  IMAD R5, R83, UR9, RZ ;  /* 0x0000000953057c24 */ /* 0x004fca000f8e02ff */
[----:B-1----:R-:W-:-:S04]  /*10ff0*/  IADD3 R9, P1, PT, R5, R3, RZ ;  /* 0x0000000305097210 */ /* 0x002fc80007f3e0ff */
[----:B------:R-:W-:Y:S01]  /*11000*/  LEA.HI.X.SX32 R10, R5, R2, 0x1, P1 ;  /* 0x00000002050a7211 */ /* 0x000fe200008f0eff */
[----:B------:R1:W-:Y:S04]  /*11010*/  STL [R1+0x240], R9 ;  /* 0x0002400901007387 */ /* 0x0003e80000100800 */
[----:B------:R2:W-:Y:S01]  /*11020*/  STL [R1+0x23c], R10 ;  /* 0x00023c0a01007387 */ /* 0x0005e20000100800 */
[----:B0-----:R-:W-:Y:S02]  /*11030*/  @P0 IMAD.MOV.U32 R12, RZ, RZ, R9 ;  /* 0x000000ffff0c0224 */ /* 0x001fe400078e0009 */
[----:B------:R-:W-:Y:S02]  /*11040*/  @P0 IMAD.MOV.U32 R13, RZ, RZ, R10 ;  /* 0x000000ffff0d0224 */ /* 0x000fe400078e000a */
[----:B----4-:R-:W-:-:S02]  /*11050*/  IMAD R5, R77, UR9, RZ ;  /* 0x000000094d057c24 */ /* 0x010fc4000f8e02ff */
[----:B------:R-:W4:Y:S03]  /*11060*/  LDL.LU R77, [R1+0x710] ;  /* 0x00071000014d7983 */ /* 0x000f260000300800 */
[----:B-1----:R-:W-:-:S04]  /*11070*/  IADD3 R9, P1, PT, R5, R3, RZ ;  /* 0x0000000305097210 */ /* 0x002fc80007f3e0ff */
[----:B--2---:R-:W-:Y:S01]  /*11080*/  LEA.HI.X.SX32 R10, R5, R2, 0x1, P1 ;  /* 0x00000002050a7211 */ /* 0x004fe200008f0eff */
[----:B------:R0:W-:Y:S04]  /*11090*/  STL [R1+0x280], R9 ;  /* 0x0002800901007387 */ /* 0x0001e80000100800 */
[----:B------:R1:W-:Y:S04]  /*110a0*/  STL [R1+0x27c], R10 ;  /* 0x00027c0a01007387 */ /* 0x0003e80000100800 */
[----:B------:R-:W2:Y:S01]  /*110b0*/  LDL.LU R83, [R1+0x3f0] ;  /* 0x0003f00001537983 */ /* 0x000ea20000300800 */
[----:B------:R-:W-:-:S02]  /*110c0*/  PRMT R6, RZ, 0x7610, R6 ;  /* 0x00007610ff067816 */ /* 0x000fc40000000006 */
[----:B------:R-:W-:-:S04]  /*110d0*/  PRMT R5, RZ, 0x7610, R5 ;  /* 0x00007610ff057816 */ /* 0x000fc80000000005 */
[----:B------:R0:W2:Y:S04]  /*110e0*/  @P0 LDG.E.U8 R6, desc[UR22][R12.64] ;  /* 0x000000160c060981 */ /* 0x0000a8000c1e1100 */
[----:B------:R-:W-:Y:S01]  /*110f0*/  STS.U8 [R24+UR10+0x2700], R15 ;  /* 0x0027000f18007988 */ /* 0x000fe2000800000a */
[----:B0-----:R-:W-:Y:S02]  /*11100*/  @P0 IMAD.MOV.U32 R12, RZ, RZ, R9 ;  /* 0x000000ffff0c0224 */ /* 0x001fe400078e0009 */
[----:B------:R-:W-:Y:S01]  /*11110*/  @P0 IMAD.MOV.U32 R13, RZ, RZ, R10 ;  /* 0x000000ffff0d0224 */ /* 0x000fe200078e000a */
[----:B------:R-:W-:Y:S04]  /*11120*/  STS.U8 [R24+UR10+0x2b00], R14 ;  /* 0x002b000e18007988 */ /* 0x000fe8000800000a */
[----:B------:R0:W2:Y:S04]  /*11130*/  @P0 LDG.E.U8 R5, desc[UR22][R12.64] ;  /* 0x000000160c050981 */ /* 0x0000a8000c1e1100 */
[----:B------:R-:W-:Y:S04]  /*11140*/  STS.U8 [R24+UR10+0x2f00], R19 ;  /* 0x002f001318007988 */ /* 0x000fe8000800000a */
[----:B------:R-:W-:Y:S01]  /*11150*/  STS.U8 [R24+UR10+0x3300], R18 ;  /* 0x0033001218007988 */ /* 0x000fe2000800000a */
[----:B------:R-:W-:Y:S01]  /*11160*/  IMAD R9, R75, UR9, RZ ;  /* 0x000000094b097c24 */ /* 0x000fe2000f8e02ff */
[----:B0-----:R-:W-:-:S04]  /*11170*/  LOP3.LUT R12, R67, 0x70, RZ, 0x3c, !PT ;  /* 0x00000070430c7812 */ /* 0x001fc800078e3cff */
[C---:B-1----:R-:W-:Y:S01]  /*11180*/  IADD3 R10, P1, PT, R9.reuse, R3, RZ ;  /* 0x00000003090a7210 */ /* 0x042fe20007f3e0ff */
[----:B------:R-:W-:Y:S03]  /*11190*/  STS.U8 [R24+UR10+0x3700], R21 ;  /* 0x0037001518007988 */ /* 0x000fe6000800000a */
[----:B------:R-:W-:Y:S01]  /*111a0*/  LEA.HI.X.SX32 R13, R9, R2, 0x1, P1 ;  /* 0x00000002090d7211 */ /* 0x000fe200008f0eff */
[----:B------:R-:W-:Y:S01]  /*111b0*/  STS.U8 [R24+UR10+0x3b00], R17 ;  /* 0x003b001118007988 */ /* 0x000fe2000800000a */
[----:B------:R-:W-:-:S03]  /*111c0*/  PRMT R9, RZ, 0x7610, R9 ;  /* 0x00007610ff097816 */ /* 0x000fc60000000009 */
[----:B------:R-:W-:Y:S04]  /*111d0*/  STS.U8 [R24+UR10+0x3f00], R16 ;  /* 0x003f001018007988 */ /* 0x000fe8000800000a */
[----:B------:R-:W-:Y:S04]  /*111e0*/  STS.U8 [R12+UR10+0x3f80], R69 ;  /* 0x003f80450c007988 */ /* 0x000fe8000800000a */
[----:B------:R0:W-:Y:S04]  /*111f0*/  STS.U8 [R12+UR10+0x380], R11 ;  /* 0x0003800b0c007988 */ /* 0x0001e8000800000a */
[----:B------:R-:W-:Y:S01]  /*11200*/  STL [R1+0x2c0], R10 ;  /* 0x0002c00a01007387 */ /* 0x000fe20000100800 */
[----:B0-----:R-:W-:-:S05]  /*11210*/  @P0 IMAD.MOV.U32 R11, RZ, RZ, R13 ;  /* 0x000000ffff0b0224 */ /* 0x001fca00078e000d */
[----:B------:R3:W2:Y:S04]  /*11220*/  @P0 LDG.E.U8 R9, desc[UR22][R10.64] ;  /* 0x000000160a090981 */ /* 0x0006a8000c1e1100 */
[----:B------:R-:W-:Y:S04]  /*11230*/  STL [R1+0x2bc], R13 ;  /* 0x0002bc0d01007387 */ /* 0x000fe80000100800 */
[----:B------:R-:W2:Y:S04]  /*11240*/  LDL.LU R69, [R1+0x3c0] ;  /* 0x0003c00001457983 */ /* 0x000ea80000300800 */
[----:B------:R-:W-:Y:S04]  /*11250*/  STS.U8 [R12+UR10+0x780], R20 ;  /* 0x000780140c007988 */ /* 0x000fe8000800000a */
[----:B------:R0:W-:Y:S02]  /*11260*/  STS.U8 [R12+UR10+0xb80], R7 ;  /* 0x000b80070c007988 */ /* 0x0001e4000800000a */
[----:B0-----:R-:W-:-:S02]  /*11270*/  PRMT R7, RZ, 0x7610, R7 ;  /* 0x00007610ff077816 */ /* 0x001fc40000000007 */
[----:B------:R0:W-:Y:S02]  /*11280*/  STS.U8 [R12+UR10+0xf80], R8 ;  /* 0x000f80080c007988 */ /* 0x0001e4000800000a */
[----:B0-----:R-:W-:Y:S01]  /*11290*/  PRMT R8, RZ, 0x7610, R8 ;  /* 0x00007610ff087816 */ /* 0x001fe20000000008 */
[----:B---3--:R-:W-:Y:S02]  /*112a0*/  IMAD R10, R76, UR9, RZ ;  /* 0x000000094c0a7c24 */ /* 0x008fe4000f8e02ff */
[----:B------:R-:W3:Y:S03]  /*112b0*/  LDL.LU R76, [R1+0x3ec] ;  /* 0x0003ec00014c7983 */ /* 0x000ee60000300800 */
[----:B------:R-:W-:-:S04]  /*112c0*/  IADD3 R11, P1, PT, R10, R3, RZ ;  /* 0x000000030a0b7210 */ /* 0x000fc80007f3e0ff */
[----:B------:R-:W-:Y:S01]  /*112d0*/  LEA.HI.X.SX32 R13, R10, R2, 0x1, P1 ;  /* 0x000000020a0d7211 */ /* 0x000fe200008f0eff */
[----:B------:R0:W-:Y:S01]  /*112e0*/  STL [R1+0x300], R11 ;  /* 0x0003000b01007387 */ /* 0x0001e20000100800 */
[----:B------:R-:W-:-:S03]  /*112f0*/  @P0 IMAD.MOV.U32 R10, RZ, RZ, R11 ;  /* 0x000000ffff0a0224 */ /* 0x000fc600078e000b */
[----:B0-----:R-:W-:-:S05]  /*11300*/  @P0 IMAD.MOV.U32 R11, RZ, RZ, R13 ;  /* 0x000000ffff0b0224 */ /* 0x001fca00078e000d */
[----:B------:R4:W3:Y:S04]  /*11310*/  @P0 LDG.E.U8 R7, desc[UR22][R10.64] ;  /* 0x000000160a070981 */ /* 0x0008e8000c1e1100 */
[----:B------:R0:W-:Y:S04]  /*11320*/  STL [R1+0x2fc], R13 ;  /* 0x0002fc0d01007387 */ /* 0x0001e80000100800 */
[----:B------:R2:W-:Y:S01]  /*11330*/  STS.U8 [R12+UR10+0x1380], R4 ;  /* 0x001380040c007988 */ /* 0x0005e2000800000a */
[----:B----4-:R-:W-:Y:S01]  /*11340*/  IMAD R10, R77, UR4, RZ ;  /* 0x000000044d0a7c24 */ /* 0x010fe2000f8e02ff */
[----:B------:R-:W1:Y:S02]  /*11350*/  LDCU UR4, c[0x0][0x3b0] ;  /* 0x00007600ff0477ac */ /* 0x000e640008000800 */
[----:B------:R-:W4:Y:S02]  /*11360*/  LDL.LU R77, [R1+0x420] ;  /* 0x00042000014d7983 */ /* 0x000f240000300800 */
[----:B------:R-:W-:-:S04]  /*11370*/  IADD3 R11, P1, PT, R10, R3, RZ ;  /* 0x000000030a0b7210 */ /* 0x000fc80007f3e0ff */
[----:B0-----:R-:W-:Y:S01]  /*11380*/  LEA.HI.X.SX32 R13, R10, R2, 0x1, P1 ;  /* 0x000000020a0d7211 */ /* 0x001fe200008f0eff */
[----:B------:R0:W-:Y:S01]  /*11390*/  STL [R1+0x340], R11 ;  /* 0x0003400b01007387 */ /* 0x0001e20000100800 */
[----:B------:R-:W-:Y:S02]  /*113a0*/  @P0 IMAD.MOV.U32 R10, RZ, RZ, R11 ;  /* 0x000000ffff0a0224 */ /* 0x000fe400078e000b */
[----:B--2---:R-:W-:Y:S01]  /*113b0*/  IMAD R4, R83, UR5, RZ ;  /* 0x0000000553047c24 */ /* 0x004fe2000f8e02ff */
[----:B------:R-:W2:Y:S01]  /*113c0*/  LDCU UR5, c[0x0][0x3b0] ;  /* 0x00007600ff0577ac */ /* 0x000ea20008000800 */
[----:B0-----:R-:W-:-:S05]  /*113d0*/  @P0 IMAD.MOV.U32 R11, RZ, RZ, R13 ;  /* 0x000000ffff0b0224 */ /* 0x001fca00078e000d */
[----:B------:R0:W4:Y:S02]  /*113e0*/  @P0 LDG.E.U8 R8, desc[UR22][R10.64] ;  /* 0x000000160a080981 */ /* 0x000124000c1e1100 */
[----:B0-----:R-:W-:-:S04]  /*113f0*/  IADD3 R10, P1, PT, R4, R3, RZ ;  /* 0x00000003040a7210 */ /* 0x001fc80007f3e0ff */
[----:B------:R-:W-:Y:S02]  /*11400*/  LEA.HI.X.SX32 R11, R4, R2, 0x1, P1 ;  /* 0x00000002040b7211 */ /* 0x000fe400008f0eff */
[----:B------:R-:W-:-:S06]  /*11410*/  PRMT R4, RZ, 0x7610, R4 ;  /* 0x00007610ff047816 */ /* 0x000fcc0000000004 */
[----:B------:R0:W4:Y:S04]  /*11420*/  @P0 LDG.E.U8 R4, desc[UR22][R10.64] ;  /* 0x000000160a040981 */ /* 0x000128000c1e1100 */
[----:B------:R-:W-:Y:S04]  /*11430*/  STS.U8 [R12+UR10+0x1780], R6 ;  /* 0x001780060c007988 */ /* 0x000fe8000800000a */
[----:B------:R1:W-:Y:S04]  /*11440*/  STS.U8 [R12+UR10+0x1b80], R5 ;  /* 0x001b80050c007988 */ /* 0x0003e8000800000a */
[----:B------:R-:W-:Y:S04]  /*11450*/  STL [R1+0x33c], R13 ;  /* 0x00033c0d01007387 */ /* 0x000fe80000100800 */
[----:B------:R0:W-:Y:S04]  /*11460*/  STL [R1+0x380], R10 ;  /* 0x0003800a01007387 */ /* 0x0001e80000100800 */
[----:B------:R-:W-:Y:S01]  /*11470*/  STL [R1+0x37c], R11 ;  /* 0x00037c0b01007387 */ /* 0x000fe20000100800 */
[----:B-1----:R-:W-:-:S03]  /*11480*/  IMAD R5, R69, UR4, RZ ;  /* 0x0000000445057c24 */ /* 0x002fc6000f8e02ff */
[----:B------:R-:W-:Y:S01]  /*11490*/  STS.U8 [R12+UR10+0x1f80], R9 ;  /* 0x001f80090c007988 */ /* 0x000fe2000800000a */
[----:B------:R-:W1:Y:S01]  /*114a0*/  LDCU UR4, c[0x0][0x3b0] ;  /* 0x00007600ff0477ac */ /* 0x000e620008000800 */
[----:B------:R-:W-:-:S04]  /*114b0*/  IADD3 R6, P1, PT, R5, R3, RZ ;  /* 0x0000000305067210 */ /* 0x000fc80007f3e0ff */
[----:B0-----:R-:W-:Y:S02]  /*114c0*/  LEA.HI.X.SX32 R10, R5, R2, 0x1, P1 ;  /* 0x00000002050a7211 */ /* 0x001fe400008f0eff */
[----:B------:R-:W-:Y:S01]  /*114d0*/  PRMT R5, RZ, 0x7610, R5 ;  /* 0x00007610ff057816 */ /* 0x000fe20000000005 */
[----:B------:R-:W-:Y:S04]  /*114e0*/  STL [R1+0x3c0], R6 ;  /* 0x0003c00601007387 */ /* 0x000fe80000100800 */
[----:B------:R-:W-:Y:S04]  /*114f0*/  STL [R1+0x3bc], R10 ;  /* 0x0003bc0a01007387 */ /* 0x000fe80000100800 */
[----:B---3--:R0:W-:Y:S02]  /*11500*/  STS.U8 [R12+UR10+0x2380], R7 ;  /* 0x002380070c007988 */ /* 0x0081e4000800000a */
[----:B0-----:R-:W-:-:S05]  /*11510*/  @P0 IMAD.MOV.U32 R7, RZ, RZ, R10 ;  /* 0x000000ffff070224 */ /* 0x001fca00078e000a */
[----:B------:R2:W3:Y:S02]  /*11520*/  @P0 LDG.E.U8 R5, desc[UR22][R6.64] ;  /* 0x0000001606050981 */ /* 0x0004e4000c1e1100 */
[----:B--2---:R-:W-:Y:S01]  /*11530*/  IMAD R6, R76, UR5, RZ ;  /* 0x000000054c067c24 */ /* 0x004fe2000f8e02ff */
[----:B------:R-:W0:Y:S04]  /*11540*/  LDCU UR5, c[0x0][0x3b0] ;  /* 0x00007600ff0577ac */ /* 0x000e280008000800 */
[----:B------:R-:W-:-:S04]  /*11550*/  IADD3 R7, P1, PT, R6, R3, RZ ;  /* 0x0000000306077210 */ /* 0x000fc80007f3e0ff */
[----:B------:R-:W-:Y:S01]  /*11560*/  LEA.HI.X.SX32 R9, R6, R2, 0x1, P1 ;  /* 0x0000000206097211 */ /* 0x000fe200008f0eff */
[----:B------:R2:W-:Y:S01]  /*11570*/  STL [R1+0x3f0], R7 ;  /* 0x0003f00701007387 */ /* 0x0005e20000100800 */
[----:B------:R-:W-:-:S03]  /*11580*/  @P0 IMAD.MOV.U32 R6, RZ, RZ, R7 ;  /* 0x000000ffff060224 */ /* 0x000fc600078e0007 */
[----:B--2---:R-:W-:Y:S01]  /*11590*/  @P0 IMAD.MOV.U32 R7, RZ, RZ, R9 ;  /* 0x000000ffff070224 */ /* 0x004fe200078e0009 */
[----:B----4-:R-:W-:Y:S04]  /*115a0*/  STS.U8 [R12+UR10+0x2780], R8 ;  /* 0x002780080c007988 */ /* 0x010fe8000800000a */
[----:B------:R2:W-:Y:S02]  /*115b0*/  STS.U8 [R12+UR10+0x2b80], R4 ;  /* 0x002b80040c007988 */ /* 0x0005e4000800000a */
[----:B--2---:R-:W-:-:S06]  /*115c0*/  PRMT R4, RZ, 0x7610, R4 ;  /* 0x00007610ff047816 */ /* 0x004fcc0000000004 */
[----:B------:R1:W2:Y:S02]  /*115d0*/  @P0 LDG.E.U8 R4, desc[UR22][R6.64] ;  /* 0x0000001606040981 */ /* 0x0002a4000c1e1100 */
[----:B-1----:R-:W-:-:S05]  /*115e0*/  IMAD R6, R77, UR4, RZ ;  /* 0x000000044d067c24 */ /* 0x002fca000f8e02ff */
[CC--:B------:R-:W-:Y:S01]  /*115f0*/  IADD3 R7, P1, PT, R6.reuse, R3.reuse, RZ ;  /* 0x0000000306077210 */ /* 0x0c0fe20007f3e0ff */
[----:B------:R-:W-:Y:S03]  /*11600*/  STL [R1+0x3ec], R9 ;  /* 0x0003ec0901007387 */ /* 0x000fe60000100800 */
[----:B------:R-:W-:Y:S01]  /*11610*/  LEA.HI.X.SX32 R6, R6, R2, 0x1, P1 ;  /* 0x0000000206067211 */ /* 0x000fe200008f0eff */
[----:B---3--:R0:W-:Y:S02]  /*11620*/  STS.U8 [R12+UR10+0x2f80], R5 ;  /* 0x002f80050c007988 */ /* 0x0081e4000800000a */
[----:B0-----:R-:W-:Y:S02]  /*11630*/  IMAD R5, R0, UR5, RZ ;  /* 0x0000000500057c24 */ /* 0x001fe4000f8e02ff */
[----:B------:R-:W5:Y:S04]  /*11640*/  LDL.LU R0, [R1+0x720] ;  /* 0x0007200001007983 */ /* 0x000f680000300800 */
[----:B------:R0:W-:Y:S01]  /*11650*/  STL [R1+0x420], R7 ;  /* 0x0004200701007387 */ /* 0x0001e20000100800 */
[----:B------:R-:W-:-:S03]  /*11660*/  IADD3 R3, P1, PT, R5, R3, RZ ;  /* 0x0000000305037210 */ /* 0x000fc60007f3e0ff */
[----:B------:R1:W-:Y:S01]  /*11670*/  STL [R1+0x41c], R6 ;  /* 0x00041c0601007387 */ /* 0x0003e20000100800 */
[----:B0-----:R-:W-:-:S04]  /*11680*/  @P0 LOP3.LUT R7, R7, R6, RZ, 0x3c, !PT ;  /* 0x0000000607070212 */ /* 0x001fc800078e3cff */
[----:B-1----:R-:W-:Y:S02]  /*11690*/  @P0 LOP3.LUT R6, R7, R6, RZ, 0x3c, !PT ;  /* 0x0000000607060212 */ /* 0x002fe400078e3cff */
[----:B------:R-:W-:Y:S02]  /*116a0*/  LEA.HI.X.SX32 R8, R5, R2, 0x1, P1 ;  /* 0x0000000205087211 */ /* 0x000fe400008f0eff */
[----:B------:R-:W-:Y:S02]  /*116b0*/  @P0 LOP3.LUT R7, R7, R6, RZ, 0x3c, !PT ;  /* 0x0000000607070212 */ /* 0x000fe400078e3cff */
[----:B------:R-:W-:Y:S01]  /*116c0*/  PRMT R2, RZ, 0x7610, R2 ;  /* 0x00007610ff027816 */ /* 0x000fe20000000002 */
[----:B--2---:R0:W-:Y:S02]  /*116d0*/  STS.U8 [R12+UR10+0x3380], R4 ;  /* 0x003380040c007988 */ /* 0x0041e4000800000a */
[----:B0-----:R-:W-:-:S06]  /*116e0*/  PRMT R4, RZ, 0x7610, R4 ;  /* 0x00007610ff047816 */ /* 0x001fcc0000000004 */
[----:B------:R0:W2:Y:S02]  /*116f0*/  @P0 LDG.E.U8 R4, desc[UR22][R6.64] ;  /* 0x0000001606040981 */ /* 0x0000a4000c1e1100 */
[----:B0-----:R-:W-:Y:S02]  /*11700*/  @P0 IMAD.MOV.U32 R6, RZ, RZ, R3 ;  /* 0x000000ffff060224 */ /* 0x001fe400078e0003 */
[----:B------:R-:W-:-:S05]  /*11710*/  @P0 IMAD.MOV.U32 R7, RZ, RZ, R8 ;  /* 0x000000ffff070224 */ /* 0x000fca00078e0008 */
[----:B------:R-:W3:Y:S04]  /*11720*/  @P0 LDG.E.U8 R2, desc[UR22][R6.64] ;  /* 0x0000001606020981 */ /* 0x000ee8000c1e1100 */
[----:B------:R0:W-:Y:S04]  /*11730*/  STL [R1+0x180], R3 ;  /* 0x0001800301007387 */ /* 0x0001e80000100800 */
[----:B------:R0:W-:Y:S01]  /*11740*/  STL [R1+0x17c], R8 ;  /* 0x00017c0801007387 */ /* 0x0001e20000100800 */
[----:B------:R-:W-:-:S04]  /*11750*/  UISETP.NE.U32.AND UP1, UPT, UR6, URZ, UPT ;  /* 0x000000ff0600728c */ /* 0x000fc8000bf25070 */
[----:B------:R-:W-:Y:S02]  /*11760*/  UISETP.LT.OR UP3, UPT, UR25, 0x80, UP1 ;  /* 0x000000801900788c */ /* 0x000fe40008f61670 */
[----:B------:R-:W-:Y:S01]  /*11770*/  UISETP.GE.AND UP2, UPT, UR25, 0x100, UPT ;  /* 0x000001001900788c */ /* 0x000fe2000bf46270 */
[----:B--2---:R0:W-:Y:S04]  /*11780*/  STS.U8 [R12+UR10+0x3780], R4 ;  /* 0x003780040c007988 */ /* 0x0041e8000800000a */
[----:B---3--:R0:W-:Y:S01]  /*11790*/  STS.U8 [R12+UR10+0x3b80], R2 ;  /* 0x003b80020c007988 */ /* 0x0081e2000800000a */
[----:B------:R1:W-:Y:S06]  /*117a0*/  MEMBAR.ALL.CTA ;  /* 0x0000000000007992 */ /* 0x0003ec0000008000 */
[----:B-1----:R-:W1:Y:S02]  /*117b0*/  FENCE.VIEW.ASYNC.S ;  /* 0x00000000000073c6 */ /* 0x002e640000000000 */
[----:B-1----:R-:W-:Y:S06]  /*117c0*/  BAR.SYNC.DEFER_BLOCKING 0x0 ;  /* 0x0000000000007b1d */ /* 0x002fec0000010000 */
[----:B------:R-:W-:Y:S05]  /*117d0*/  BRA.U UP3, `(.L_x_6) ;  /* 0x0000000103847547 */ /* 0x000fea000b800000 */
[----:B------:R-:W-:Y:S02]  /*117e0*/  UIADD3 UR4, UPT, UPT, UR10, 0x8000, URZ ;  /* 0x000080000a047890 */ /* 0x000fe4000fffe0ff */
[----:B------:R-:W-:Y:S02]  /*117f0*/  USHF.R.U32.HI UR16, URZ, 0x4, UR10 ;  /* 0x00000004ff107899 */ /* 0x000fe4000801160a */
[----:B------:R-:W-:Y:S02]  /*11800*/  USHF.R.U32.HI UR4, URZ, 0x4, UR4 ;  /* 0x00000004ff047899 */ /* 0x000fe40008011604 */
[----:B------:R-:W-:Y:S02]  /*11810*/  USGXT.U32 UR16, UR16, 0xe ;  /* 0x0000000e1010789a */ /* 0x000fe40008000000 */
[----:B------:R-:W-:Y:S02]  /*11820*/  USGXT.U32 UR14, UR4, 0xe ;  /* 0x0000000e040e789a */ /* 0x000fe40008000000 */
[----:B------:R-:W-:-:S02]  /*11830*/  UIADD3 UR32, UP4, UPT, UR16, 0x2, URZ ;  /* 0x0000000210207890 */ /* 0x000fc4000ff9e0ff */
[----:B------:R-:W-:Y:S01]  /*11840*/  UIADD3 UR30, UP3, UPT, UR14, 0x80, URZ ;  /* 0x000000800e1e7890 */ /* 0x000fe2000ff7e0ff */
[----:B------:R-:W-:Y:S01]  /*11850*/  UMOV UR4, URZ ;  /* 0x000000ff00047c82 */ /* 0x000fe20008000000 */
[----:B------:R-:W-:Y:S01]  /*11860*/  UMOV UR34, 0x0 ;  /* 0x0000000000227882 */ /* 0x000fe20000000000 */
[----:B------:R-:W-:Y:S02]  /*11870*/  UIADD3.X UR33, UPT, UPT, UR4, 0x40004040, URZ, UP4, !UPT ;  /* 0x4000404004217890 */ /* 0x000fe4000a7fe4ff */
[----:B------:R-:W-:Y:S02]  /*11880*/  UIADD3.X UR31, UPT, UPT, UR4, -0x7fffbfe0, URZ, UP3, !UPT ;  /* 0x80004020041f7890 */ /* 0x000fe40009ffe4ff */
[----:B------:R-:W-:Y:S02]  /*11890*/  UIADD3.64 UR20, UPT, UPT, UR32, 0x2, URZ ;  /* 0x0000000220147897 */ /* 0x000fe4000fffe0ff */
[----:B------:R-:W-:Y:S02]  /*118a0*/  UIADD3.64 UR18, UPT, UPT, UR30, 0x80, URZ ;  /* 0x000000801e127897 */ /* 0x000fe4000fffe0ff */
[----:B------:R-:W-:-:S02]  /*118b0*/  UIADD3.64 UR28, UPT, UPT, UR32, 0x4, URZ ;  /* 0x00000004201c7897 */ /* 0x000fc4000fffe0ff */
[----:B------:R-:W-:Y:S01]  /*118c0*/  UIADD3.64 UR26, UPT, UPT, UR30, 0x100, URZ ;  /* 0x000001001e1a7897 */ /* 0x000fe2000fffe0ff */
[----:B------:R-:W-:Y:S01]  /*118d0*/  UMOV UR35, 0x4208490 ;  /* 0x0420849000237882 */ /* 0x000fe20000000000 */
[----:B------:R-:W-:Y:S01]  /*118e0*/  UMOV UR17, 0x40004040 ;  /* 0x4000404000117882 */ /* 0x000fe20000000000 */
[----:B------:R-:W-:Y:S01]  /*118f0*/  UMOV UR15, 0x80004020 ;  /* 0x80004020000f7882 */ /* 0x000fe20000000000 */
[----:B------:R-:W-:Y:S01]  /*11900*/  UMOV UR36, 0x0 ;  /* 0x0000000000247882 */ /* 0x000fe20000000000 */
[----:B------:R-:W-:Y:S01]  /*11910*/  UMOV UR37, 0x4208490 ;  /* 0x0420849000257882 */ /* 0x000fe20000000000 */
[----:B------:R-:W-:Y:S01]  /*11920*/  UMOV UR38, 0x0 ;  /* 0x0000000000267882 */ /* 0x000fe20000000000 */
[----:B------:R-:W-:Y:S01]  /*11930*/  UMOV UR39, 0x4208490 ;  /* 0x0420849000277882 */ /* 0x000fe20000000000 */
[----:B------:R-:W-:Y:S01]  /*11940*/  UMOV UR4, UR8 ;  /* 0x0000000800047c82 */ /* 0x000fe20008000000 */
[----:B------:R-:W-:Y:S01]  /*11950*/  UMOV UR5, URZ ;  /* 0x000000ff00057c82 */ /* 0x000fe20008000000 */
[----:B------:R1:W-:Y:S01]  /*11960*/  UTCQMMA gdesc[UR14], gdesc[UR16], tmem[UR7], tmem[UR34], idesc[UR35], !UPT ;  /* 0x00ff22100e0075ea */ /* 0x0003e2000f800307 */
[----:B------:R-:W-:Y:S01]  /*11970*/  UMOV UR40, 0x0 ;  /* 0x0000000000287882 */ /* 0x000fe20000000000 */
[----:B------:R-:W-:Y:S01]  /*11980*/  UMOV UR41, 0x4208490 ;  /* 0x0420849000297882 */ /* 0x000fe20000000000 */
[----:B------:R1:W-:Y:S01]  /*11990*/  UTCQMMA gdesc[UR30], gdesc[UR32], tmem[UR7], tmem[UR36], idesc[UR37], UPT ;  /* 0x00ff24201e0075ea */ /* 0x0003e2000b800307 */
[----:B------:R-:W-:Y:S01]  /*119a0*/  UMOV UR4, UR4 ;  /* 0x0000000400047c82 */ /* 0x000fe20008000000 */
[----:B------:R1:W-:Y:S01]  /*119b0*/  UTCQMMA gdesc[UR18], gdesc[UR20], tmem[UR7], tmem[UR38], idesc[UR39], UPT ;  /* 0x00ff2614120075ea */ /* 0x0003e2000b800307 */
[----:B------:R1:W-:Y:S01]  /*119c0*/  UTCQMMA gdesc[UR26], gdesc[UR28], tmem[UR7], tmem[UR40], idesc[UR41], UPT ;  /* 0x00ff281c1a0075ea */ /* 0x0003e2000b800307 */
[----:B------:R1:W-:Y:S01]  /*119d0*/  UTCBAR [UR4], URZ ;  /* 0x000000ff040073e9 */ /* 0x0003e200080000ff */
[----:B------:R-:W-:Y:S01]  /*119e0*/  NOP ;  /* 0x0000000000007918 */ /* 0x000fe20000000000 */
.L_x_6:
[----:B-1----:R-:W-:Y:S01]  /*119f0*/  UMOV UR4, URZ ;  /* 0x000000ff00047c82 */ /* 0x002fe20008000000 */
[----:B------:R-:W-:Y:S05]  /*11a00*/  BRA.U !UP2, `(.L_x_7) ;  /* 0x000000b90a087547 */ /* 0x000fea000b800000 */
[----:B------:R-:W-:Y:S01]  /*11a10*/  USHF.R.S32.HI UR6, URZ, 0x1f, UR25 ;  /* 0x0000001fff067899 */ /* 0x000fe20008011419 */
[----:B0-----:R-:W-:Y:S01]  /*11a20*/  IMAD.MOV.U32 R2, RZ, RZ, RZ ;  /* 0x000000ffff027224 */ /* 0x001fe200078e00ff */
[----:B------:R-:W-:Y:S02]  /*11a30*/  USHF.L.U32 UR18, UR12, 0x7, URZ ;  /* 0x000000070c127899 */ /* 0x000fe400080006ff */
[----:B------:R-:W-:Y:S02]  /*11a40*/  UIADD3 UR9, UPT, UPT, UR10, 0xa000, URZ ;  /* 0x0000a0000a097890 */ /* 0x000fe4000fffe0ff */
[----:B------:R-:W-:Y:S02]  /*11a50*/  UIADD3 UR12, UPT, UPT, UR10, 0x4000, URZ ;  /* 0x000040000a0c7890 */ /* 0x000fe4000fffe0ff */
[----:B------:R-:W-:Y:S02]  /*11a60*/  ULEA.HI UR6, UR6, UR25, URZ, 0x7 ;  /* 0x0000001906067291 */ /* 0x000fe4000f8f38ff */
[----:B------:R-:W-:-:S02]  /*11a70*/  USHF.R.U32.HI UR9, URZ, 0x4, UR9 ;  /* 0x00000004ff097899 */ /* 0x000fc40008011609 */
[----:B------:R-:W-:Y:S02]  /*11a80*/  USHF.R.U32.HI UR14, URZ, 0x4, UR12 ;  /* 0x00000004ff0e7899 */ /* 0x000fe4000801160c */
[----:B------:R-:W-:Y:S02]  /*11a90*/  USHF.R.S32.HI UR6, URZ, 0x7, UR6 ;  /* 0x00000007ff067899 */ /* 0x000fe40008011406 */
[----:B------:R-:W-:Y:S02]  /*11aa0*/  USGXT.U32 UR12, UR9, 0xe ;  /* 0x0000000e090c789a */ /* 0x000fe40008000000 */
[----:B------:R-:W-:Y:S02]  /*11ab0*/  USGXT.U32 UR14, UR14, 0xe ;  /* 0x0000000e0e0e789a */ /* 0x000fe40008000000 */
[----:B------:R-:W-:Y:S02]  /*11ac0*/  UISETP.LT.AND UP4, UPT, UR6, 0x2, UPT ;  /* 0x000000020600788c */ /* 0x000fe4000bf81270 */
[----:B------:R-:W-:-:S02]  /*11ad0*/  UIADD3 UR28, UP2, UPT, UR12, 0x80, URZ ;  /* 0x000000800c1c7890 */ /* 0x000fc4000ff5e0ff */
[----:B------:R-:W-:Y:S02]  /*11ae0*/  UIADD3 UR26, UP3, UPT, UR14, 0x2, URZ ;  /* 0x000000020e1a7890 */ /* 0x000fe4000ff7e0ff */
[----:B------:R-:W-:Y:S01]  /*11af0*/  USEL UR6, UR6, 0x2, !UP4 ;  /* 0x0000000206067887 */ /* 0x000fe2000e000000 */
[----:B------:R-:W-:Y:S01]  /*11b00*/  UMOV UR4, URZ ;  /* 0x000000ff00047c82 */ /* 0x000fe20008000000 */
[----:B------:R-:W-:Y:S01]  /*11b10*/  UMOV UR5, URZ ;  /* 0x000000ff00057c82 */ /* 0x000fe20008000000 */
[----:B------:R-:W-:Y:S02]  /*11b20*/  USHF.L.U32 UR19, UR13, 0x7, URZ ;  /* 0x000000070d137899 */ /* 0x000fe400080006ff */
[----:B------:R-:W-:Y:S02]  /*11b30*/  UIADD3.X UR29, UPT, UPT, UR4, -0x7fffbfe0, URZ, UP2, !UPT ;  /* 0x80004020041d7890 */ /* 0x000fe400097fe4ff */
[----:B------:R-:W-:Y:S02]  /*11b40*/  UIADD3.X UR27, UPT, UPT, UR5, 0x40004040, URZ, UP3, !UPT ;  /* 0x40004040051b7890 */ /* 0x000fe40009ffe4ff */
[----:B------:R-:W-:Y:S01]  /*11b50*/  UIADD3 UR20, UPT, UPT, UR6, -0x2, URZ ;  /* 0xfffffffe06147890 */ /* 0x000fe2000fffe0ff */
[----:B------:R-:W0:Y:S01]  /*11b60*/  LDCU UR40, c[0x0][0x3a0] ;  /* 0x00007400ff2877ac */ /* 0x000e220008000800 */
[----:B------:R-:W-:-:S02]  /*11b70*/  USHF.R.S32.HI UR38, URZ, 0x1f, UR18 ;  /* 0x0000001fff267899 */ /* 0x000fc40008011412 */
[----:B------:R-:W-:Y:S02]  /*11b80*/  USHF.R.S32.HI UR39, URZ, 0x1f, UR19 ;  /* 0x0000001fff277899 */ /* 0x000fe40008011413 */
[----:B------:R-:W-:Y:S02]  /*11b90*/  UIADD3.64 UR30, UPT, UPT, UR28, 0x80, URZ ;  /* 0x000000801c1e7897 */ /* 0x000fe4000fffe0ff */
[----:B------:R-:W-:Y:S02]  /*11ba0*/  UIADD3.64 UR32, UPT, UPT, UR26, 0x2, URZ ;  /* 0x000000021a207897 */ /* 0x000fe4000fffe0ff */
[----:B------:R-:W-:Y:S02]  /*11bb0*/  UIADD3.64 UR34, UPT, UPT, UR28, 0x100, URZ ;  /* 0x000001001c227897 */ /* 0x000fe4000fffe0ff */
[----:B------:R-:W-:Y:S01]  /*11bc0*/  UIADD3.64 UR36, UPT, UPT, UR26, 0x4, URZ ;  /* 0x000000041a247897 */ /* 0x000fe2000fffe0ff */
[----:B------:R-:W-:Y:S01]  /*11bd0*/  UMOV UR21, 0x1 ;  /* 0x0000000100157882 */ /* 0x000fe20000000000 */
[----:B------:R-:W-:-:S10]  /*11be0*/  UMOV UR6, URZ ;  /* 0x000000ff00067c82 */ /* 0x000fd40008000000 */
.L_x_10:
        /* <DEDUP_REMOVED lines=11> */
[----:B------:R-:W1:Y:S03]  /*11ca0*/  S2R R8, SR_TID.X ;  /* 0x0000000000087919 */ /* 0x000e660000002100 */
[----:B------:R-:W4:Y:S04]  /*11cb0*/  LDL.LU R7, [R1+0x45c] ;  /* 0x00045c0001077983 */ /* 0x000f280000300800 */
[----:B------:R-:W4:Y:S01]  /*11cc0*/  LDL.LU R6, [R1+0x180] ;  /* 0x0001800001067983 */ /* 0x000f220000300800 */
[----:B------:R-:W-:Y:S01]  /*11cd0*/  UIADD3 UR24, UPT, UPT, UR6, 0x1, URZ ;  /* 0x0000000106187890 */ /* 0x000fe2000fffe0ff */
[----:B------:R-:W-:-:S03]  /*11ce0*/  IMAD.U32 R2, R2, -0x80000000, RZ ;  /* 0x8000000002027824 */ /* 0x000fc600078e00ff */
[----:B0-----:R-:W-:Y:S01]  /*11cf0*/  UIMAD UR4, UR24, -0x80, UR40 ;  /* 0xffffff80180478a4 */ /* 0x001fe2000f8e0228 */
[----:B-1----:R-:W-:-:S04]  /*11d00*/  SHF.R.U32.HI R3, RZ, 0x6, R8 ;  /* 0x00000006ff037819 */ /* 0x002fc80000011608 */
[----:B------:R-:W-:-:S04]  /*11d10*/  SGXT.U32 R3, R3, 0x1 ;  /* 0x000000010303781a */ /* 0x000fc80000000000 */
[----:B------:R-:W-:Y:S02]  /*11d20*/  ISETP.GE.AND P0, PT, R3, UR4, PT ;  /* 0x0000000403007c0c */ /* 0x000fe4000bf06270 */
[----:B--2---:R-:W-:Y:S02]  /*11d30*/  IADD3 R17, P6, PT, R17, UR19, RZ ;  /* 0x0000001311117c10 */ /* 0x004fe4000ffde0ff */
[----:B---3--:R-:W-:-:S03]  /*11d40*/  IADD3 R16, P1, PT, R16, UR19, RZ ;  /* 0x0000001310107c10 */ /* 0x008fc6000ff3e0ff */
[----:B------:R-:W-:Y:S01]  /*11d50*/  STL [R1+0x4b8], R17 ;  /* 0x0004b81101007387 */ /* 0x000fe20000100800 */
[----:B----4-:R-:W-:-:S03]  /*11d60*/  IADD3 R15, P3, PT, R15, UR19, RZ ;  /* 0x000000130f0f7c10 */ /* 0x010fc6000ff7e0ff */
[----:B------:R-:W-:Y:S01]  /*11d70*/  STL [R1+0x470], R16 ;  /* 0x0004701001007387 */ /* 0x000fe20000100800 */
[----:B------:R-:W-:-:S03]  /*11d80*/  IADD3 R14, P4, PT, R14, UR19, RZ ;  /* 0x000000130e0e7c10 */ /* 0x000fc6000ff9e0ff */
[----:B------:R-:W-:Y:S01]  /*11d90*/  STL [R1+0x468], R15 ;  /* 0x0004680f01007387 */ /* 0x000fe20000100800 */
[----:B------:R-:W-:-:S03]  /*11da0*/  IADD3 R13, P5, PT, R13, UR19, RZ ;  /* 0x000000130d0d7c10 */ /* 0x000fc6000ffbe0ff */
[----:B------:R-:W-:Y:S01]  /*11db0*/  STL [R1+0x460], R14 ;  /* 0x0004600e01007387 */ /* 0x000fe20000100800 */
[----:B------:R-:W-:-:S03]  /*11dc0*/  IADD3.X R12, PT, PT, R12, UR39, RZ, P6, !PT ;  /* 0x000000270c0c7c10 */ /* 0x000fc6000b7fe4ff */
[----:B------:R-:W-:Y:S01]  /*11dd0*/  STL [R1+0x458], R13 ;  /* 0x0004580d01007387 */ /* 0x000fe20000100800 */
[----:B------:R-:W-:Y:S02]  /*11de0*/  IADD3 R9, P6, PT, R9, UR19, RZ ;  /* 0x0000001309097c10 */ /* 0x000fe4000ffde0ff */
[----:B------:R-:W-:-:S03]  /*11df0*/  IADD3.X R5, PT, PT, R5, UR39, RZ, P1, !PT ;  /* 0x0000002705057c10 */ /* 0x000fc60008ffe4ff */
[----:B------:R0:W-:Y:S01]  /*11e00*/  STL [R1+0x450], R9 ;  /* 0x0004500901007387 */ /* 0x0001e20000100800 */
[----:B------:R-:W-:-:S03]  /*11e10*/  IADD3 R11, P1, PT, R11, UR19, RZ ;  /* 0x000000130b0b7c10 */ /* 0x000fc6000ff3e0ff */
[----:B------:R-:W-:Y:S01]  /*11e20*/  STL [R1+0x4b4], R12 ;  /* 0x0004b40c01007387 */ /* 0x000fe20000100800 */
[----:B------:R-:W-:-:S03]  /*11e30*/  IADD3.X R10, PT, PT, R10, UR39, RZ, P3, !PT ;  /* 0x000000270a0a7c10 */ /* 0x000fc60009ffe4ff */
[----:B0-----:R-:W2:Y:S01]  /*11e40*/  LDL.LU R9, [R1+0x454] ;  /* 0x0004540001097983 */ /* 0x001ea20000300800 */
[----:B------:R-:W-:-:S03]  /*11e50*/  IADD3 R4, P3, PT, R4, UR19, RZ ;  /* 0x0000001304047c10 */ /* 0x000fc6000ff7e0ff */
[----:B------:R0:W-:Y:S04]  /*11e60*/  STL [R1+0x46c], R5 ;  /* 0x00046c0501007387 */ /* 0x0001e80000100800 */
[----:B0-----:R-:W3:Y:S04]  /*11e70*/  LDL.LU R5, [R1+0x448] ;  /* 0x0004480001057983 */ /* 0x001ee80000300800 */
[----:B------:R-:W4:Y:S04]  /*11e80*/  LDL.LU R30, [R1+0x44c] ;  /* 0x00044c00011e7983 */ /* 0x000f280000300800 */
[----:B------:R-:W-:Y:S04]  /*11e90*/  STL [R1+0x478], R11 ;  /* 0x0004780b01007387 */ /* 0x000fe80000100800 */
[----:B------:R0:W-:Y:S04]  /*11ea0*/  STL [R1+0x4b0], R4 ;  /* 0x0004b00401007387 */ /* 0x0001e80000100800 */
[----:B------:R-:W-:Y:S04]  /*11eb0*/  STL [R1+0x464], R10 ;  /* 0x0004640a01007387 */ /* 0x000fe80000100800 */
[----:B0-----:R-:W4:Y:S01]  /*11ec0*/  LDL.LU R4, [R1+0x440] ;  /* 0x0004400001047983 */ /* 0x001f220000300800 */
[----:B------:R-:W-:-:S03]  /*11ed0*/  IADD3.X R7, PT, PT, R7, UR39, RZ, P4, !PT ;  /* 0x0000002707077c10 */ /* 0x000fc6000a7fe4ff */
[----:B------:R-:W4:Y:S01]  /*11ee0*/  LDL.LU R3, [R1+0x474] ;  /* 0x0004740001037983 */ /* 0x000f220000300800 */
[----:B------:R-:W-:-:S03]  /*11ef0*/  IADD3 R6, P4, PT, R6, UR19, RZ ;  /* 0x0000001306067c10 */ /* 0x000fc6000ff9e0ff */
[----:B------:R-:W4:Y:S04]  /*11f00*/  LDL.LU R29, [R1+0x438] ;  /* 0x00043800011d7983 */ /* 0x000f280000300800 */
[----:B------:R0:W-:Y:S04]  /*11f10*/  STL [R1+0x45c], R7 ;  /* 0x00045c0701007387 */ /* 0x0001e80000100800 */
[----:B------:R-:W4:Y:S04]  /*11f20*/  LDL.LU R28, [R1+0x4ac] ;  /* 0x0004ac00011c7983 */ /* 0x000f280000300800 */
[----:B------:R-:W4:Y:S04]  /*11f30*/  LDL.LU R27, [R1+0x430] ;  /* 0x00043000011b7983 */ /* 0x000f280000300800 */
[----:B------:R1:W-:Y:S04]  /*11f40*/  STL [R1+0x180], R6 ;  /* 0x0001800601007387 */ /* 0x0003e80000100800 */
        /* <DEDUP_REMOVED lines=16> */
[----:B0-----:R-:W4:Y:S04]  /*12050*/  LDL.LU R7, [R1+0x41c] ;  /* 0x00041c0001077983 */ /* 0x001f280000300800 */
[----:B-1----:R-:W4:Y:S04]  /*12060*/  LDL.LU R6, [R1+0x3f8] ;  /* 0x0003f80001067983 */ /* 0x002f280000300800 */
[----:B------:R-:W4:Y:S01]  /*12070*/  LDL.LU R10, [R1+0x414] ;  /* 0x00041400010a7983 */ /* 0x000f220000300800 */
[----:B--2---:R-:W-:-:S05]  /*12080*/  IADD3.X R9, PT, PT, R9, UR39, RZ, P5, !PT ;  /* 0x0000002709097c10 */ /* 0x004fca000affe4ff */
[----:B------:R0:W-:Y:S01]  /*12090*/  STL [R1+0x454], R9 ;  /* 0x0004540901007387 */ /* 0x0001e20000100800 */
[----:B---3--:R-:W-:-:S03]  /*120a0*/  IADD3 R5, P5, PT, R5, UR19, RZ ;  /* 0x0000001305057c10 */ /* 0x008fc6000ffbe0ff */
[----:B0-----:R-:W2:Y:S01]  /*120b0*/  LDL.LU R9, [R1+0x498] ;  /* 0x0004980001097983 */ /* 0x001ea20000300800 */
[----:B----4-:R-:W-:-:S03]  /*120c0*/  IADD3.X R30, PT, PT, R30, UR39, RZ, P6, !PT ;  /* 0x000000271e1e7c10 */ /* 0x010fc6000b7fe4ff */
[----:B------:R0:W-:Y:S04]  /*120d0*/  STL [R1+0x448], R5 ;  /* 0x0004480501007387 */ /* 0x0001e80000100800 */
[----:B0-----:R-:W3:Y:S01]  /*120e0*/  LDL.LU R5, [R1+0x40c] ;  /* 0x00040c0001057983 */ /* 0x001ee20000300800 */
[----:B------:R-:W-:Y:S02]  /*120f0*/  IADD3 R4, P6, PT, R4, UR19, RZ ;  /* 0x0000001304047c10 */ /* 0x000fe4000ffde0ff */
[----:B------:R-:W-:-:S03]  /*12100*/  IADD3.X R3, PT, PT, R3, UR39, RZ, P1, !PT ;  /* 0x0000002703037c10 */ /* 0x000fc60008ffe4ff */
[----:B------:R0:W-:Y:S04]  /*12110*/  STL [R1+0x440], R4 ;  /* 0x0004400401007387 */ /* 0x0001e80000100800 */
[----:B0-----:R-:W4:Y:S04]  /*12120*/  LDL.LU R4, [R1+0x490] ;  /* 0x0004900001047983 */ /* 0x001f280000300800 */
[----:B------:R-:W-:Y:S04]  /*12130*/  STL [R1+0x44c], R30 ;  /* 0x00044c1e01007387 */ /* 0x000fe80000100800 */
[----:B------:R0:W-:Y:S04]  /*12140*/  STL [R1+0x474], R3 ;  /* 0x0004740301007387 */ /* 0x0001e80000100800 */
[----:B0-----:R-:W4:Y:S01]  /*12150*/  LDL.LU R3, [R1+0x404] ;  /* 0x0004040001037983 */ /* 0x001f220000300800 */
[----:B------:R-:W-:-:S02]  /*12160*/  IADD3 R29, P1, PT, R29, UR19, RZ ;  /* 0x000000131d1d7c10 */ /* 0x000fc4000ff3e0ff */
[----:B------:R-:W-:Y:S02]  /*12170*/  IADD3.X R28, PT, PT, R28, UR39, RZ, P3, !PT ;  /* 0x000000271c1c7c10 */ /* 0x000fe40009ffe4ff */
[----:B------:R-:W-:Y:S02]  /*12180*/  IADD3 R27, P3, PT, R27, UR19, RZ ;  /* 0x000000131b1b7c10 */ /* 0x000fe4000ff7e0ff */
[----:B------:R-:W-:Y:S01]  /*12190*/  IADD3.X R26, PT, PT, R26, UR39, RZ, P4, !PT ;  /* 0x000000271a1a7c10 */ /* 0x000fe2000a7fe4ff */
[----:B------:R-:W-:Y:S01]  /*121a0*/  STL [R1+0x438], R29 ;  /* 0x0004381d01007387 */ /* 0x000fe20000100800 */
[----:B------:R-:W-:Y:S02]  /*121b0*/  IADD3 R25, P4, PT, R25, UR19, RZ ;  /* 0x0000001319197c10 */ /* 0x000fe4000ff9e0ff */
[----:B------:R-:W-:Y:S01]  /*121c0*/  IADD3.X R24, PT, PT, R24, UR39, RZ, P5, !PT ;  /* 0x0000002718187c10 */ /* 0x000fe2000affe4ff */
[----:B------:R-:W-:Y:S01]  /*121d0*/  STL [R1+0x4ac], R28 ;  /* 0x0004ac1c01007387 */ /* 0x000fe20000100800 */
[----:B------:R-:W-:-:S02]  /*121e0*/  IADD3 R23, P5, PT, R23, UR19, RZ ;  /* 0x0000001317177c10 */ /* 0x000fc4000ffbe0ff */
[----:B------:R-:W-:Y:S01]  /*121f0*/  IADD3.X R22, PT, PT, R22, UR39, RZ, P6, !PT ;  /* 0x0000002716167c10 */ /* 0x000fe2000b7fe4ff */
[----:B------:R-:W-:Y:S01]  /*12200*/  STL [R1+0x430], R27 ;  /* 0x0004301b01007387 */ /* 0x000fe20000100800 */
[----:B------:R-:W-:Y:S02]  /*12210*/  IADD3 R21, P6, PT, R21, UR19, RZ ;  /* 0x0000001315157c10 */ /* 0x000fe4000ffde0ff */
[----:B------:R-:W-:Y:S01]  /*12220*/  IADD3.X R20, PT, PT, R20, UR39, RZ, P1, !PT ;  /* 0x0000002714147c10 */ /* 0x000fe20008ffe4ff */
[----:B------:R-:W-:Y:S01]  /*12230*/  STL [R1+0x17c], R26 ;  /* 0x00017c1a01007387 */ /* 0x000fe20000100800 */
[----:B------:R-:W-:-:S03]  /*12240*/  IADD3 R19, P1, PT, R19, UR19, RZ ;  /* 0x0000001313137c10 */ /* 0x000fc6000ff3e0ff */
[----:B------:R-:W-:Y:S01]  /*12250*/  STL [R1+0x428], R25 ;  /* 0x0004281901007387 */ /* 0x000fe20000100800 */
[----:B------:R-:W-:-:S03]  /*12260*/  IADD3.X R18, PT, PT, R18, UR39, RZ, P3, !PT ;  /* 0x0000002712127c10 */ /* 0x000fc60009ffe4ff */
        /* <DEDUP_REMOVED lines=12> */
[----:B------:R-:W-:Y:S04]  /*12330*/  STL [R1+0x42c], R18 ;  /* 0x00042c1201007387 */ /* 0x000fe80000100800 */
[----:B------:R-:W-:Y:S01]  /*12340*/  STL [R1+0x418], R17 ;  /* 0x0004181101007387 */ /* 0x000fe20000100800 */
[----:B------:R-:W-:Y:S02]  /*12350*/  IADD3 R11, P6, PT, R11, UR19, RZ ;  /* 0x000000130b0b7c10 */ /* 0x000fe4000ffde0ff */
[----:B------:R-:W-:Y:S01]  /*12360*/  IADD3.X R7, PT, PT, R7, UR39, RZ, P1, !PT ;  /* 0x0000002707077c10 */ /* 0x000fe20008ffe4ff */
[----:B------:R-:W-:Y:S04]  /*12370*/  STL [R1+0x424], R16 ;  /* 0x0004241001007387 */ /* 0x000fe80000100800 */
[----:B------:R-:W-:Y:S01]  /*12380*/  STL [R1+0x410], R15 ;  /* 0x0004100f01007387 */ /* 0x000fe20000100800 */
[----:B------:R-:W-:-:S03]  /*12390*/  IADD3 R6, P1, PT, R6, UR19, RZ ;  /* 0x0000001306067c10 */ /* 0x000fc6000ff3e0ff */
[----:B------:R-:W-:Y:S04]  /*123a0*/  STL [R1+0x4a4], R14 ;  /* 0x0004a40e01007387 */ /* 0x000fe80000100800 */
[----:B------:R-:W-:Y:S01]  /*123b0*/  STL [R1+0x408], R13 ;  /* 0x0004080d01007387 */ /* 0x000fe20000100800 */
[----:B------:R-:W-:-:S03]  /*123c0*/  IADD3.X R10, PT, PT, R10, UR39, RZ, P3, !PT ;  /* 0x000000270a0a7c10 */ /* 0x000fc60009ffe4ff */
[----:B------:R-:W-:Y:S04]  /*123d0*/  STL [R1+0x49c], R12 ;  /* 0x00049c0c01007387 */ /* 0x000fe80000100800 */
[----:B------:R0:W-:Y:S04]  /*123e0*/  STL [R1+0x41c], R7 ;  /* 0x00041c0701007387 */ /* 0x0001e80000100800 */
[----:B------:R-:W-:Y:S04]  /*123f0*/  STL [R1+0x400], R11 ;  /* 0x0004000b01007387 */ /* 0x000fe80000100800 */
[----:B0-----:R-:W4:Y:S04]  /*12400*/  LDL.LU R7, [R1+0x3f0] ;  /* 0x0003f00001077983 */ /* 0x001f280000300800 */
[----:B------:R0:W-:Y:S04]  /*12410*/  STL [R1+0x3f8], R6 ;  /* 0x0003f80601007387 */ /* 0x0001e80000100800 */
[----:B0-----:R-:W4:Y:S04]  /*12420*/  LDL.LU R6, [R1+0x3fc] ;  /* 0x0003fc0001067983 */ /* 0x001f280000300800 */
[----:B------:R-:W4:Y:S04]  /*12430*/  LDL.LU R30, [R1+0x3e8] ;  /* 0x0003e800011e7983 */ /* 0x000f280000300800 */
[----:B------:R-:W-:Y:S01]  /*12440*/  STL [R1+0x414], R10 ;  /* 0x0004140a01007387 */ /* 0x000fe20000100800 */
[----:B--2---:R-:W-:-:S02]  /*12450*/  IADD3 R9, P3, PT, R9, UR19, RZ ;  /* 0x0000001309097c10 */ /* 0x004fc4000ff7e0ff */
[----:B---3--:R-:W-:-:S05]  /*12460*/  IADD3.X R5, PT, PT, R5, UR39, RZ, P4, !PT ;  /* 0x0000002705057c10 */ /* 0x008fca000a7fe4ff */
[----:B------:R0:W-:Y:S04]  /*12470*/  STL [R1+0x40c], R5 ;  /* 0x00040c0501007387 */ /* 0x0001e80000100800 */
[----:B------:R-:W-:Y:S04]  /*12480*/  STL [R1+0x498], R9 ;  /* 0x0004980901007387 */ /* 0x000fe80000100800 */
[----:B0-----:R-:W2:Y:S01]  /*12490*/  LDL.LU R5, [R1+0x3f4] ;  /* 0x0003f40001057983 */ /* 0x001ea20000300800 */
[----:B----4-:R-:W-:-:S05]  /*124a0*/  IADD3 R4, P4, PT, R4, UR19, RZ ;  /* 0x0000001304047c10 */ /* 0x010fca000ff9e0ff */
[----:B------:R0:W-:Y:S04]  /*124b0*/  STL [R1+0x490], R4 ;  /* 0x0004900401007387 */ /* 0x0001e80000100800 */
[----:B0-----:R-:W3:Y:S01]  /*124c0*/  LDL.LU R4, [R1+0x3e0] ;  /* 0x0003e00001047983 */ /* 0x001ee20000300800 */
[----:B------:R-:W-:-:S03]  /*124d0*/  IADD3.X R3, PT, PT, R3, UR39, RZ, P5, !PT ;  /* 0x0000002703037c10 */ /* 0x000fc6000affe4ff */
[----:B------:R-:W4:Y:S04]  /*124e0*/  LDL.LU R29, [R1+0x494] ;  /* 0x00049400011d7983 */ /* 0x000f280000300800 */
        /* <DEDUP_REMOVED lines=21> */
[----:B------:R-:W4:Y:S01]  /*12640*/  LDL.LU R10, [R1+0x398] ;  /* 0x00039800010a7983 */ /* 0x000f220000300800 */
[----:B------:R-:W-:-:S05]  /*12650*/  IADD3 R7, P5, PT, R7, UR19, RZ ;  /* 0x0000001307077c10 */ /* 0x000fca000ffbe0ff */
[----:B------:R0:W-:Y:S01]  /*12660*/  STL [R1+0x3f0], R7 ;  /* 0x0003f00701007387 */ /* 0x0001e20000100800 */
[----:B------:R-:W-:-:S03]  /*12670*/  IADD3.X R6, PT, PT, R6, UR39, RZ, P6, !PT ;  /* 0x0000002706067c10 */ /* 0x000fc6000b7fe4ff */
[----:B0-----:R-:W4:Y:S04]  /*12680*/  LDL.LU R7, [R1+0x3b4] ;  /* 0x0003b40001077983 */ /* 0x001f280000300800 */
[----:B------:R0:W-:Y:S01]  /*12690*/  STL [R1+0x3fc], R6 ;  /* 0x0003fc0601007387 */ /* 0x0001e20000100800 */
[----:B------:R-:W-:-:S03]  /*126a0*/  IADD3 R30, P6, PT, R30, UR19, RZ ;  /* 0x000000131e1e7c10 */ /* 0x000fc6000ffde0ff */
[----:B0-----:R-:W4:Y:S01]  /*126b0*/  LDL.LU R6, [R1+0x390] ;  /* 0x0003900001067983 */ /* 0x001f220000300800 */
[----:B--2---:R-:W-:-:S05]  /*126c0*/  IADD3.X R5, PT, PT, R5, UR39, RZ, P1, !PT ;  /* 0x0000002705057c10 */ /* 0x004fca0008ffe4ff */
[----:B------:R0:W-:Y:S04]  /*126d0*/  STL [R1+0x3f4], R5 ;  /* 0x0003f40501007387 */ /* 0x0001e80000100800 */
[----:B0-----:R-:W2:Y:S01]  /*126e0*/  LDL.LU R5, [R1+0x3ac] ;  /* 0x0003ac0001057983 */ /* 0x001ea20000300800 */
[----:B---3--:R-:W-:-:S03]  /*126f0*/  IADD3 R4, P1, PT, R4, UR19, RZ ;  /* 0x0000001304047c10 */ /* 0x008fc6000ff3e0ff */
[----:B------:R-:W-:Y:S01]  /*12700*/  STL [R1+0x3e8], R30 ;  /* 0x0003e81e01007387 */ /* 0x000fe20000100800 */
[----:B----4-:R-:W-:-:S03]  /*12710*/  IADD3.X R29, PT, PT, R29, UR39, RZ, P3, !PT ;  /* 0x000000271d1d7c10 */ /* 0x010fc60009ffe4ff */
[----:B------:R0:W-:Y:S01]  /*12720*/  STL [R1+0x3e0], R4 ;  /* 0x0003e00401007387 */ /* 0x0001e20000100800 */
[----:B------:R-:W-:Y:S02]  /*12730*/  IADD3 R28, P3, PT, R28, UR19, RZ ;  /* 0x000000131c1c7c10 */ /* 0x000fe4000ff7e0ff */
[----:B------:R-:W-:Y:S01]  /*12740*/  IADD3.X R27, PT, PT, R27, UR39, RZ, P4, !PT ;  /* 0x000000271b1b7c10 */ /* 0x000fe2000a7fe4ff */
[----:B0-----:R-:W3:Y:S01]  /*12750*/  LDL.LU R4, [R1+0x388] ;  /* 0x0003880001047983 */ /* 0x001ee20000300800 */
        /* <DEDUP_REMOVED lines=36> */
[----:B------:R0:W-:Y:S04]  /*129a0*/  STL [R1+0x3a0], R9 ;  /* 0x0003a00901007387 */ /* 0x0001e80000100800 */
[----:B------:R-:W-:Y:S04]  /*129b0*/  STL [R1+0x47c], R11 ;  /* 0x00047c0b01007387 */ /* 0x000fe80000100800 */
[----:B0-----:R-:W4:Y:S04]  /*129c0*/  LDL.LU R9, [R1+0x3a4] ;  /* 0x0003a40001097983 */ /* 0x001f280000300800 */
[----:B------:R0:W-:Y:S04]  /*129d0*/  STL [R1+0x3bc], R3 ;  /* 0x0003bc0301007387 */ /* 0x0001e80000100800 */
[----:B0-----:R-:W4:Y:S01]  /*129e0*/  LDL.LU R3, [R1+0x380] ;  /* 0x0003800001037983 */ /* 0x001f220000300800 */
[----:B------:R-:W-:-:S02]  /*129f0*/  IADD3 R10, P3, PT, R10, UR19, RZ ;  /* 0x000000130a0a7c10 */ /* 0x000fc4000ff7e0ff */
[----:B------:R-:W-:Y:S01]  /*12a00*/  IADD3.X R7, PT, PT, R7, UR39, RZ, P4, !PT ;  /* 0x0000002707077c10 */ /* 0x000fe2000a7fe4ff */
[----:B------:R-:W4:Y:S01]  /*12a10*/  LDL.LU R30, [R1+0x39c] ;  /* 0x00039c00011e7983 */ /* 0x000f220000300800 */
[----:B------:R-:W-:-:S03]  /*12a20*/  IADD3 R6, P4, PT, R6, UR19, RZ ;  /* 0x0000001306067c10 */ /* 0x000fc6000ff9e0ff */
[----:B------:R-:W-:Y:S04]  /*12a30*/  STL [R1+0x398], R10 ;  /* 0x0003980a01007387 */ /* 0x000fe80000100800 */
[----:B------:R0:W-:Y:S04]  /*12a40*/  STL [R1+0x390], R6 ;  /* 0x0003900601007387 */ /* 0x0001e80000100800 */
[----:B------:R-:W-:Y:S04]  /*12a50*/  STL [R1+0x3b4], R7 ;  /* 0x0003b40701007387 */ /* 0x000fe80000100800 */
[----:B0-----:R-:W4:Y:S01]  /*12a60*/  LDL.LU R6, [R1+0x378] ;  /* 0x0003780001067983 */ /* 0x001f220000300800 */
[----:B--2---:R-:W-:-:S05]  /*12a70*/  IADD3.X R5, PT, PT, R5, UR39, RZ, P5, !PT ;  /* 0x0000002705057c10 */ /* 0x004fca000affe4ff */
[----:B------:R0:W-:Y:S04]  /*12a80*/  STL [R1+0x3ac], R5 ;  /* 0x0003ac0501007387 */ /* 0x0001e80000100800 */
[----:B0-----:R-:W2:Y:S04]  /*12a90*/  LDL.LU R5, [R1+0x394] ;  /* 0x0003940001057983 */ /* 0x001ea80000300800 */
[----:B------:R-:W2:Y:S01]  /*12aa0*/  LDL.LU R29, [R1+0x370] ;  /* 0x00037000011d7983 */ /* 0x000ea20000300800 */
[----:B---3--:R-:W-:-:S03]  /*12ab0*/  IADD3 R4, P5, PT, R4, UR19, RZ ;  /* 0x0000001304047c10 */ /* 0x008fc6000ffbe0ff */
[----:B------:R-:W3:Y:S04]  /*12ac0*/  LDL.LU R28, [R1+0x38c] ;  /* 0x00038c00011c7983 */ /* 0x000ee80000300800 */
[----:B------:R-:W3:Y:S04]  /*12ad0*/  LDL.LU R27, [R1+0x368] ;  /* 0x00036800011b7983 */ /* 0x000ee80000300800 */
[----:B------:R0:W-:Y:S04]  /*12ae0*/  STL [R1+0x388], R4 ;  /* 0x0003880401007387 */ /* 0x0001e80000100800 */
[----:B------:R-:W3:Y:S04]  /*12af0*/  LDL.LU R26, [R1+0x384] ;  /* 0x00038400011a7983 */ /* 0x000ee80000300800 */
        /* <DEDUP_REMOVED lines=16> */
[----:B0-----:R-:W3:Y:S04]  /*12c00*/  LDL.LU R4, [R1+0x320] ;  /* 0x0003200001047983 */ /* 0x001ee80000300800 */
[----:B------:R-:W3:Y:S01]  /*12c10*/  LDL.LU R10, [R1+0x33c] ;  /* 0x00033c00010a7983 */ /* 0x000ee20000300800 */
[----:B----4-:R-:W-:-:S05]  /*12c20*/  IADD3.X R9, PT, PT, R9, UR39, RZ, P6, !PT ;  /* 0x0000002709097c10 */ /* 0x010fca000b7fe4ff */
[----:B------:R0:W-:Y:S01]  /*12c30*/  STL [R1+0x3a4], R9 ;  /* 0x0003a40901007387 */ /* 0x0001e20000100800 */
[----:B------:R-:W-:-:S03]  /*12c40*/  IADD3 R3, P6, PT, R3, UR19, RZ ;  /* 0x0000001303037c10 */ /* 0x000fc6000ffde0ff */
[----:B0-----:R-:W4:Y:S04]  /*12c50*/  LDL.LU R9, [R1+0x318] ;  /* 0x0003180001097983 */ /* 0x001f280000300800 */
[----:B------:R0:W-:Y:S04]  /*12c60*/  STL [R1+0x380], R3 ;  /* 0x0003800301007387 */ /* 0x0001e80000100800 */
[----:B0-----:R-:W4:Y:S01]  /*12c70*/  LDL.LU R3, [R1+0x334] ;  /* 0x0003340001037983 */ /* 0x001f220000300800 */
[----:B------:R-:W-:Y:S02]  /*12c80*/  IADD3.X R30, PT, PT, R30, UR39, RZ, P1, !PT ;  /* 0x000000271e1e7c10 */ /* 0x000fe40008ffe4ff */
[----:B------:R-:W-:-:S05]  /*12c90*/  IADD3 R6, P1, PT, R6, UR19, RZ ;  /* 0x0000001306067c10 */ /* 0x000fca000ff3e0ff */
[----:B------:R0:W-:Y:S04]  /*12ca0*/  STL [R1+0x378], R6 ;  /* 0x0003780601007387 */ /* 0x0001e80000100800 */
[----:B0-----:R-:W4:Y:S04]  /*12cb0*/  LDL.LU R6, [R1+0x310] ;  /* 0x0003100001067983 */ /* 0x001f280000300800 */
[----:B------:R-:W-:Y:S01]  /*12cc0*/  STL [R1+0x39c], R30 ;  /* 0x00039c1e01007387 */ /* 0x000fe20000100800 */
[----:B--2---:R-:W-:Y:S02]  /*12cd0*/  IADD3.X R5, PT, PT, R5, UR39, RZ, P3, !PT ;  /* 0x0000002705057c10 */ /* 0x004fe40009ffe4ff */
[----:B------:R-:W-:-:S03]  /*12ce0*/  IADD3 R29, P3, PT, R29, UR19, RZ ;  /* 0x000000131d1d7c10 */ /* 0x000fc6000ff7e0ff */
[----:B------:R0:W-:Y:S01]  /*12cf0*/  STL [R1+0x394], R5 ;  /* 0x0003940501007387 */ /* 0x0001e20000100800 */
[----:B---3--:R-:W-:Y:S02]  /*12d00*/  IADD3.X R28, PT, PT, R28, UR39, RZ, P4, !PT ;  /* 0x000000271c1c7c10 */ /* 0x008fe4000a7fe4ff */
[----:B------:R-:W-:Y:S01]  /*12d10*/  IADD3 R27, P4, PT, R27, UR19, RZ ;  /* 0x000000131b1b7c10 */ /* 0x000fe2000ff9e0ff */
[----:B0-----:R-:W2:Y:S01]  /*12d20*/  LDL.LU R5, [R1+0x32c] ;  /* 0x00032c0001057983 */ /* 0x001ea20000300800 */
        /* <DEDUP_REMOVED lines=35> */
[----:B------:R-:W-:Y:S04]  /*12f60*/  STL [R1+0x34c], R12 ;  /* 0x00034c0c01007387 */ /* 0x000fe80000100800 */
[----:B------:R0:W-:Y:S01]  /*12f70*/  STL [R1+0x344], R7 ;  /* 0x0003440701007387 */ /* 0x0001e20000100800 */
[----:B------:R-:W-:-:S03]  /*12f80*/  IADD3.X R10, PT, PT, R10, UR39, RZ, P4, !PT ;  /* 0x000000270a0a7c10 */ /* 0x000fc6000a7fe4ff */
[----:B------:R-:W-:Y:S04]  /*12f90*/  STL [R1+0x328], R11 ;  /* 0x0003280b01007387 */ /* 0x000fe80000100800 */
[----:B0-----:R-:W3:Y:S04]  /*12fa0*/  LDL.LU R7, [R1+0x308] ;  /* 0x0003080001077983 */ /* 0x001ee80000300800 */
[----:B------:R0:W-:Y:S01]  /*12fb0*/  STL [R1+0x320], R4 ;  /* 0x0003200401007387 */ /* 0x0001e20000100800 */
[----:B----4-:R-:W-:-:S03]  /*12fc0*/  IADD3 R9, P4, PT, R9, UR19, RZ ;  /* 0x0000001309097c10 */ /* 0x010fc6000ff9e0ff */
[----:B0-----:R-:W4:Y:S04]  /*12fd0*/  LDL.LU R4, [R1+0x324] ;  /* 0x0003240001047983 */ /* 0x001f280000300800 */
[----:B------:R-:W4:Y:S01]  /*12fe0*/  LDL.LU R30, [R1+0x300] ;  /* 0x00030000011e7983 */ /* 0x000f220000300800 */
[----:B------:R-:W-:-:S03]  /*12ff0*/  IADD3.X R3, PT, PT, R3, UR39, RZ, P5, !PT ;  /* 0x0000002703037c10 */ /* 0x000fc6000affe4ff */
[----:B------:R-:W-:Y:S04]  /*13000*/  STL [R1+0x33c], R10 ;  /* 0x00033c0a01007387 */ /* 0x000fe80000100800 */
[----:B------:R0:W-:Y:S04]  /*13010*/  STL [R1+0x334], R3 ;  /* 0x0003340301007387 */ /* 0x0001e80000100800 */
[----:B------:R-:W-:Y:S04]  /*13020*/  STL [R1+0x318], R9 ;  /* 0x0003180901007387 */ /* 0x000fe80000100800 */
[----:B0-----:R-:W4:Y:S01]  /*13030*/  LDL.LU R3, [R1+0x31c] ;  /* 0x00031c0001037983 */ /* 0x001f220000300800 */
[----:B------:R-:W-:-:S05]  /*13040*/  IADD3 R6, P5, PT, R6, UR19, RZ ;  /* 0x0000001306067c10 */ /* 0x000fca000ffbe0ff */
[----:B------:R0:W-:Y:S04]  /*13050*/  STL [R1+0x310], R6 ;  /* 0x0003100601007387 */ /* 0x0001e80000100800 */
[----:B0-----:R-:W4:Y:S04]  /*13060*/  LDL.LU R6, [R1+0x2f8] ;  /* 0x0002f80001067983 */ /* 0x001f280000300800 */
[----:B------:R-:W4:Y:S04]  /*13070*/  LDL.LU R29, [R1+0x314] ;  /* 0x00031400011d7983 */ /* 0x000f280000300800 */
[----:B------:R-:W4:Y:S04]  /*13080*/  LDL.LU R28, [R1+0x2f0] ;  /* 0x0002f000011c7983 */ /* 0x000f280000300800 */
[----:B------:R-:W4:Y:S01]  /*13090*/  LDL.LU R27, [R1+0x30c] ;  /* 0x00030c00011b7983 */ /* 0x000f220000300800 */
[----:B--2---:R-:W-:-:S05]  /*130a0*/  IADD3.X R5, PT, PT, R5, UR39, RZ, P6, !PT ;  /* 0x0000002705057c10 */ /* 0x004fca000b7fe4ff */
[----:B------:R0:W-:Y:S04]  /*130b0*/  STL [R1+0x32c], R5 ;  /* 0x00032c0501007387 */ /* 0x0001e80000100800 */
[----:B------:R-:W2:Y:S04]  /*130c0*/  LDL.LU R26, [R1+0x2e8] ;  /* 0x0002e800011a7983 */ /* 0x000ea80000300800 */
        /* <DEDUP_REMOVED lines=16> */
[----:B0-----:R-:W2:Y:S04]  /*131d0*/  LDL.LU R5, [R1+0x2c4] ;  /* 0x0002c40001057983 */ /* 0x001ea80000300800 */
[----:B------:R-:W2:Y:S01]  /*131e0*/  LDL.LU R10, [R1+0x2a0] ;  /* 0x0002a000010a7983 */ /* 0x000ea20000300800 */
[----:B---3--:R-:W-:-:S05]  /*131f0*/  IADD3 R7, P6, PT, R7, UR19, RZ ;  /* 0x0000001307077c10 */ /* 0x008fca000ffde0ff */
[----:B------:R0:W-:Y:S01]  /*13200*/  STL [R1+0x308], R7 ;  /* 0x0003080701007387 */ /* 0x0001e20000100800 */
[----:B----4-:R-:W-:-:S03]  /*13210*/  IADD3.X R4, PT, PT, R4, UR39, RZ, P1, !PT ;  /* 0x0000002704047c10 */ /* 0x010fc60008ffe4ff */
[----:B0-----:R-:W3:Y:S04]  /*13220*/  LDL.LU R7, [R1+0x2bc] ;  /* 0x0002bc0001077983 */ /* 0x001ee80000300800 */
[----:B------:R0:W-:Y:S04]  /*13230*/  STL [R1+0x324], R4 ;  /* 0x0003240401007387 */ /* 0x0001e80000100800 */
[----:B0-----:R-:W4:Y:S01]  /*13240*/  LDL.LU R4, [R1+0x298] ;  /* 0x0002980001047983 */ /* 0x001f220000300800 */
[----:B------:R-:W-:-:S05]  /*13250*/  IADD3.X R3, PT, PT, R3, UR39, RZ, P3, !PT ;  /* 0x0000002703037c10 */ /* 0x000fca0009ffe4ff */
[----:B------:R0:W-:Y:S04]  /*13260*/  STL [R1+0x31c], R3 ;  /* 0x00031c0301007387 */ /* 0x0001e80000100800 */
[----:B0-----:R-:W4:Y:S01]  /*13270*/  LDL.LU R3, [R1+0x2b4] ;  /* 0x0002b40001037983 */ /* 0x001f220000300800 */
[----:B------:R-:W-:Y:S02]  /*13280*/  IADD3 R30, P1, PT, R30, UR19, RZ ;  /* 0x000000131e1e7c10 */ /* 0x000fe4000ff3e0ff */
[----:B------:R-:W-:-:S03]  /*13290*/  IADD3 R6, P3, PT, R6, UR19, RZ ;  /* 0x0000001306067c10 */ /* 0x000fc6000ff7e0ff */
[----:B------:R-:W-:Y:S01]  /*132a0*/  STL [R1+0x300], R30 ;  /* 0x0003001e01007387 */ /* 0x000fe20000100800 */
[----:B------:R-:W-:-:S03]  /*132b0*/  IADD3.X R29, PT, PT, R29, UR39, RZ, P4, !PT ;  /* 0x000000271d1d7c10 */ /* 0x000fc6000a7fe4ff */
[----:B------:R0:W-:Y:S01]  /*132c0*/  STL [R1+0x2f8], R6 ;  /* 0x0002f80601007387 */ /* 0x0001e20000100800 */
[----:B------:R-:W-:Y:S02]  /*132d0*/  IADD3 R28, P4, PT, R28, UR19, RZ ;  /* 0x000000131c1c7c10 */ /* 0x000fe4000ff9e0ff */
[----:B------:R-:W-:Y:S01]  /*132e0*/  IADD3.X R27, PT, PT, R27, UR39, RZ, P5, !PT ;  /* 0x000000271b1b7c10 */ /* 0x000fe2000affe4ff */
[----:B0-----:R-:W4:Y:S04]  /*132f0*/  LDL.LU R6, [R1+0x290] ;  /* 0x0002900001067983 */ /* 0x001f280000300800 */
[----:B------:R-:W-:Y:S04]  /*13300*/  STL [R1+0x314], R29 ;  /* 0x0003141d01007387 */ /* 0x000fe80000100800 */
[----:B------:R-:W-:Y:S04]  /*13310*/  STL [R1+0x2f0], R28 ;  /* 0x0002f01c01007387 */ /* 0x000fe80000100800 */
[----:B------:R-:W-:Y:S01]  /*13320*/  STL [R1+0x30c], R27 ;  /* 0x00030c1b01007387 */ /* 0x000fe20000100800 */
[----:B--2---:R-:W-:-:S02]  /*13330*/  IADD3 R26, P5, PT, R26, UR19, RZ ;  /* 0x000000131a1a7c10 */ /* 0x004fc4000ffbe0ff */
        /* <DEDUP_REMOVED lines=26> */
[----:B------:R-:W-:Y:S02]  /*134e0*/  IADD3 R12, P1, PT, R12, UR19, RZ ;  /* 0x000000130c0c7c10 */ /* 0x000fe4000ff3e0ff */
[----:B------:R-:W-:Y:S01]  /*134f0*/  IADD3.X R11, PT, PT, R11, UR39, RZ, P3, !PT ;  /* 0x000000270b0b7c10 */ /* 0x000fe20009ffe4ff */
[----:B------:R-:W-:Y:S01]  /*13500*/  STL [R1+0x2d4], R13 ;  /* 0x0002d40d01007387 */ /* 0x000fe20000100800 */
[----:B------:R-:W-:-:S03]  /*13510*/  IADD3 R9, P3, PT, R9, UR19, RZ ;  /* 0x0000001309097c10 */ /* 0x000fc6000ff7e0ff */
[----:B------:R-:W-:Y:S01]  /*13520*/  STL [R1+0x2b0], R12 ;  /* 0x0002b00c01007387 */ /* 0x000fe20000100800 */
[----:B------:R-:W-:-:S03]  /*13530*/  IADD3.X R5, PT, PT, R5, UR39, RZ, P4, !PT ;  /* 0x0000002705057c10 */ /* 0x000fc6000a7fe4ff */
[----:B------:R0:W-:Y:S01]  /*13540*/  STL [R1+0x2a8], R9 ;  /* 0x0002a80901007387 */ /* 0x0001e20000100800 */
[----:B------:R-:W-:-:S03]  /*13550*/  IADD3 R10, P4, PT, R10, UR19, RZ ;  /* 0x000000130a0a7c10 */ /* 0x000fc6000ff9e0ff */
[----:B------:R-:W-:Y:S04]  /*13560*/  STL [R1+0x2cc], R11 ;  /* 0x0002cc0b01007387 */ /* 0x000fe80000100800 */
[----:B0-----:R-:W2:Y:S04]  /*13570*/  LDL.LU R9, [R1+0x2ac] ;  /* 0x0002ac0001097983 */ /* 0x001ea80000300800 */
[----:B------:R0:W-:Y:S04]  /*13580*/  STL [R1+0x2c4], R5 ;  /* 0x0002c40501007387 */ /* 0x0001e80000100800 */
[----:B0-----:R-:W2:Y:S01]  /*13590*/  LDL.LU R5, [R1+0x288] ;  /* 0x0002880001057983 */ /* 0x001ea20000300800 */
[----:B---3--:R-:W-:-:S03]  /*135a0*/  IADD3.X R7, PT, PT, R7, UR39, RZ, P5, !PT ;  /* 0x0000002707077c10 */ /* 0x008fc6000affe4ff */
[----:B------:R-:W3:Y:S04]  /*135b0*/  LDL.LU R30, [R1+0x2a4] ;  /* 0x0002a400011e7983 */ /* 0x000ee80000300800 */
[----:B------:R-:W-:Y:S01]  /*135c0*/  STL [R1+0x2a0], R10 ;  /* 0x0002a00a01007387 */ /* 0x000fe20000100800 */
[----:B----4-:R-:W-:-:S05]  /*135d0*/  IADD3 R4, P5, PT, R4, UR19, RZ ;  /* 0x0000001304047c10 */ /* 0x010fca000ffbe0ff */
[----:B------:R0:W-:Y:S04]  /*135e0*/  STL [R1+0x298], R4 ;  /* 0x0002980401007387 */ /* 0x0001e80000100800 */
[----:B------:R-:W-:Y:S04]  /*135f0*/  STL [R1+0x2bc], R7 ;  /* 0x0002bc0701007387 */ /* 0x000fe80000100800 */
[----:B0-----:R-:W4:Y:S01]  /*13600*/  LDL.LU R4, [R1+0x280] ;  /* 0x0002800001047983 */ /* 0x001f220000300800 */
[----:B------:R-:W-:-:S05]  /*13610*/  IADD3.X R3, PT, PT, R3, UR39, RZ, P6, !PT ;  /* 0x0000002703037c10 */ /* 0x000fca000b7fe4ff */
[----:B------:R0:W-:Y:S04]  /*13620*/  STL [R1+0x2b4], R3 ;  /* 0x0002b40301007387 */ /* 0x0001e80000100800 */
[----:B0-----:R-:W4:Y:S04]  /*13630*/  LDL.LU R3, [R1+0x29c] ;  /* 0x00029c0001037983 */ /* 0x001f280000300800 */
[----:B------:R-:W4:Y:S01]  /*13640*/  LDL.LU R29, [R1+0x278] ;  /* 0x00027800011d7983 */ /* 0x000f220000300800 */
[----:B------:R-:W-:-:S03]  /*13650*/  IADD3 R6, P6, PT, R6, UR19, RZ ;  /* 0x0000001306067c10 */ /* 0x000fc6000ffde0ff */
        /* <DEDUP_REMOVED lines=22> */
[----:B--2---:R-:W-:-:S05]  /*137c0*/  IADD3.X R9, PT, PT, R9, UR39, RZ, P1, !PT ;  /* 0x0000002709097c10 */ /* 0x004fca0008ffe4ff */
[----:B------:R0:W-:Y:S01]  /*137d0*/  STL [R1+0x2ac], R9 ;  /* 0x0002ac0901007387 */ /* 0x0001e20000100800 */
[----:B------:R-:W-:-:S03]  /*137e0*/  IADD3 R5, P1, PT, R5, UR19, RZ ;  /* 0x0000001305057c10 */ /* 0x000fc6000ff3e0ff */
[----:B0-----:R-:W2:Y:S01]  /*137f0*/  LDL.LU R9, [R1+0x220] ;  /* 0x0002200001097983 */ /* 0x001ea20000300800 */
[----:B---3--:R-:W-:-:S03]  /*13800*/  IADD3.X R30, PT, PT, R30, UR39, RZ, P3, !PT ;  /* 0x000000271e1e7c10 */ /* 0x008fc60009ffe4ff */
[----:B------:R0:W-:Y:S04]  /*13810*/  STL [R1+0x288], R5 ;  /* 0x0002880501007387 */ /* 0x0001e80000100800 */
[----:B0-----:R-:W3:Y:S01]  /*13820*/  LDL.LU R5, [R1+0x23c] ;  /* 0x00023c0001057983 */ /* 0x001ee20000300800 */
[----:B----4-:R-:W-:-:S05]  /*13830*/  IADD3 R4, P3, PT, R4, UR19, RZ ;  /* 0x0000001304047c10 */ /* 0x010fca000ff7e0ff */
[----:B------:R0:W-:Y:S04]  /*13840*/  STL [R1+0x280], R4 ;  /* 0x0002800401007387 */ /* 0x0001e80000100800 */
[----:B0-----:R-:W4:Y:S01]  /*13850*/  LDL.LU R4, [R1+0x218] ;  /* 0x0002180001047983 */ /* 0x001f220000300800 */
[----:B------:R-:W-:-:S03]  /*13860*/  IADD3.X R3, PT, PT, R3, UR39, RZ, P4, !PT ;  /* 0x0000002703037c10 */ /* 0x000fc6000a7fe4ff */
[----:B------:R-:W-:Y:S04]  /*13870*/  STL [R1+0x2a4], R30 ;  /* 0x0002a41e01007387 */ /* 0x000fe80000100800 */
[----:B------:R0:W-:Y:S04]  /*13880*/  STL [R1+0x29c], R3 ;  /* 0x00029c0301007387 */ /* 0x0001e80000100800 */
[----:B0-----:R-:W4:Y:S01]  /*13890*/  LDL.LU R3, [R1+0x234] ;  /* 0x0002340001037983 */ /* 0x001f220000300800 */
[----:B------:R-:W-:Y:S02]  /*138a0*/  IADD3 R29, P4, PT, R29, UR19, RZ ;  /* 0x000000131d1d7c10 */ /* 0x000fe4000ff9e0ff */
[----:B------:R-:W-:-:S02]  /*138b0*/  IADD3.X R28, PT, PT, R28, UR39, RZ, P5, !PT ;  /* 0x000000271c1c7c10 */ /* 0x000fc4000affe4ff */
        /* <DEDUP_REMOVED lines=35> */
[----:B------:R-:W-:Y:S04]  /*13af0*/  STL [R1+0x238], R13 ;  /* 0x0002380d01007387 */ /* 0x000fe80000100800 */
[----:B------:R-:W-:Y:S01]  /*13b00*/  STL [R1+0x254], R12 ;  /* 0x0002540c01007387 */ /* 0x000fe20000100800 */
[----:B------:R-:W-:-:S03]  /*13b10*/  IADD3.X R10, PT, PT, R10, UR39, RZ, P5, !PT ;  /* 0x000000270a0a7c10 */ /* 0x000fc6000affe4ff */
        /* <DEDUP_REMOVED lines=14> */
[----:B0-----:R-:W3:Y:S04]  /*13c00*/  LDL.LU R4, [R1+0x200] ;  /* 0x0002000001047983 */ /* 0x001ee80000300800 */
[----:B------:R-:W4:Y:S01]  /*13c10*/  LDL.LU R29, [R1+0x21c] ;  /* 0x00021c00011d7983 */ /* 0x000f220000300800 */
[----:B------:R-:W-:-:S03]  /*13c20*/  IADD3.X R3, PT, PT, R3, UR39, RZ, P1, !PT ;  /* 0x0000002703037c10 */ /* 0x000fc60008ffe4ff */
        /* <DEDUP_REMOVED lines=31> */
[----:B0-----:R-:W2:Y:S04]  /*13e20*/  LDL.LU R5, [R1+0x1bc] ;  /* 0x0001bc0001057983 */ /* 0x001ea80000300800 */
[----:B------:R-:W-:Y:S01]  /*13e30*/  STL [R1+0x208], R30 ;  /* 0x0002081e01007387 */ /* 0x000fe20000100800 */
[----:B---3--:R-:W-:Y:S02]  /*13e40*/  IADD3 R4, P4, PT, R4, UR19, RZ ;  /* 0x0000001304047c10 */ /* 0x008fe4000ff9e0ff */
        /* <DEDUP_REMOVED lines=57> */
[----:B------:R-:W2:Y:S04]  /*141e0*/  LDL.LU R29, [R1+0x178] ;  /* 0x00017800011d7983 */ /* 0x000ea80000300800 */
[----:B------:R-:W2:Y:S04]  /*141f0*/  LDL.LU R28, [R1+0x19c] ;  /* 0x00019c00011c7983 */ /* 0x000ea80000300800 */
[----:B------:R-:W2:Y:S01]  /*14200*/  LDL.LU R27, [R1+0x170] ;  /* 0x00017000011b7983 */ /* 0x000ea20000300800 */
[----:B---3--:R-:W-:-:S05]  /*14210*/  IADD3 R4, P1, PT, R4, UR19, RZ ;  /* 0x0000001304047c10 */ /* 0x008fca000ff3e0ff */
        /* <DEDUP_REMOVED lines=34> */
[----:B------:R-:W-:Y:S02]  /*14440*/  IADD3.X R28, PT, PT, R28, UR39, RZ, P6, !PT ;  /* 0x000000271c1c7c10 */ /* 0x000fe4000b7fe4ff */
[----:B------:R-:W-:Y:S01]  /*14450*/  IADD3 R27, P6, PT, R27, UR19, RZ ;  /* 0x000000131b1b7c10 */ /* 0x000fe2000ffde0ff */
[----:B0-----:R-:W2:Y:S04]  /*14460*/  LDL.LU R5, [R1+0x134] ;  /* 0x0001340001057983 */ /* 0x001ea80000300800 */
[----:B------:R-:W-:Y:S01]  /*14470*/  STL [R1+0x178], R29 ;  /* 0x0001781d01007387 */ /* 0x000fe20000100800 */
[----:B---3--:R-:W-:-:S03]  /*14480*/  IADD3.X R26, PT, PT, R26, UR39, RZ, P1, !PT ;  /* 0x000000271a1a7c10 */ /* 0x008fc60008ffe4ff */
        /* <DEDUP_REMOVED lines=34> */
[----:B------:R0:W-:Y:S01]  /*146b0*/  STL [R1+0x14c], R7 ;  /* 0x00014c0701007387 */ /* 0x0001e20000100800 */
[----:B------:R-:W-:-:S03]  /*146c0*/  IADD3.X R10, PT, PT, R10, UR39, RZ, P6, !PT ;  /* 0x000000270a0a7c10 */ /* 0x000fc6000b7fe4ff */
[----:B------:R-:W-:Y:S04]  /*146d0*/  STL [R1+0x130], R11 ;  /* 0x0001300b01007387 */ /* 0x000fe80000100800 */
[----:B0-----:R-:W3:Y:S04]  /*146e0*/  LDL.LU R7, [R1+0x110] ;  /* 0x0001100001077983 */ /* 0x001ee80000300800 */
[----:B------:R0:W-:Y:S04]  /*146f0*/  STL [R1+0x128], R4 ;  /* 0x0001280401007387 */ /* 0x0001e80000100800 */
[----:B0-----:R-:W3:Y:S01]  /*14700*/  LDL.LU R4, [R1+0x12c] ;  /* 0x00012c0001047983 */ /* 0x001ee20000300800 */
[----:B----4-:R-:W-:-:S03]  /*14710*/  IADD3 R9, P6, PT, R9, UR19, RZ ;  /* 0x0000001309097c10 */ /* 0x010fc6000ffde0ff */
[----:B------:R-:W4:Y:S04]  /*14720*/  LDL.LU R30, [R1+0x108] ;  /* 0x00010800011e7983 */ /* 0x000f280000300800 */
[----:B------:R-:W-:Y:S01]  /*14730*/  STL [R1+0x144], R10 ;  /* 0x0001440a01007387 */ /* 0x000fe20000100800 */
[----:B------:R-:W-:-:S05]  /*14740*/  IADD3.X R3, PT, PT, R3, UR39, RZ, P1, !PT ;  /* 0x0000002703037c10 */ /* 0x000fca0008ffe4ff */
        /* <DEDUP_REMOVED lines=32> */
[----:B------:R-:W-:-:S03]  /*14950*/  IADD3.X R4, PT, PT, R4, UR39, RZ, P4, !PT ;  /* 0x0000002704047c10 */ /* 0x000fc6000a7fe4ff */
[----:B0-----:R-:W3:Y:S04]  /*14960*/  LDL.LU R7, [R1+0xc4] ;  /* 0x0000c40001077983 */ /* 0x001ee80000300800 */
[----:B------:R0:W-:Y:S04]  /*14970*/  STL [R1+0x12c], R4 ;  /* 0x00012c0401007387 */ /* 0x0001e80000100800 */
[----:B0-----:R-:W3:Y:S01]  /*14980*/  LDL.LU R4, [R1+0x60c] ;  /* 0x00060c0001047983 */ /* 0x001ee20000300800 */
[----:B----4-:R-:W-:-:S05]  /*14990*/  IADD3.X R3, PT, PT, R3, UR39, RZ, P5, !PT ;  /* 0x0000002703037c10 */ /* 0x010fca000affe4ff */
[----:B------:R0:W-:Y:S04]  /*149a0*/  STL [R1+0x124], R3 ;  /* 0x0001240301007387 */ /* 0x0001e80000100800 */
[----:B0-----:R-:W4:Y:S01]  /*149b0*/  LDL.LU R3, [R1+0xbc] ;  /* 0x0000bc0001037983 */ /* 0x001f220000300800 */
[----:B------:R-:W-:-:S05]  /*149c0*/  IADD3 R30, P4, PT, R30, UR19, RZ ;  /* 0x000000131e1e7c10 */ /* 0x000fca000ff9e0ff */
[----:B------:R-:W-:Y:S01]  /*149d0*/  STL [R1+0x108], R30 ;  /* 0x0001081e01007387 */ /* 0x000fe20000100800 */
[----:B------:R-:W-:Y:S02]  /*149e0*/  IADD3 R6, P5, PT, R6, UR19, RZ ;  /* 0x0000001306067c10 */ /* 0x000fe4000ffbe0ff */
        /* <DEDUP_REMOVED lines=50> */
[----:B------:R-:W-:-:S05]  /*14d10*/  IADD3 R4, P1, PT, R4, UR18, RZ ;  /* 0x0000001204047c10 */ /* 0x000fca000ff3e0ff */
[----:B------:R0:W-:Y:S04]  /*14d20*/  STL [R1+0x60c], R4 ;  /* 0x00060c0401007387 */ /* 0x0001e80000100800 */
[----:B------:R-:W-:Y:S04]  /*14d30*/  STL [R1+0xc4], R7 ;  /* 0x0000c40701007387 */ /* 0x000fe80000100800 */
[----:B0-----:R-:W3:Y:S01]  /*14d40*/  LDL.LU R4, [R1+0x5fc] ;  /* 0x0005fc0001047983 */ /* 0x001ee20000300800 */
[----:B----4-:R-:W-:-:S05]  /*14d50*/  IADD3.X R3, PT, PT, R3, UR39, RZ, P3, !PT ;  /* 0x0000002703037c10 */ /* 0x010fca0009ffe4ff */
[----:B------:R0:W-:Y:S04]  /*14d60*/  STL [R1+0xbc], R3 ;  /* 0x0000bc0301007387 */ /* 0x0001e80000100800 */
[----:B0-----:R-:W4:Y:S04]  /*14d70*/  LDL.LU R3, [R1+0x610] ;  /* 0x0006100001037983 */ /* 0x001f280000300800 */
[----:B------:R-:W4:Y:S04]  /*14d80*/  LDL.LU R29, [R1+0x5f4] ;  /* 0x0005f400011d7983 */ /* 0x000f280000300800 */
[----:B------:R-:W4:Y:S01]  /*14d90*/  LDL.LU R28, [R1+0x608] ;  /* 0x00060800011c7983 */ /* 0x000f220000300800 */
[----:B------:R-:W-:-:S03]  /*14da0*/  IADD3 R6, P3, PT, R6, UR18, RZ ;  /* 0x0000001206067c10 */ /* 0x000fc6000ff7e0ff */
        /* <DEDUP_REMOVED lines=28> */
[----:B------:R-:W-:-:S05]  /*14f70*/  IADD3 R4, P5, PT, R4, UR18, RZ ;  /* 0x0000001204047c10 */ /* 0x000fca000ffbe0ff */
[----:B------:R0:W-:Y:S04]  /*14f80*/  STL [R1+0x5fc], R4 ;  /* 0x0005fc0401007387 */ /* 0x0001e80000100800 */
[----:B0-----:R-:W3:Y:S04]  /*14f90*/  LDL.LU R4, [R1+0x5a4] ;  /* 0x0005a40001047983 */ /* 0x001ee80000300800 */
[----:B------:R-:W-:Y:S01]  /*14fa0*/  STL [R1+0x618], R30 ;  /* 0x0006181e01007387 */ /* 0x000fe20000100800 */
[----:B----4-:R-:W-:-:S05]  /*14fb0*/  IADD3.X R3, PT, PT, R3, UR38, RZ, P6, !PT ;  /* 0x0000002603037c10 */ /* 0x010fca000b7fe4ff */
[----:B------:R0:W-:Y:S04]  /*14fc0*/  STL [R1+0x610], R3 ;  /* 0x0006100301007387 */ /* 0x0001e80000100800 */
[----:B0-----:R-:W4:Y:S01]  /*14fd0*/  LDL.LU R3, [R1+0x5b8] ;  /* 0x0005b80001037983 */ /* 0x001f220000300800 */
[----:B------:R-:W-:Y:S02]  /*14fe0*/  IADD3 R29, P6, PT, R29, UR18, RZ ;  /* 0x000000121d1d7c10 */ /* 0x000fe4000ffde0ff */
[----:B------:R-:W-:Y:S02]  /*14ff0*/  IADD3.X R28, PT, PT, R28, UR38, RZ, P1, !PT ;  /* 0x000000261c1c7c10 */ /* 0x000fe40008ffe4ff */
        /* <DEDUP_REMOVED lines=50> */
[----:B------:R-:W-:-:S05]  /*15320*/  IADD3 R4, P3, PT, R4, UR18, RZ ;  /* 0x0000001204047c10 */ /* 0x000fca000ff7e0ff */
[----:B------:R0:W-:Y:S04]  /*15330*/  STL [R1+0x5a4], R4 ;  /* 0x0005a40401007387 */ /* 0x0001e80000100800 */
[----:B0-----:R-:W3:Y:S04]  /*15340*/  LDL.LU R4, [R1+0x58c] ;  /* 0x00058c0001047983 */ /* 0x001ee80000300800 */
[----:B------:R-:W3:Y:S04]  /*15350*/  LDL.LU R29, [R1+0x5a8] ;  /* 0x0005a800011d7983 */ /* 0x000ee80000300800 */
[----:B------:R-:W3:Y:S04]  /*15360*/  LDL.LU R28, [R1+0x56c] ;  /* 0x00056c00011c7983 */ /* 0x000ee80000300800 */
[----:B------:R-:W3:Y:S01]  /*15370*/  LDL.LU R27, [R1+0x5a0] ;  /* 0x0005a000011b7983 */ /* 0x000ee20000300800 */
[----:B----4-:R-:W-:-:S05]  /*15380*/  IADD3.X R3, PT, PT, R3, UR38, RZ, P4, !PT ;  /* 0x0000002603037c10 */ /* 0x010fca000a7fe4ff */
        /* <DEDUP_REMOVED lines=23> */
[----:B0-----:R-:W4:Y:S01]  /*15500*/  LDL.LU R7, [R1+0x530] ;  /* 0x0005300001077983 */ /* 0x001f220000300800 */
[----:B------:R-:W-:-:S03]  /*15510*/  IADD3 R30, P5, PT, R30, UR18, RZ ;  /* 0x000000121e1e7c10 */ /* 0x000fc6000ffbe0ff */
[----:B------:R0:W-:Y:S04]  /*15520*/  STL [R1+0x574], R6 ;  /* 0x0005740601007387 */ /* 0x0001e80000100800 */
[----:B0-----:R-:W4:Y:S01]  /*15530*/  LDL.LU R6, [R1+0x50c] ;  /* 0x00050c0001067983 */ /* 0x001f220000300800 */
[----:B--2---:R-:W-:-:S05]  /*15540*/  IADD3.X R5, PT, PT, R5, UR38, RZ, P6, !PT ;  /* 0x0000002605057c10 */ /* 0x004fca000b7fe4ff */
[----:B------:R0:W-:Y:S04]  /*15550*/  STL [R1+0x5b0], R5 ;  /* 0x0005b00501007387 */ /* 0x0001e80000100800 */
[----:B0-----:R-:W2:Y:S04]  /*15560*/  LDL.LU R5, [R1+0x528] ;  /* 0x0005280001057983 */ /* 0x001ea80000300800 */
[----:B------:R-:W-:Y:S01]  /*15570*/  STL [R1+0x594], R30 ;  /* 0x0005941e01007387 */ /* 0x000fe20000100800 */
[----:B---3--:R-:W-:Y:S02]  /*15580*/  IADD3 R4, P6, PT, R4, UR18, RZ ;  /* 0x0000001204047c10 */ /* 0x008fe4000ffde0ff */
[----:B------:R-:W-:-:S03]  /*15590*/  IADD3.X R29, PT, PT, R29, UR38, RZ, P1, !PT ;  /* 0x000000261d1d7c10 */ /* 0x000fc60008ffe4ff */
[----:B------:R0:W-:Y:S01]  /*155a0*/  STL [R1+0x58c], R4 ;  /* 0x00058c0401007387 */ /* 0x0001e20000100800 */
[----:B------:R-:W-:Y:S02]  /*155b0*/  IADD3 R28, P1, PT, R28, UR18, RZ ;  /* 0x000000121c1c7c10 */ /* 0x000fe4000ff3e0ff */
[----:B------:R-:W-:Y:S01]  /*155c0*/  IADD3.X R27, PT, PT, R27, UR38, RZ, P3, !PT ;  /* 0x000000261b1b7c10 */ /* 0x000fe20009ffe4ff */
[----:B0-----:R-:W3:Y:S04]  /*155d0*/  LDL.LU R4, [R1+0x504] ;  /* 0x0005040001047983 */ /* 0x001ee80000300800 */
[----:B------:R-:W-:Y:S01]  /*155e0*/  STL [R1+0x5a8], R29 ;  /* 0x0005a81d01007387 */ /* 0x000fe20000100800 */
[----:B----4-:R-:W-:-:S03]  /*155f0*/  IADD3 R26, P3, PT, R26, UR18, RZ ;  /* 0x000000121a1a7c10 */ /* 0x010fc6000ff7e0ff */
        /* <DEDUP_REMOVED lines=34> */
[----:B------:R0:W-:Y:S04]  /*15820*/  STL [R1+0x51c], R9 ;  /* 0x00051c0901007387 */ /* 0x0001e80000100800 */
[----:B------:R-:W-:Y:S04]  /*15830*/  STL [R1+0x548], R11 ;  /* 0x0005480b01007387 */ /* 0x000fe80000100800 */
[----:B0-----:R-:W4:Y:S04]  /*15840*/  LDL.LU R9, [R1+0x520] ;  /* 0x0005200001097983 */ /* 0x001f280000300800 */
[----:B------:R0:W-:Y:S04]  /*15850*/  STL [R1+0x540], R3 ;  /* 0x0005400301007387 */ /* 0x0001e80000100800 */
[----:B0-----:R-:W4:Y:S01]  /*15860*/  LDL.LU R3, [R1+0x4fc] ;  /* 0x0004fc0001037983 */ /* 0x001f220000300800 */
[----:B------:R-:W-:-:S03]  /*15870*/  IADD3 R10, P1, PT, R10, UR18, RZ ;  /* 0x000000120a0a7c10 */ /* 0x000fc6000ff3e0ff */
[----:B------:R-:W4:Y:S01]  /*15880*/  LDL.LU R30, [R1+0x518] ;  /* 0x00051800011e7983 */ /* 0x000f220000300800 */
[----:B------:R-:W-:-:S03]  /*15890*/  IADD3.X R7, PT, PT, R7, UR38, RZ, P3, !PT ;  /* 0x0000002607077c10 */ /* 0x000fc60009ffe4ff */
[----:B------:R-:W-:Y:S04]  /*158a0*/  STL [R1+0x514], R10 ;  /* 0x0005140a01007387 */ /* 0x000fe80000100800 */
[----:B------:R0:W-:Y:S01]  /*158b0*/  STL [R1+0x530], R7 ;  /* 0x0005300701007387 */ /* 0x0001e20000100800 */
[----:B------:R-:W-:-:S03]  /*158c0*/  IADD3 R6, P3, PT, R6, UR18, RZ ;  /* 0x0000001206067c10 */ /* 0x000fc6000ff7e0ff */
[----:B0-----:R-:W4:Y:S04]  /*158d0*/  LDL.LU R7, [R1+0x4f4] ;  /* 0x0004f40001077983 */ /* 0x001f280000300800 */
[----:B------:R0:W-:Y:S04]  /*158e0*/  STL [R1+0x50c], R6 ;  /* 0x00050c0601007387 */ /* 0x0001e80000100800 */
[----:B0-----:R-:W4:Y:S04]  /*158f0*/  LDL.LU R6, [R1+0x510] ;  /* 0x0005100001067983 */ /* 0x001f280000300800 */
[----:B------:R-:W4:Y:S01]  /*15900*/  LDL.LU R29, [R1+0x4ec] ;  /* 0x0004ec00011d7983 */ /* 0x000f220000300800 */
[----:B--2---:R-:W-:-:S05]  /*15910*/  IADD3.X R5, PT, PT, R5, UR38, RZ, P4, !PT ;  /* 0x0000002605057c10 */ /* 0x004fca000a7fe4ff */
[----:B------:R0:W-:Y:S04]  /*15920*/  STL [R1+0x528], R5 ;  /* 0x0005280501007387 */ /* 0x0001e80000100800 */
        /* <DEDUP_REMOVED lines=21> */
[----:B-1----:R-:W3:Y:S04]  /*15a80*/  LDL.LU R4, [R1+0x9c] ;  /* 0x00009c0001047983 */ /* 0x002ee80000300800 */
        /* <DEDUP_REMOVED lines=9> */
[----:B------:R0:W-:Y:S01]  /*15b20*/  STL [R1+0x4f4], R7 ;  /* 0x0004f40701007387 */ /* 0x0001e20000100800 */
[----:B------:R-:W-:-:S03]  /*15b30*/  IADD3.X R6, PT, PT, R6, UR38, RZ, P1, !PT ;  /* 0x0000002606067c10 */ /* 0x000fc60008ffe4ff */
[----:B0-----:R-:W4:Y:S01]  /*15b40*/  LDL.LU R7, [R1+0x8c] ;  /* 0x00008c0001077983 */ /* 0x001f220000300800 */
[----:B------:R-:W-:-:S03]  /*15b50*/  IADD3 R29, P1, PT, R29, UR18, RZ ;  /* 0x000000121d1d7c10 */ /* 0x000fc6000ff3e0ff */
[----:B------:R-:W-:Y:S04]  /*15b60*/  STL [R1+0x518], R30 ;  /* 0x0005181e01007387 */ /* 0x000fe80000100800 */
[----:B------:R0:W-:Y:S04]  /*15b70*/  STL [R1+0x510], R6 ;  /* 0x0005100601007387 */ /* 0x0001e80000100800 */
[----:B0-----:R-:W4:Y:S04]  /*15b80*/  LDL.LU R6, [R1+0xa8] ;  /* 0x0000a80001067983 */ /* 0x001f280000300800 */
[----:B------:R-:W-:Y:S01]  /*15b90*/  STL [R1+0x4ec], R29 ;  /* 0x0004ec1d01007387 */ /* 0x000fe20000100800 */
[----:B--2---:R-:W-:-:S02]  /*15ba0*/  IADD3.X R28, PT, PT, R28, UR38, RZ, P3, !PT ;  /* 0x000000261c1c7c10 */ /* 0x004fc40009ffe4ff */
[----:B------:R-:W-:-:S03]  /*15bb0*/  IADD3 R27, P3, PT, R27, UR18, RZ ;  /* 0x000000121b1b7c10 */ /* 0x000fc6000ff7e0ff */
[----:B------:R-:W-:Y:S04]  /*15bc0*/  STL [R1+0x508], R28 ;  /* 0x0005081c01007387 */ /* 0x000fe80000100800 */
[----:B------:R-:W-:Y:S01]  /*15bd0*/  STL [R1+0x4e4], R27 ;  /* 0x0004e41b01007387 */ /* 0x000fe20000100800 */
[----:B---3--:R-:W-:Y:S02]  /*15be0*/  IADD3.X R26, PT, PT, R26, UR38, RZ, P4, !PT ;  /* 0x000000261a1a7c10 */ /* 0x008fe4000a7fe4ff */
        /* <DEDUP_REMOVED lines=32> */
[----:B------:R0:W-:Y:S01]  /*15df0*/  STL [R1+0x4c0], R5 ;  /* 0x0004c00501007387 */ /* 0x0001e20000100800 */
[----:B------:R-:W-:-:S03]  /*15e00*/  IADD3.X R10, PT, PT, R10, UR38, RZ, P3, !PT ;  /* 0x000000260a0a7c10 */ /* 0x000fc60009ffe4ff */
[----:B------:R-:W-:Y:S04]  /*15e10*/  STL [R1+0xa4], R11 ;  /* 0x0000a40b01007387 */ /* 0x000fe80000100800 */
[----:B0-----:R-:W2:Y:S04]  /*15e20*/  LDL.LU R5, [R1+0x84] ;  /* 0x0000840001057983 */ /* 0x001ea80000300800 */
[----:B------:R0:W-:Y:S04]  /*15e30*/  STL [R1+0x9c], R4 ;  /* 0x00009c0401007387 */ /* 0x0001e80000100800 */
[----:B0-----:R-:W3:Y:S01]  /*15e40*/  LDL.LU R4, [R1+0xa0] ;  /* 0x0000a00001047983 */ /* 0x001ee20000300800 */
[----:B----4-:R-:W-:-:S03]  /*15e50*/  IADD3 R9, P3, PT, R9, UR18, RZ ;  /* 0x0000001209097c10 */ /* 0x010fc6000ff7e0ff */
[----:B------:R-:W4:Y:S04]  /*15e60*/  LDL.LU R29, [R1+0x98] ;  /* 0x00009800011d7983 */ /* 0x000f280000300800 */
[----:B------:R-:W-:Y:S01]  /*15e70*/  STL [R1+0xb8], R10 ;  /* 0x0000b80a01007387 */ /* 0x000fe20000100800 */
[----:B------:R-:W-:-:S05]  /*15e80*/  IADD3.X R3, PT, PT, R3, UR38, RZ, P4, !PT ;  /* 0x0000002603037c10 */ /* 0x000fca000a7fe4ff */
[----:B------:R0:W-:Y:S04]  /*15e90*/  STL [R1+0xb0], R3 ;  /* 0x0000b00301007387 */ /* 0x0001e80000100800 */
[----:B------:R1:W-:Y:S04]  /*15ea0*/  STL [R1+0x94], R9 ;  /* 0x0000940901007387 */ /* 0x0003e80000100800 */
[----:B0-----:R-:W4:Y:S04]  /*15eb0*/  LDL.LU R3, [R1+0x7c] ;  /* 0x00007c0001037983 */ /* 0x001f280000300800 */
[----:B-1----:R-:W4:Y:S01]  /*15ec0*/  LDL.LU R9, [R1+0x90] ;  /* 0x0000900001097983 */ /* 0x002f220000300800 */
[----:B------:R-:W-:-:S03]  /*15ed0*/  IADD3 R7, P4, PT, R7, UR18, RZ ;  /* 0x0000001207077c10 */ /* 0x000fc6000ff9e0ff */
[----:B------:R-:W4:Y:S04]  /*15ee0*/  LDL.LU R28, [R1+0x74] ;  /* 0x00007400011c7983 */ /* 0x000f280000300800 */
[----:B------:R0:W-:Y:S04]  /*15ef0*/  STL [R1+0x8c], R7 ;  /* 0x00008c0701007387 */ /* 0x0001e80000100800 */
[----:B------:R-:W4:Y:S04]  /*15f00*/  LDL.LU R27, [R1+0x88] ;  /* 0x00008800011b7983 */ /* 0x000f280000300800 */
[----:B------:R-:W4:Y:S01]  /*15f10*/  LDL.LU R26, [R1+0x6c] ;  /* 0x00006c00011a7983 */ /* 0x000f220000300800 */
[----:B------:R-:W-:-:S05]  /*15f20*/  IADD3.X R6, PT, PT, R6, UR38, RZ, P5, !PT ;  /* 0x0000002606067c10 */ /* 0x000fca000affe4ff */
        /* <DEDUP_REMOVED lines=18> */
[----:B-1----:R-:W4:Y:S01]  /*16050*/  LDL.LU R6, [R1+0x38] ;  /* 0x0000380001067983 */ /* 0x002f220000300800 */
[----:B--2---:R-:W-:-:S05]  /*16060*/  IADD3 R5, P5, PT, R5, UR18, RZ ;  /* 0x0000001205057c10 */ /* 0x004fca000ffbe0ff */
[----:B------:R0:W-:Y:S01]  /*16070*/  STL [R1+0x84], R5 ;  /* 0x0000840501007387 */ /* 0x0001e20000100800 */
[----:B---3--:R-:W-:-:S03]  /*16080*/  IADD3.X R4, PT, PT, R4, UR38, RZ, P6, !PT ;  /* 0x0000002604047c10 */ /* 0x008fc6000b7fe4ff */
[----:B0-----:R-:W2:Y:S01]  /*16090*/  LDL.LU R5, [R1+0x28] ;  /* 0x0000280001057983 */ /* 0x001ea20000300800 */
[----:B------:R-:W0:Y:S01]  /*160a0*/  SYNCS.PHASECHK.TRANS64.TRYWAIT P6, [UR8], R2 ;  /* 0x00000002ff0075a7 */ /* 0x000e2200080c1108 */
[----:B----4-:R-:W-:Y:S02]  /*160b0*/  IADD3.X R29, PT, PT, R29, UR38, RZ, P1, !PT ;  /* 0x000000261d1d7c10 */ /* 0x010fe40008ffe4ff */
[----:B------:R1:W-:Y:S04]  /*160c0*/  STL [R1+0xa0], R4 ;  /* 0x0000a00401007387 */ /* 0x0003e80000100800 */
[----:B-1----:R-:W3:Y:S01]  /*160d0*/  LDL.LU R4, [R1+0x24] ;  /* 0x0000240001047983 */ /* 0x002ee20000300800 */
[----:B------:R-:W-:Y:S02]  /*160e0*/  IADD3 R3, P1, PT, R3, UR18, RZ ;  /* 0x0000001203037c10 */ /* 0x000fe4000ff3e0ff */
[----:B------:R-:W-:-:S03]  /*160f0*/  IADD3.X R9, PT, PT, R9, UR38, RZ, P3, !PT ;  /* 0x0000002609097c10 */ /* 0x000fc60009ffe4ff */
[----:B------:R1:W-:Y:S04]  /*16100*/  STL [R1+0x7c], R3 ;  /* 0x00007c0301007387 */ /* 0x0003e80000100800 */
[----:B-1----:R-:W4:Y:S04]  /*16110*/  LDL.LU R3, [R1+0x20] ;  /* 0x0000200001037983 */ /* 0x002f280000300800 */
[----:B------:R-:W-:Y:S04]  /*16120*/  STL [R1+0x98], R29 ;  /* 0x0000981d01007387 */ /* 0x000fe80000100800 */
[----:B------:R1:W-:Y:S04]  /*16130*/  STL [R1+0x90], R9 ;  /* 0x0000900901007387 */ /* 0x0003e80000100800 */
[----:B-1----:R-:W4:Y:S01]  /*16140*/  LDL.LU R9, [R1+0x30] ;  /* 0x0000300001097983 */ /* 0x002f220000300800 */
        /* <DEDUP_REMOVED lines=35> */
[----:B------:R-:W-:-:S03]  /*16380*/  IADD3.X R6, PT, PT, R6, UR38, RZ, P1, !PT ;  /* 0x0000002606067c10 */ /* 0x000fc60008ffe4ff */
[----:B------:R-:W-:Y:S04]  /*16390*/  STL [R1+0x50], R13 ;  /* 0x0000500d01007387 */ /* 0x000fe80000100800 */
[----:B------:R-:W-:Y:S04]  /*163a0*/  STL [R1+0x34], R12 ;  /* 0x0000340c01007387 */ /* 0x000fe80000100800 */
[----:B------:R-:W-:Y:S04]  /*163b0*/  STL [R1+0x48], R11 ;  /* 0x0000480b01007387 */ /* 0x000fe80000100800 */
[----:B------:R1:W-:Y:S04]  /*163c0*/  STL [R1+0x38], R6 ;  /* 0x0000380601007387 */ /* 0x0003e80000100800 */
[----:B------:R-:W-:Y:S04]  /*163d0*/  STL [R1+0x2c], R10 ;  /* 0x00002c0a01007387 */ /* 0x000fe80000100800 */
[----:B------:R0:W-:Y:S01]  /*163e0*/  STL [R1+0x40], R7 ;  /* 0x0000400701007387 */ /* 0x0001e20000100800 */
[----:B-1----:R-:W-:-:S02]  /*163f0*/  SHF.R.U32.HI R6, RZ, 0x6, R8 ;  /* 0x00000006ff067819 */ /* 0x002fc40000011608 */
[--C-:B0-----:R-:W-:Y:S02]  /*16400*/  SHF.R.U32.HI R7, RZ, 0x6, R8.reuse ;  /* 0x00000006ff077819 */ /* 0x101fe40000011608 */
[----:B------:R-:W-:Y:S02]  /*16410*/  SHF.R.U32.HI R8, RZ, 0x6, R8 ;  /* 0x00000006ff087819 */ /* 0x000fe40000011608 */
[----:B------:R-:W-:Y:S02]  /*16420*/  SGXT.U32 R6, R6, 0x1 ;  /* 0x000000010606781a */ /* 0x000fe40000000000 */
[----:B------:R-:W-:Y:S02]  /*16430*/  SGXT.U32 R7, R7, 0x1 ;  /* 0x000000010707781a */ /* 0x000fe40000000000 */
[----:B------:R-:W-:Y:S02]  /*16440*/  SGXT.U32 R8, R8, 0x1 ;  /* 0x000000010808781a */ /* 0x000fe40000000000 */
[----:B------:R-:W-:-:S02]  /*16450*/  LOP3.LUT R7, R7, 0x4, RZ, 0xfc, !PT ;  /* 0x0000000407077812 */ /* 0x000fc400078efcff */
[----:B------:R-:W-:Y:S02]  /*16460*/  LOP3.LUT R8, R8, 0x2, RZ, 0xfc, !PT ;  /* 0x0000000208087812 */ /* 0x000fe400078efcff */
[----:B------:R-:W-:Y:S02]  /*16470*/  LOP3.LUT R6, R6, 0x6, RZ, 0xfc, !PT ;  /* 0x0000000606067812 */ /* 0x000fe400078efcff */
[----:B------:R-:W-:Y:S02]  /*16480*/  ISETP.GE.AND P5, PT, R8, UR4, PT ;  /* 0x0000000408007c0c */ /* 0x000fe4000bfa6270 */
[----:B------:R-:W-:Y:S02]  /*16490*/  ISETP.GE.AND P1, PT, R7, UR4, PT ;  /* 0x0000000407007c0c */ /* 0x000fe4000bf26270 */
[----:B------:R-:W-:Y:S02]  /*164a0*/  PRMT R62, RZ, 0x7610, R62 ;  /* 0x00007610ff3e7816 */ /* 0x000fe4000000003e */
[----:B------:R-:W-:-:S02]  /*164b0*/  PRMT R53, RZ, 0x7610, R53 ;  /* 0x00007610ff357816 */ /* 0x000fc40000000035 */
[----:B--2---:R-:W-:Y:S02]  /*164c0*/  IADD3.X R5, PT, PT, R5, UR38, RZ, P4, !PT ;  /* 0x0000002605057c10 */ /* 0x004fe4000a7fe4ff */
[----:B---3--:R-:W-:-:S04]  /*164d0*/  IADD3 R4, P4, PT, R4, UR18, RZ ;  /* 0x0000001204047c10 */ /* 0x008fc8000ff9e0ff */
[----:B----4-:R-:W-:Y:S02]  /*164e0*/  IADD3.X R3, PT, PT, R3, UR38, RZ, P4, !PT ;  /* 0x0000002603037c10 */ /* 0x010fe4000a7fe4ff */
[----:B------:R-:W-:-:S05]  /*164f0*/  IADD3.X R9, PT, PT, R9, UR38, RZ, P3, !PT ;  /* 0x0000002609097c10 */ /* 0x000fca0009ffe4ff */
[----:B------:R0:W-:Y:S04]  /*16500*/  STL [R1+0x30], R9 ;  /* 0x0000300901007387 */ /* 0x0001e80000100800 */
[----:B------:R0:W-:Y:S04]  /*16510*/  STL [R1+0x28], R5 ;  /* 0x0000280501007387 */ /* 0x0001e80000100800 */
[----:B------:R0:W-:Y:S04]  /*16520*/  STL [R1+0x24], R4 ;  /* 0x0000240401007387 */ /* 0x0001e80000100800 */
[----:B------:R0:W-:Y:S01]  /*16530*/  STL [R1+0x20], R3 ;  /* 0x0000200301007387 */ /* 0x0001e20000100800 */
[----:B------:R-:W-:Y:S01]  /*16540*/  ISETP.GE.AND P3, PT, R6, UR4, PT ;  /* 0x0000000406007c0c */ /* 0x000fe2000bf66270 */
[----:B------:R-:W-:-:S12]  /*16550*/  @!P6 BRA `(.L_x_8) ;  /* 0x000000980068e947 */ /* 0x000fd80003800000 */
.L_x_16:
[----:B------:R-:W2:Y:S04]  /*16560*/  LDL R2, [R1+0x20] ;  /* 0x0000200001027983 */ /* 0x000ea80000100800 */
[----:B0-----:R-:W2:Y:S04]  /*16570*/  LDL R3, [R1+0x24] ;  /* 0x0000240001037983 */ /* 0x001ea80000100800 */
[----:B------:R0:W-:Y:S04]  /*16580*/  STL [R1+0x758], R91 ;  /* 0x0007585b01007387 */ /* 0x0001e80000100800 */
[----:B0-----:R-:W3:Y:S04]  /*16590*/  LDL R91, [R1+0x34] ;  /* 0x00003400015b7983 */ /* 0x001ee80000100800 */
[----:B------:R-:W-:Y:S04]  /*165a0*/  STL [R1+0x754], R89 ;  /* 0x0007545901007387 */ /* 0x000fe80000100800 */
[----:B------:R-:W-:Y:S04]  /*165b0*/  STL [R1+0x750], R87 ;  /* 0x0007505701007387 */ /* 0x000fe80000100800 */
[----:B------:R-:W-:Y:S04]  /*165c0*/  STL [R1+0x74c], R85 ;  /* 0x00074c5501007387 */ /* 0x000fe80000100800 */
[----:B------:R-:W-:Y:S04]  /*165d0*/  STL [R1+0x748], R83 ;  /* 0x0007485301007387 */ /* 0x000fe80000100800 */
[----:B------:R-:W-:Y:S04]  /*165e0*/  STL [R1+0x744], R81 ;  /* 0x0007445101007387 */ /* 0x000fe80000100800 */
[----:B------:R0:W-:Y:S04]  /*165f0*/  STL [R1+0x740], R63 ;  /* 0x0007403f01007387 */ /* 0x0001e80000100800 */
[----:B0-----:R-:W4:Y:S04]  /*16600*/  LDL R63, [R1+0x2c] ;  /* 0x00002c00013f7983 */ /* 0x001f280000100800 */
[----:B------:R0:W-:Y:S04]  /*16610*/  STL [R1+0x73c], R69 ;  /* 0x00073c4501007387 */ /* 0x0001e80000100800 */
[----:B0-----:R-:W3:Y:S04]  /*16620*/  LDL R69, [R1+0x28] ;  /* 0x0000280001457983 */ /* 0x001ee80000100800 */
[----:B------:R0:W-:Y:S04]  /*16630*/  STL [R1+0x738], R71 ;  /* 0x0007384701007387 */ /* 0x0001e80000100800 */
[----:B0-----:R-:W3:Y:S04]  /*16640*/  LDL R71, [R1+0x30] ;  /* 0x0000300001477983 */ /* 0x001ee80000100800 */
[----:B------:R-:W-:Y:S04]  /*16650*/  STL [R1+0x734], R73 ;  /* 0x0007344901007387 */ /* 0x000fe80000100800 */
[----:B------:R0:W-:Y:S04]  /*16660*/  STL [R1+0x730], R74 ;  /* 0x0007304a01007387 */ /* 0x0001e80000100800 */
[----:B------:R1:W-:Y:S04]  /*16670*/  STL [R1+0x72c], R72 ;  /* 0x00072c4801007387 */ /* 0x0003e80000100800 */
[----:B------:R-:W-:Y:S04]  /*16680*/  STL [R1+0x728], R70 ;  /* 0x0007284601007387 */ /* 0x000fe80000100800 */
[----:B-----5:R-:W-:Y:S04]  /*16690*/  STL [R1+0x720], R0 ;  /* 0x0007200001007387 */ /* 0x020fe80000100800 */
[----:B------:R-:W3:Y:S04]  /*166a0*/  LDL R89, [R1+0x38] ;  /* 0x0000380001597983 */ /* 0x000ee80000100800 */
[----:B------:R-:W3:Y:S01]  /*166b0*/  LDL R87, [R1+0x3c] ;  /* 0x00003c0001577983 */ /* 0x000ee20000100800 */
[----:B------:R-:W0:Y:S01]  /*166c0*/  S2R R85, SR_TID.X ;  /* 0x0000000000557919 */ /* 0x000e220000002100 */
[----:B--2---:R-:W-:-:S04]  /*166d0*/  @!P0 LOP3.LUT R3, R3, R2, RZ, 0x3c, !PT ;  /* 0x0000000203038212 */ /* 0x004fc800078e3cff */
[----:B------:R-:W-:-:S04]  /*166e0*/  @!P0 LOP3.LUT R2, R3, R2, RZ, 0x3c, !PT ;  /* 0x0000000203028212 */ /* 0x000fc800078e3cff */
[----:B------:R-:W-:-:S05]  /*166f0*/  @!P0 LOP3.LUT R3, R3, R2, RZ, 0x3c, !PT ;  /* 0x0000000203038212 */ /* 0x000fca00078e3cff */
[----:B------:R4:W2:Y:S02]  /*16700*/  @!P0 LDG.E.U8 R62, desc[UR22][R2.64] ;  /* 0x00000016023e8981 */ /* 0x0008a4000c1e1100 */
[----:B----4-:R-:W-:Y:S02]  /*16710*/  @!P5 IMAD.MOV.U32 R2, RZ, RZ, R63 ;  /* 0x000000ffff02d224 */ /* 0x010fe400078e003f */
[----:B------:R-:W4:Y:S01]  /*16720*/  LDL R63, [R1+0x44] ;  /* 0x00004400013f7983 */ /* 0x000f220000100800 */
[----:B---3--:R-:W-:-:S03]  /*16730*/  @!P5 IMAD.MOV.U32 R3, RZ, RZ, R69 ;  /* 0x000000ffff03d224 */ /* 0x008fc600078e0045 */
[----:B------:R-:W3:Y:S01]  /*16740*/  LDL R69, [R1+0x40] ;  /* 0x0000400001457983 */ /* 0x000ee20000100800 */
[----:B0-----:R-:W0:Y:S01]  /*16750*/  S2R R74, SR_TID.X ;  /* 0x00000000004a7919 */ /* 0x001e220000002100 */
[----:B------:R-:W-:Y:S02]  /*16760*/  SHF.R.U32.HI R85, RZ, 0x6, R85 ;  /* 0x00000006ff557819 */ /* 0x000fe40000011655 */
[----:B------:R0:W2:Y:S02]  /*16770*/  @!P5 LDG.E.U8 R53, desc[UR22][R2.64] ;  /* 0x000000160235d981 */ /* 0x0000a4000c1e1100 */
[----:B------:R-:W-:-:S04]  /*16780*/  SGXT.U32 R85, R85, 0x1 ;  /* 0x000000015555781a */ /* 0x000fc80000000000 */
[----:B------:R-:W-:-:S04]  /*16790*/  LOP3.LUT R85, R85, 0x8, RZ, 0xfc, !PT ;  /* 0x0000000855557812 */ /* 0x000fc800078efcff */
[----:B------:R-:W-:Y:S02]  /*167a0*/  ISETP.GE.AND P5, PT, R85, UR4, PT ;  /* 0x0000000455007c0c */ /* 0x000fe4000bfa6270 */
[--C-:B0-----:R-:W-:Y:S02]  /*167b0*/  SHF.R.U32.HI R85, RZ, 0x6, R74.reuse ;  /* 0x00000006ff557819 */ /* 0x101fe4000001164a */
[----:B-1----:R-:W-:Y:S02]  /*167c0*/  SHF.R.U32.HI R72, RZ, 0x6, R74 ;  /* 0x00000006ff487819 */ /* 0x002fe4000001164a */
[----:B------:R-:W-:Y:S01]  /*167d0*/  SGXT.U32 R85, R85, 0x1 ;  /* 0x000000015555781a */ /* 0x000fe20000000000 */
[----:B------:R-:W2:Y:S03]  /*167e0*/  LDL R74, [R1+0x4c] ;  /* 0x00004c00014a7983 */ /* 0x000ea60000100800 */
[----:B------:R-:W-:-:S04]  /*167f0*/  LOP3.LUT R85, R85, 0xa, RZ, 0xfc, !PT ;  /* 0x0000000a55557812 */ /* 0x000fc800078efcff */
[----:B------:R-:W-:Y:S02]  /*16800*/  ISETP.GE.AND P4, PT, R85, UR4, PT ;  /* 0x0000000455007c0c */ /* 0x000fe4000bf86270 */
[----:B------:R-:W2:Y:S01]  /*16810*/  LDL R85, [R1+0x48] ;  /* 0x0000480001557983 */ /* 0x000ea20000100800 */
[----:B------:R-:W-:-:S04]  /*16820*/  SGXT.U32 R72, R72, 0x1 ;  /* 0x000000014848781a */ /* 0x000fc80000000000 */
[----:B------:R-:W-:Y:S01]  /*16830*/  LOP3.LUT R72, R72, 0xc, RZ, 0xfc, !PT ;  /* 0x0000000c48487812 */ /* 0x000fe200078efcff */
[----:B------:R-:W-:Y:S02]  /*16840*/  @!P1 IMAD.MOV.U32 R3, RZ, RZ, R71 ;  /* 0x000000ffff039224 */ /* 0x000fe400078e0047 */
[----:B------:R-:W2:Y:S01]  /*16850*/  LDL R71, [R1+0x54] ;  /* 0x0000540001477983 */ /* 0x000ea20000100800 */
[----:B------:R-:W-:-:S03]  /*16860*/  ISETP.GE.AND P0, PT, R72, UR4, PT ;  /* 0x0000000448007c0c */ /* 0x000fc6000bf06270 */
[----:B------:R-:W2:Y:S01]  /*16870*/  LDL R72, [R1+0x50] ;  /* 0x0000500001487983 */ /* 0x000ea20000100800 */
[----:B------:R-:W-:Y:S01]  /*16880*/  PRMT R42, RZ, 0x7610, R42 ;  /* 0x00007610ff2a7816 */ /* 0x000fe2000000002a */
[----:B------:R-:W-:Y:S01]  /*16890*/  @!P1 IMAD.MOV.U32 R2, RZ, RZ, R91 ;  /* 0x000000ffff029224 */ /* 0x000fe200078e005b */
[----:B------:R-:W-:-:S04]  /*168a0*/  PRMT R67, RZ, 0x7610, R67 ;  /* 0x00007610ff437816 */ /* 0x000fc80000000043 */
[----:B------:R0:W2:Y:S02]  /*168b0*/  @!P1 LDG.E.U8 R42, desc[UR22][R2.64] ;  /* 0x00000016022a9981 */ /* 0x0000a4000c1e1100 */
[----:B0-----:R-:W-:Y:S02]  /*168c0*/  @!P3 IMAD.MOV.U32 R2, RZ, RZ, R87 ;  /* 0x000000ffff02b224 */ /* 0x001fe400078e0057 */
[----:B------:R-:W-:-:S05]  /*168d0*/  @!P3 IMAD.MOV.U32 R3, RZ, RZ, R89 ;  /* 0x000000ffff03b224 */ /* 0x000fca00078e0059 */
[----:B------:R4:W2:Y:S02]  /*168e0*/  @!P3 LDG.E.U8 R67, desc[UR22][R2.64] ;  /* 0x000000160243b981 */ /* 0x0008a4000c1e1100 */
[----:B----4-:R-:W-:Y:S02]  /*168f0*/  @!P5 IMAD.MOV.U32 R2, RZ, RZ, R63 ;  /* 0x000000ffff02d224 */ /* 0x010fe400078e003f */
[----:B------:R-:W4:Y:S01]  /*16900*/  LDL R63, [R1+0x5c] ;  /* 0x00005c00013f7983 */ /* 0x000f220000100800 */
[----:B---3--:R-:W-:-:S03]  /*16910*/  @!P5 IMAD.MOV.U32 R3, RZ, RZ, R69 ;  /* 0x000000ffff03d224 */ /* 0x008fc600078e0045 */
[----:B------:R-:W3:Y:S01]  /*16920*/  LDL R69, [R1+0x58] ;  /* 0x0000580001457983 */ /* 0x000ee20000100800 */
[----:B------:R-:W0:Y:S01]  /*16930*/  S2R R91, SR_TID.X ;  /* 0x00000000005b7919 */ /* 0x000e220000002100 */
[----:B------:R-:W-:-:S06]  /*16940*/  PRMT R15, RZ, 0x7610, R15 ;  /* 0x00007610ff0f7816 */ /* 0x000fcc000000000f */
[----:B------:R2:W3:Y:S01]  /*16950*/  @!P5 LDG.E.U8 R15, desc[UR22][R2.64] ;  /* 0x00000016020fd981 */ /* 0x0004e2000c1e1100 */
[----:B------:R-:W-:Y:S01]  /*16960*/  PRMT R47, RZ, 0x7610, R47 ;  /* 0x00007610ff2f7816 */ /* 0x000fe2000000002f */
[----:B--2---:R-:W-:Y:S02]  /*16970*/  @!P4 IMAD.MOV.U32 R2, RZ, RZ, R74 ;  /* 0x000000ffff02c224 */ /* 0x004fe400078e004a */
[----:B------:R-:W2:Y:S01]  /*16980*/  LDL R74, [R1+0x64] ;  /* 0x00006400014a7983 */ /* 0x000ea20000100800 */
[----:B------:R-:W-:-:S03]  /*16990*/  @!P4 IMAD.MOV.U32 R3, RZ, RZ, R85 ;  /* 0x000000ffff03c224 */ /* 0x000fc600078e0055 */
[----:B------:R-:W2:Y:S01]  /*169a0*/  LDL R85, [R1+0x60] ;  /* 0x0000600001557983 */ /* 0x000ea20000100800 */
[----:B0-----:R-:W-:-:S03]  /*169b0*/  SHF.R.U32.HI R87, RZ, 0x6, R91 ;  /* 0x00000006ff577819 */ /* 0x001fc6000001165b */
[----:B------:R0:W2:Y:S01]  /*169c0*/  @!P4 LDG.E.U8 R47, desc[UR22][R2.64] ;  /* 0x00000016022fc981 */ /* 0x0000a2000c1e1100 */
[----:B------:R-:W-:Y:S02]  /*169d0*/  SGXT.U32 R87, R87, 0x1 ;  /* 0x000000015757781a */ /* 0x000fe40000000000 */
[----:B------:R-:W-:Y:S02]  /*169e0*/  LEA.HI R89, R91, 0xe, RZ, 0x1a ;  /* 0x0000000e5b597811 */ /* 0x000fe400078fd0ff */
[----:B------:R-:W-:Y:S01]  /*169f0*/  LOP3.LUT R87, R87, 0x10, RZ, 0xfc, !PT ;  /* 0x0000001057577812 */ /* 0x000fe200078efcff */
[----:B0-----:R-:W-:Y:S01]  /*16a00*/  @!P0 IMAD.MOV.U32 R2, RZ, RZ, R71 ;  /* 0x000000ffff028224 */ /* 0x001fe200078e0047 */
[--C-:B------:R-:W-:Y:S01]  /*16a10*/  SHF.R.U32.HI R71, RZ, 0x6, R91.reuse ;  /* 0x00000006ff477819 */ /* 0x100fe2000001165b */
[----:B------:R-:W-:Y:S01]  /*16a20*/  @!P0 IMAD.MOV.U32 R3, RZ, RZ, R72 ;  /* 0x000000ffff038224 */ /* 0x000fe200078e0048 */
[----:B------:R-:W-:Y:S02]  /*16a30*/  SHF.R.U32.HI R72, RZ, 0x6, R91 ;  /* 0x00000006ff487819 */ /* 0x000fe4000001165b */
[----:B------:R-:W-:-:S02]  /*16a40*/  SGXT.U32 R71, R71, 0x1 ;  /* 0x000000014747781a */ /* 0x000fc40000000000 */
[----:B------:R-:W-:Y:S02]  /*16a50*/  SGXT.U32 R72, R72, 0x1 ;  /* 0x000000014848781a */ /* 0x000fe40000000000 */
[----:B------:R-:W-:Y:S02]  /*16a60*/  ISETP.GE.AND P1, PT, R89, UR4, PT ;  /* 0x0000000459007c0c */ /* 0x000fe4000bf26270 */
[----:B------:R-:W-:Y:S01]  /*16a70*/  ISETP.GE.AND P3, PT, R87, UR4, PT ;  /* 0x0000000457007c0c */ /* 0x000fe2000bf66270 */
[----:B------:R-:W2:Y:S01]  /*16a80*/  LDL R89, [R1+0x68] ;  /* 0x0000680001597983 */ /* 0x000ea20000100800 */
[----:B------:R-:W-:Y:S02]  /*16a90*/  LOP3.LUT R72, R72, 0x12, RZ, 0xfc, !PT ;  /* 0x0000001248487812 */ /* 0x000fe400078efcff */
[----:B------:R-:W-:Y:S01]  /*16aa0*/  LOP3.LUT R71, R71, 0x14, RZ, 0xfc, !PT ;  /* 0x0000001447477812 */ /* 0x000fe200078efcff */
[----:B------:R-:W2:Y:S01]  /*16ab0*/  LDL R87, [R1+0x6c] ;  /* 0x00006c0001577983 */ /* 0x000ea20000100800 */
[----:B------:R-:W-:-:S02]  /*16ac0*/  ISETP.GE.AND P5, PT, R72, UR4, PT ;  /* 0x0000000448007c0c */ /* 0x000fc4000bfa6270 */
[----:B------:R-:W-:Y:S01]  /*16ad0*/  ISETP.GE.AND P4, PT, R71, UR4, PT ;  /* 0x0000000447007c0c */ /* 0x000fe2000bf86270 */
[----:B------:R-:W2:Y:S01]  /*16ae0*/  LDL R72, [R1+0x70] ;  /* 0x0000700001487983 */ /* 0x000ea20000100800 */
[----:B------:R-:W-:-:S03]  /*16af0*/  PRMT R41, RZ, 0x7610, R41 ;  /* 0x00007610ff297816 */ /* 0x000fc60000000029 */
[----:B------:R-:W2:Y:S04]  /*16b00*/  LDL R71, [R1+0x74] ;  /* 0x0000740001477983 */ /* 0x000ea80000100800 */
[----:B------:R4:W2:Y:S02]  /*16b10*/  @!P0 LDG.E.U8 R41, desc[UR22][R2.64] ;  /* 0x0000001602298981 */ /* 0x0008a4000c1e1100 */
[----:B----4-:R-:W-:Y:S02]  /*16b20*/  @!P1 IMAD.MOV.U32 R2, RZ, RZ, R63 ;  /* 0x000000ffff029224 */ /* 0x010fe400078e003f */
[----:B------:R-:W4:Y:S01]  /*16b30*/  LDL R63, [R1+0x7c] ;  /* 0x00007c00013f7983 */ /* 0x000f220000100800 */
[----:B---3--:R-:W-:-:S03]  /*16b40*/  @!P1 IMAD.MOV.U32 R3, RZ, RZ, R69 ;  /* 0x000000ffff039224 */ /* 0x008fc600078e0045 */
[----:B------:R-:W3:Y:S01]  /*16b50*/  LDL R69, [R1+0x78] ;  /* 0x0000780001457983 */ /* 0x000ee20000100800 */
[----:B------:R-:W-:-:S04]  /*16b60*/  SHF.R.U32.HI R91, RZ, 0x6, R91 ;  /* 0x00000006ff5b7819 */ /* 0x000fc8000001165b */
[----:B------:R-:W-:-:S04]  /*16b70*/  SGXT.U32 R91, R91, 0x1 ;  /* 0x000000015b5b781a */ /* 0x000fc80000000000 */
[----:B------:R-:W-:-:S04]  /*16b80*/  LOP3.LUT R91, R91, 0x16, RZ, 0xfc, !PT ;  /* 0x000000165b5b7812 */ /* 0x000fc800078efcff */
[----:B------:R-:W-:Y:S02]  /*16b90*/  ISETP.GE.AND P0, PT, R91, UR4, PT ;  /* 0x000000045b007c0c */ /* 0x000fe4000bf06270 */
[----:B------:R-:W0:Y:S01]  /*16ba0*/  S2R R91, SR_TID.X ;  /* 0x00000000005b7919 */ /* 0x000e220000002100 */
[----:B------:R-:W-:-:S06]  /*16bb0*/  PRMT R66, RZ, 0x7610, R66 ;  /* 0x00007610ff427816 */ /* 0x000fcc0000000042 */
[----:B------:R2:W3:Y:S01]  /*16bc0*/  @!P1 LDG.E.U8 R66, desc[UR22][R2.64] ;  /* 0x0000001602429981 */ /* 0x0004e2000c1e1100 */
[----:B------:R-:W-:Y:S01]  /*16bd0*/  PRMT R14, RZ, 0x7610, R14 ;  /* 0x00007610ff0e7816 */ /* 0x000fe2000000000e */
[----:B--2---:R-:W-:Y:S01]  /*16be0*/  @!P3 IMAD.MOV.U32 R2, RZ, RZ, R74 ;  /* 0x000000ffff02b224 */ /* 0x004fe200078e004a */
[--C-:B0-----:R-:W-:Y:S02]  /*16bf0*/  SHF.R.U32.HI R74, RZ, 0x6, R91.reuse ;  /* 0x00000006ff4a7819 */ /* 0x101fe4000001165b */
[----:B------:R-:W-:Y:S01]  /*16c00*/  SHF.R.U32.HI R91, RZ, 0x6, R91 ;  /* 0x00000006ff5b7819 */ /* 0x000fe2000001165b */
[----:B------:R-:W-:Y:S01]  /*16c10*/  @!P3 IMAD.MOV.U32 R3, RZ, RZ, R85 ;  /* 0x000000ffff03b224 */ /* 0x000fe200078e0055 */
[----:B------:R-:W-:Y:S01]  /*16c20*/  SGXT.U32 R74, R74, 0x1 ;  /* 0x000000014a4a781a */ /* 0x000fe20000000000 */
[----:B------:R-:W2:Y:S01]  /*16c30*/  LDL R85, [R1+0x80] ;  /* 0x0000800001557983 */ /* 0x000ea20000100800 */
[----:B------:R-:W-:-:S03]  /*16c40*/  SGXT.U32 R91, R91, 0x1 ;  /* 0x000000015b5b781a */ /* 0x000fc60000000000 */
[----:B------:R0:W2:Y:S01]  /*16c50*/  @!P3 LDG.E.U8 R14, desc[UR22][R2.64] ;  /* 0x00000016020eb981 */ /* 0x0000a2000c1e1100 */
[----:B------:R-:W-:-:S04]  /*16c60*/  LOP3.LUT R91, R91, 0x1a, RZ, 0xfc, !PT ;  /* 0x0000001a5b5b7812 */ /* 0x000fc800078efcff */
[----:B------:R-:W-:Y:S02]  /*16c70*/  ISETP.GE.AND P3, PT, R91, UR4, PT ;  /* 0x000000045b007c0c */ /* 0x000fe4000bf66270 */
[----:B------:R-:W1:Y:S01]  /*16c80*/  S2R R91, SR_TID.X ;  /* 0x00000000005b7919 */ /* 0x000e620000002100 */
[----:B------:R-:W-:Y:S02]  /*16c90*/  LOP3.LUT R74, R74, 0x18, RZ, 0xfc, !PT ;  /* 0x000000184a4a7812 */ /* 0x000fe400078efcff */
[----:B------:R-:W-:Y:S02]  /*16ca0*/  PRMT R10, RZ, 0x7610, R10 ;  /* 0x00007610ff0a7816 */ /* 0x000fe4000000000a */
[----:B------:R-:W-:Y:S02]  /*16cb0*/  ISETP.GE.AND P1, PT, R74, UR4, PT ;  /* 0x000000044a007c0c */ /* 0x000fe4000bf26270 */
[----:B------:R-:W2:Y:S01]  /*16cc0*/  LDL R74, [R1+0x84] ;  /* 0x00008400014a7983 */ /* 0x000ea20000100800 */
[----:B0-----:R-:W-:Y:S01]  /*16cd0*/  @!P5 IMAD.MOV.U32 R3, RZ, RZ, R89 ;  /* 0x000000ffff03d224 */ /* 0x001fe200078e0059 */
[----:B------:R-:W-:-:S02]  /*16ce0*/  PRMT R40, RZ, 0x7610, R40 ;  /* 0x00007610ff287816 */ /* 0x000fc40000000028 */
[----:B------:R-:W2:Y:S01]  /*16cf0*/  LDL R89, [R1+0x98] ;  /* 0x0000980001597983 */ /* 0x000ea20000100800 */
[----:B------:R-:W-:-:S05]  /*16d00*/  @!P5 IMAD.MOV.U32 R2, RZ, RZ, R87 ;  /* 0x000000ffff02d224 */ /* 0x000fca00078e0057 */
[----:B------:R0:W2:Y:S02]  /*16d10*/  @!P5 LDG.E.U8 R10, desc[UR22][R2.64] ;  /* 0x00000016020ad981 */ /* 0x0000a4000c1e1100 */
[----:B0-----:R-:W-:Y:S02]  /*16d20*/  @!P4 IMAD.MOV.U32 R2, RZ, RZ, R71 ;  /* 0x000000ffff02c224 */ /* 0x001fe400078e0047 */
[----:B------:R-:W-:Y:S01]  /*16d30*/  @!P4 IMAD.MOV.U32 R3, RZ, RZ, R72 ;  /* 0x000000ffff03c224 */ /* 0x000fe200078e0048 */
[----:B------:R-:W2:Y:S04]  /*16d40*/  LDL R71, [R1+0x8c] ;  /* 0x00008c0001477983 */ /* 0x000ea80000100800 */
[----:B------:R-:W2:Y:S04]  /*16d50*/  LDL R72, [R1+0x88] ;  /* 0x0000880001487983 */ /* 0x000ea80000100800 */
[----:B------:R4:W2:Y:S02]  /*16d60*/  @!P4 LDG.E.U8 R40, desc[UR22][R2.64] ;  /* 0x000000160228c981 */ /* 0x0008a4000c1e1100 */
[----:B----4-:R-:W-:Y:S01]  /*16d70*/  @!P0 IMAD.MOV.U32 R2, RZ, RZ, R63 ;  /* 0x000000ffff028224 */ /* 0x010fe200078e003f */
[----:B-1----:R-:W-:-:S04]  /*16d80*/  SHF.R.U32.HI R63, RZ, 0x6, R91 ;  /* 0x00000006ff3f7819 */ /* 0x002fc8000001165b */
[----:B------:R-:W-:-:S04]  /*16d90*/  SGXT.U32 R63, R63, 0x1 ;  /* 0x000000013f3f781a */ /* 0x000fc80000000000 */
[----:B------:R-:W-:-:S04]  /*16da0*/  LOP3.LUT R63, R63, 0x1c, RZ, 0xfc, !PT ;  /* 0x0000001c3f3f7812 */ /* 0x000fc800078efcff */
[----:B------:R-:W-:Y:S02]  /*16db0*/  ISETP.GE.AND P5, PT, R63, UR4, PT ;  /* 0x000000043f007c0c */ /* 0x000fe4000bfa6270 */
[----:B------:R-:W-:-:S04]  /*16dc0*/  LEA.HI R63, R91, 0x1e, RZ, 0x1a ;  /* 0x0000001e5b3f7811 */ /* 0x000fc800078fd0ff */
[----:B------:R-:W-:Y:S02]  /*16dd0*/  ISETP.GE.AND P4, PT, R63, UR4, PT ;  /* 0x000000043f007c0c */ /* 0x000fe4000bf86270 */
[----:B------:R-:W4:Y:S01]  /*16de0*/  LDL R63, [R1+0x94] ;  /* 0x00009400013f7983 */ /* 0x000f220000100800 */
[----:B---3--:R-:W-:-:S03]  /*16df0*/  @!P0 IMAD.MOV.U32 R3, RZ, RZ, R69 ;  /* 0x000000ffff038224 */ /* 0x008fc600078e0045 */
[----:B------:R-:W3:Y:S01]  /*16e00*/  LDL R69, [R1+0x90] ;  /* 0x0000900001457983 */ /* 0x000ee20000100800 */
[----:B------:R-:W-:Y:S02]  /*16e10*/  PRMT R65, RZ, 0x7610, R65 ;  /* 0x00007610ff417816 */ /* 0x000fe40000000041 */
[----:B------:R-:W-:-:S04]  /*16e20*/  PRMT R13, RZ, 0x7610, R13 ;  /* 0x00007610ff0d7816 */ /* 0x000fc8000000000d */
[----:B------:R2:W3:Y:S01]  /*16e30*/  @!P0 LDG.E.U8 R65, desc[UR22][R2.64] ;  /* 0x0000001602418981 */ /* 0x0004e2000c1e1100 */
[----:B------:R-:W-:Y:S02]  /*16e40*/  PRMT R9, RZ, 0x7610, R9 ;  /* 0x00007610ff097816 */ /* 0x000fe40000000009 */
[----:B------:R-:W-:-:S04]  /*16e50*/  SHF.R.U32.HI R87, RZ, 0x6, R91 ;  /* 0x00000006ff577819 */ /* 0x000fc8000001165b */
[----:B------:R-:W-:-:S04]  /*16e60*/  SGXT.U32 R87, R87, 0x1 ;  /* 0x000000015757781a */ /* 0x000fc80000000000 */
[----:B------:R-:W-:-:S04]  /*16e70*/  LOP3.LUT R87, R87, 0x20, RZ, 0xfc, !PT ;  /* 0x0000002057577812 */ /* 0x000fc800078efcff */
[----:B------:R-:W-:Y:S02]  /*16e80*/  ISETP.GE.AND P0, PT, R87, UR4, PT ;  /* 0x0000000457007c0c */ /* 0x000fe4000bf06270 */
[----:B------:R-:W3:Y:S01]  /*16e90*/  LDL R87, [R1+0x9c] ;  /* 0x00009c0001577983 */ /* 0x000ee20000100800 */
[----:B--2---:R-:W-:-:S03]  /*16ea0*/  @!P1 IMAD.MOV.U32 R3, RZ, RZ, R85 ;  /* 0x000000ffff039224 */ /* 0x004fc600078e0055 */
[----:B------:R-:W2:Y:S01]  /*16eb0*/  LDL R85, [R1+0xa0] ;  /* 0x0000a00001557983 */ /* 0x000ea20000100800 */
[----:B------:R-:W-:-:S03]  /*16ec0*/  @!P1 IMAD.MOV.U32 R2, RZ, RZ, R74 ;  /* 0x000000ffff029224 */ /* 0x000fc600078e004a */
[----:B------:R-:W2:Y:S04]  /*16ed0*/  LDL R74, [R1+0xa4] ;  /* 0x0000a400014a7983 */ /* 0x000ea80000100800 */
[----:B------:R0:W2:Y:S02]  /*16ee0*/  @!P1 LDG.E.U8 R13, desc[UR22][R2.64] ;  /* 0x00000016020d9981 */ /* 0x0000a4000c1e1100 */
[----:B0-----:R-:W-:Y:S02]  /*16ef0*/  @!P3 IMAD.MOV.U32 R2, RZ, RZ, R71 ;  /* 0x000000ffff02b224 */ /* 0x001fe400078e0047 */
[----:B------:R-:W2:Y:S01]  /*16f00*/  LDL R71, [R1+0xac] ;  /* 0x0000ac0001477983 */ /* 0x000ea20000100800 */
[----:B------:R-:W-:-:S03]  /*16f10*/  @!P3 IMAD.MOV.U32 R3, RZ, RZ, R72 ;  /* 0x000000ffff03b224 */ /* 0x000fc600078e0048 */
[----:B------:R-:W2:Y:S04]  /*16f20*/  LDL R72, [R1+0xa8] ;  /* 0x0000a80001487983 */ /* 0x000ea80000100800 */
[----:B------:R0:W2:Y:S02]  /*16f30*/  @!P3 LDG.E.U8 R9, desc[UR22][R2.64] ;  /* 0x000000160209b981 */ /* 0x0000a4000c1e1100 */
[----:B0-----:R-:W0:Y:S02]  /*16f40*/  S2R R3, SR_TID.X ;  /* 0x0000000000037919 */ /* 0x001e240000002100 */
[--C-:B0-----:R-:W-:Y:S02]  /*16f50*/  SHF.R.U32.HI R91, RZ, 0x6, R3.reuse ;  /* 0x00000006ff5b7819 */ /* 0x101fe40000011603 */
[----:B------:R-:W-:-:S04]  /*16f60*/  SHF.R.U32.HI R3, RZ, 0x6, R3 ;  /* 0x00000006ff037819 */ /* 0x000fc80000011603 */
[----:B------:R-:W-:-:S04]  /*16f70*/  SGXT.U32 R3, R3, 0x1 ;  /* 0x000000010303781a */ /* 0x000fc80000000000 */
[----:B------:R-:W-:-:S04]  /*16f80*/  LOP3.LUT R3, R3, 0x22, RZ, 0xfc, !PT ;  /* 0x0000002203037812 */ /* 0x000fc800078efcff */
[----:B------:R-:W-:Y:S01]  /*16f90*/  ISETP.GE.AND P1, PT, R3, UR4, PT ;  /* 0x0000000403007c0c */ /* 0x000fe2000bf26270 */
[----:B----4-:R-:W-:Y:S02]  /*16fa0*/  @!P5 IMAD.MOV.U32 R2, RZ, RZ, R63 ;  /* 0x000000ffff02d224 */ /* 0x010fe400078e003f */
[----:B------:R-:W4:Y:S01]  /*16fb0*/  LDL R63, [R1+0xb4] ;  /* 0x0000b400013f7983 */ /* 0x000f220000100800 */
[----:B---3--:R-:W-:-:S03]  /*16fc0*/  @!P5 IMAD.MOV.U32 R3, RZ, RZ, R69 ;  /* 0x000000ffff03d224 */ /* 0x008fc600078e0045 */
[----:B------:R-:W3:Y:S01]  /*16fd0*/  LDL R69, [R1+0xb0] ;  /* 0x0000b00001457983 */ /* 0x000ee20000100800 */
[----:B------:R-:W-:Y:S02]  /*16fe0*/  SGXT.U32 R91, R91, 0x1 ;  /* 0x000000015b5b781a */ /* 0x000fe40000000000 */
[----:B------:R-:W-:Y:S02]  /*16ff0*/  PRMT R39, RZ, 0x7610, R39 ;  /* 0x00007610ff277816 */ /* 0x000fe40000000027 */
[----:B------:R-:W-:Y:S02]  /*17000*/  LOP3.LUT R91, R91, 0x24, RZ, 0xfc, !PT ;  /* 0x000000245b5b7812 */ /* 0x000fe400078efcff */
[----:B------:R-:W-:Y:S02]  /*17010*/  PRMT R64, RZ, 0x7610, R64 ;  /* 0x00007610ff407816 */ /* 0x000fe40000000040 */
[----:B------:R0:W3:Y:S01]  /*17020*/  @!P5 LDG.E.U8 R39, desc[UR22][R2.64] ;  /* 0x000000160227d981 */ /* 0x0000e2000c1e1100 */
[----:B------:R-:W-:-:S02]  /*17030*/  ISETP.GE.AND P3, PT, R91, UR4, PT ;  /* 0x000000045b007c0c */ /* 0x000fc4000bf66270 */
[----:B------:R-:W1:Y:S01]  /*17040*/  S2R R91, SR_TID.X ;  /* 0x00000000005b7919 */ /* 0x000e620000002100 */
[----:B------:R-:W-:Y:S01]  /*17050*/  PRMT R12, RZ, 0x7610, R12 ;  /* 0x00007610ff0c7816 */ /* 0x000fe2000000000c */
[----:B0-----:R-:W-:Y:S01]  /*17060*/  @!P4 IMAD.MOV.U32 R3, RZ, RZ, R89 ;  /* 0x000000ffff03c224 */ /* 0x001fe200078e0059 */
[----:B------:R-:W-:Y:S01]  /*17070*/  PRMT R8, RZ, 0x7610, R8 ;  /* 0x00007610ff087816 */ /* 0x000fe20000000008 */
[----:B------:R-:W3:Y:S01]  /*17080*/  LDL R89, [R1+0x4c0] ;  /* 0x0004c00001597983 */ /* 0x000ee20000100800 */
[----:B------:R-:W-:-:S05]  /*17090*/  @!P4 IMAD.MOV.U32 R2, RZ, RZ, R87 ;  /* 0x000000ffff02c224 */ /* 0x000fca00078e0057 */
[----:B------:R2:W3:Y:S02]  /*170a0*/  @!P4 LDG.E.U8 R64, desc[UR22][R2.64] ;  /* 0x000000160240c981 */ /* 0x0004e4000c1e1100 */
[----:B--2---:R-:W-:Y:S02]  /*170b0*/  @!P0 IMAD.MOV.U32 R3, RZ, RZ, R85 ;  /* 0x000000ffff038224 */ /* 0x004fe400078e0055 */
[----:B------:R-:W-:-:S05]  /*170c0*/  @!P0 IMAD.MOV.U32 R2, RZ, RZ, R74 ;  /* 0x000000ffff028224 */ /* 0x000fca00078e004a */
[----:B------:R0:W2:Y:S02]  /*170d0*/  @!P0 LDG.E.U8 R12, desc[UR22][R2.64] ;  /* 0x00000016020c8981 */ /* 0x0000a4000c1e1100 */
[----:B0-----:R-:W-:Y:S01]  /*170e0*/  @!P1 IMAD.MOV.U32 R2, RZ, RZ, R71 ;  /* 0x000000ffff029224 */ /* 0x001fe200078e0047 */
[--C-:B-1----:R-:W-:Y:S01]  /*170f0*/  SHF.R.U32.HI R87, RZ, 0x6, R91.reuse ;  /* 0x00000006ff577819 */ /* 0x102fe2000001165b */
[----:B------:R-:W2:Y:S01]  /*17100*/  LDL R71, [R1+0x4d4] ;  /* 0x0004d40001477983 */ /* 0x000ea20000100800 */
[----:B------:R-:W-:Y:S02]  /*17110*/  @!P1 IMAD.MOV.U32 R3, RZ, RZ, R72 ;  /* 0x000000ffff039224 */ /* 0x000fe400078e0048 */
[----:B------:R-:W-:Y:S01]  /*17120*/  SGXT.U32 R87, R87, 0x1 ;  /* 0x000000015757781a */ /* 0x000fe20000000000 */
[----:B------:R-:W2:Y:S04]  /*17130*/  LDL R72, [R1+0x4d0] ;  /* 0x0004d00001487983 */ /* 0x000ea80000100800 */
[----:B------:R4:W2:Y:S01]  /*17140*/  @!P1 LDG.E.U8 R8, desc[UR22][R2.64] ;  /* 0x0000001602089981 */ /* 0x0008a2000c1e1100 */
[----:B------:R-:W-:-:S02]  /*17150*/  SHF.R.U32.HI R74, RZ, 0x6, R91 ;  /* 0x00000006ff4a7819 */ /* 0x000fc4000001165b */
[----:B------:R-:W-:Y:S02]  /*17160*/  SHF.R.U32.HI R85, RZ, 0x6, R91 ;  /* 0x00000006ff557819 */ /* 0x000fe4000001165b */
[----:B------:R-:W-:Y:S01]  /*17170*/  PRMT R38, RZ, 0x7610, R38 ;  /* 0x00007610ff267816 */ /* 0x000fe20000000026 */
[----:B------:R-:W2:Y:S01]  /*17180*/  LDL R91, [R1+0x4bc] ;  /* 0x0004bc00015b7983 */ /* 0x000ea20000100800 */
[----:B------:R-:W-:Y:S02]  /*17190*/  LOP3.LUT R87, R87, 0x26, RZ, 0xfc, !PT ;  /* 0x0000002657577812 */ /* 0x000fe400078efcff */
[----:B------:R-:W-:Y:S02]  /*171a0*/  SGXT.U32 R74, R74, 0x1 ;  /* 0x000000014a4a781a */ /* 0x000fe40000000000 */
[----:B------:R-:W-:Y:S02]  /*171b0*/  SGXT.U32 R85, R85, 0x1 ;  /* 0x000000015555781a */ /* 0x000fe40000000000 */
[----:B------:R-:W-:-:S02]  /*171c0*/  ISETP.GE.AND P5, PT, R87, UR4, PT ;  /* 0x0000000457007c0c */ /* 0x000fc4000bfa6270 */
[----:B------:R-:W-:Y:S01]  /*171d0*/  LOP3.LUT R85, R85, 0x28, RZ, 0xfc, !PT ;  /* 0x0000002855557812 */ /* 0x000fe200078efcff */
[----:B------:R-:W2:Y:S01]  /*171e0*/  LDL R87, [R1+0x4c4] ;  /* 0x0004c40001577983 */ /* 0x000ea20000100800 */
[----:B------:R-:W-:Y:S02]  /*171f0*/  LOP3.LUT R74, R74, 0x2a, RZ, 0xfc, !PT ;  /* 0x0000002a4a4a7812 */ /* 0x000fe400078efcff */
[----:B------:R-:W-:Y:S02]  /*17200*/  ISETP.GE.AND P4, PT, R85, UR4, PT ;  /* 0x0000000455007c0c */ /* 0x000fe4000bf86270 */
[----:B------:R-:W-:Y:S01]  /*17210*/  ISETP.GE.AND P0, PT, R74, UR4, PT ;  /* 0x000000044a007c0c */ /* 0x000fe2000bf06270 */
[----:B------:R-:W2:Y:S04]  /*17220*/  LDL R85, [R1+0x4c8] ;  /* 0x0004c80001557983 */ /* 0x000ea80000100800 */
[----:B------:R-:W2:Y:S01]  /*17230*/  LDL R74, [R1+0x4cc] ;  /* 0x0004cc00014a7983 */ /* 0x000ea20000100800 */
[----:B----4-:R-:W-:-:S02]  /*17240*/  @!P3 IMAD.MOV.U32 R2, RZ, RZ, R63 ;  /* 0x000000ffff02b224 */ /* 0x010fc400078e003f */
[----:B------:R-:W0:Y:S01]  /*17250*/  S2R R63, SR_TID.X ;  /* 0x00000000003f7919 */ /* 0x000e220000002100 */
[----:B---3--:R-:W-:-:S05]  /*17260*/  @!P3 IMAD.MOV.U32 R3, RZ, RZ, R69 ;  /* 0x000000ffff03b224 */ /* 0x008fca00078e0045 */
[----:B------:R2:W3:Y:S04]  /*17270*/  @!P3 LDG.E.U8 R38, desc[UR22][R2.64] ;  /* 0x000000160226b981 */ /* 0x0004e8000c1e1100 */
[----:B------:R-:W4:Y:S01]  /*17280*/  LDL R3, [R1+0xb8] ;  /* 0x0000b80001037983 */ /* 0x000f220000100800 */
[----:B0-----:R-:W-:-:S04]  /*17290*/  SHF.R.U32.HI R69, RZ, 0x6, R63 ;  /* 0x00000006ff457819 */ /* 0x001fc8000001163f */
[----:B------:R-:W-:Y:S02]  /*172a0*/  SGXT.U32 R69, R69, 0x1 ;  /* 0x000000014545781a */ /* 0x000fe40000000000 */
[----:B------:R-:W-:Y:S02]  /*172b0*/  LEA.HI R63, R63, 0x2e, RZ, 0x1a ;  /* 0x0000002e3f3f7811 */ /* 0x000fe400078fd0ff */
[----:B------:R-:W-:Y:S02]  /*172c0*/  LOP3.LUT R69, R69, 0x2c, RZ, 0xfc, !PT ;  /* 0x0000002c45457812 */ /* 0x000fe400078efcff */
[----:B------:R-:W-:Y:S02]  /*172d0*/  ISETP.GE.AND P3, PT, R63, UR4, PT ;  /* 0x000000043f007c0c */ /* 0x000fe4000bf66270 */
[----:B------:R-:W-:Y:S01]  /*172e0*/  ISETP.GE.AND P1, PT, R69, UR4, PT ;  /* 0x0000000445007c0c */ /* 0x000fe2000bf26270 */
[----:B------:R-:W3:Y:S04]  /*172f0*/  LDL R63, [R1+0x4dc] ;  /* 0x0004dc00013f7983 */ /* 0x000ee80000100800 */
[----:B------:R-:W3:Y:S01]  /*17300*/  LDL R69, [R1+0x4d8] ;  /* 0x0004d80001457983 */ /* 0x000ee20000100800 */
[----:B------:R-:W-:-:S02]  /*17310*/  PRMT R27, RZ, 0x7610, R27 ;  /* 0x00007610ff1b7816 */ /* 0x000fc4000000001b */
[----:B------:R-:W-:Y:S02]  /*17320*/  PRMT R11, RZ, 0x7610, R11 ;  /* 0x00007610ff0b7816 */ /* 0x000fe4000000000b */
[----:B------:R-:W-:Y:S02]  /*17330*/  PRMT R7, RZ, 0x7610, R7 ;  /* 0x00007610ff077816 */ /* 0x000fe40000000007 */
[----:B------:R-:W-:Y:S02]  /*17340*/  PRMT R37, RZ, 0x7610, R37 ;  /* 0x00007610ff257816 */ /* 0x000fe40000000025 */
[----:B------:R-:W-:Y:S01]  /*17350*/  PRMT R26, RZ, 0x7610, R26 ;  /* 0x00007610ff1a7816 */ /* 0x000fe2000000001a */
[----:B--2---:R-:W-:-:S05]  /*17360*/  @!P5 IMAD.MOV.U32 R2, RZ, RZ, R91 ;  /* 0x000000ffff02d224 */ /* 0x004fca00078e005b */
[----:B----4-:R0:W2:Y:S02]  /*17370*/  @!P5 LDG.E.U8 R27, desc[UR22][R2.64] ;  /* 0x00000016021bd981 */ /* 0x0100a4000c1e1100 */
[----:B0-----:R-:W-:Y:S02]  /*17380*/  @!P4 IMAD.MOV.U32 R2, RZ, RZ, R87 ;  /* 0x000000ffff02c224 */ /* 0x001fe400078e0057 */
[----:B------:R-:W-:-:S05]  /*17390*/  @!P4 IMAD.MOV.U32 R3, RZ, RZ, R89 ;  /* 0x000000ffff03c224 */ /* 0x000fca00078e0059 */
[----:B------:R0:W4:Y:S02]  /*173a0*/  @!P4 LDG.E.U8 R11, desc[UR22][R2.64] ;  /* 0x00000016020bc981 */ /* 0x000124000c1e1100 */
[----:B0-----:R-:W-:Y:S02]  /*173b0*/  @!P0 IMAD.MOV.U32 R2, RZ, RZ, R74 ;  /* 0x000000ffff028224 */ /* 0x001fe400078e004a */
[----:B------:R-:W-:-:S05]  /*173c0*/  @!P0 IMAD.MOV.U32 R3, RZ, RZ, R85 ;  /* 0x000000ffff038224 */ /* 0x000fca00078e0055 */
[----:B------:R0:W2:Y:S02]  /*173d0*/  @!P0 LDG.E.U8 R7, desc[UR22][R2.64] ;  /* 0x0000001602078981 */ /* 0x0000a4000c1e1100 */
[----:B0-----:R-:W-:Y:S02]  /*173e0*/  @!P1 IMAD.MOV.U32 R2, RZ, RZ, R71 ;  /* 0x000000ffff029224 */ /* 0x001fe400078e0047 */
[----:B------:R-:W-:Y:S01]  /*173f0*/  @!P1 IMAD.MOV.U32 R3, RZ, RZ, R72 ;  /* 0x000000ffff039224 */ /* 0x000fe200078e0048 */
[----:B------:R-:W0:Y:S04]  /*17400*/  S2R R91, SR_TID.X ;  /* 0x00000000005b7919 */ /* 0x000e280000002100 */
[----:B------:R3:W2:Y:S01]  /*17410*/  @!P1 LDG.E.U8 R37, desc[UR22][R2.64] ;  /* 0x0000001602259981 */ /* 0x0006a2000c1e1100 */
[----:B------:R-:W-:-:S03]  /*17420*/  PRMT R5, RZ, 0x7610, R5 ;  /* 0x00007610ff057816 */ /* 0x000fc60000000005 */
[----:B------:R-:W2:Y:S04]  /*17430*/  LDL R72, [R1+0x4f8] ;  /* 0x0004f80001487983 */ /* 0x000ea80000100800 */
[----:B------:R-:W2:Y:S01]  /*17440*/  LDL R71, [R1+0x4fc] ;  /* 0x0004fc0001477983 */ /* 0x000ea20000100800 */
[----:B---3--:R-:W-:Y:S02]  /*17450*/  @!P3 IMAD.MOV.U32 R2, RZ, RZ, R63 ;  /* 0x000000ffff02b224 */ /* 0x008fe400078e003f */
[----:B------:R-:W-:Y:S01]  /*17460*/  @!P3 IMAD.MOV.U32 R3, RZ, RZ, R69 ;  /* 0x000000ffff03b224 */ /* 0x000fe200078e0045 */
[----:B------:R-:W3:Y:S04]  /*17470*/  LDL R63, [R1+0x504] ;  /* 0x00050400013f7983 */ /* 0x000ee80000100800 */
[----:B------:R1:W2:Y:S04]  /*17480*/  @!P3 LDG.E.U8 R26, desc[UR22][R2.64] ;  /* 0x00000016021ab981 */ /* 0x0002a8000c1e1100 */
[----:B------:R-:W2:Y:S04]  /*17490*/  LDL R69, [R1+0x500] ;  /* 0x0005000001457983 */ /* 0x000ea80000100800 */
[----:B------:R-:W1:Y:S04]  /*174a0*/  LDL R2, [R1+0x4e0] ;  /* 0x0004e00001027983 */ /* 0x000e680000100800 */
[----:B------:R-:W1:Y:S01]  /*174b0*/  LDL R3, [R1+0x4e4] ;  /* 0x0004e40001037983 */ /* 0x000e620000100800 */
[----:B0-----:R-:W-:-:S04]  /*174c0*/  SHF.R.U32.HI R87, RZ, 0x6, R91 ;  /* 0x00000006ff577819 */ /* 0x001fc8000001165b */
[----:B------:R-:W-:-:S04]  /*174d0*/  SGXT.U32 R87, R87, 0x1 ;  /* 0x000000015757781a */ /* 0x000fc80000000000 */
[----:B------:R-:W-:-:S04]  /*174e0*/  LOP3.LUT R87, R87, 0x30, RZ, 0xfc, !PT ;  /* 0x0000003057577812 */ /* 0x000fc800078efcff */
[----:B------:R-:W-:Y:S02]  /*174f0*/  ISETP.GE.AND P5, PT, R87, UR4, PT ;  /* 0x0000000457007c0c */ /* 0x000fe4000bfa6270 */
[--C-:B------:R-:W-:Y:S01]  /*17500*/  SHF.R.U32.HI R74, RZ, 0x6, R91.reuse ;  /* 0x00000006ff4a7819 */ /* 0x100fe2000001165b */
[----:B------:R-:W2:Y:S01]  /*17510*/  LDL R87, [R1+0x4f0] ;  /* 0x0004f00001577983 */ /* 0x000ea20000100800 */
[--C-:B------:R-:W-:Y:S02]  /*17520*/  SHF.R.U32.HI R85, RZ, 0x6, R91.reuse ;  /* 0x00000006ff557819 */ /* 0x100fe4000001165b */
[--C-:B------:R-:W-:Y:S02]  /*17530*/  SHF.R.U32.HI R89, RZ, 0x6, R91.reuse ;  /* 0x00000006ff597819 */ /* 0x100fe4000001165b */
[----:B------:R-:W-:Y:S02]  /*17540*/  SHF.R.U32.HI R91, RZ, 0x6, R91 ;  /* 0x00000006ff5b7819 */ /* 0x000fe4000001165b */
[----:B------:R-:W-:-:S02]  /*17550*/  SGXT.U32 R74, R74, 0x1 ;  /* 0x000000014a4a781a */ /* 0x000fc40000000000 */
[----:B------:R-:W-:Y:S02]  /*17560*/  SGXT.U32 R85, R85, 0x1 ;  /* 0x000000015555781a */ /* 0x000fe40000000000 */
[----:B------:R-:W-:Y:S02]  /*17570*/  SGXT.U32 R91, R91, 0x1 ;  /* 0x000000015b5b781a */ /* 0x000fe40000000000 */
[----:B------:R-:W-:Y:S02]  /*17580*/  LOP3.LUT R74, R74, 0x34, RZ, 0xfc, !PT ;  /* 0x000000344a4a7812 */ /* 0x000fe400078efcff */
[----:B------:R-:W-:Y:S02]  /*17590*/  SGXT.U32 R89, R89, 0x1 ;  /* 0x000000015959781a */ /* 0x000fe40000000000 */
[----:B------:R-:W-:Y:S02]  /*175a0*/  LOP3.LUT R85, R85, 0x32, RZ, 0xfc, !PT ;  /* 0x0000003255557812 */ /* 0x000fe400078efcff */
[----:B------:R-:W-:-:S02]  /*175b0*/  LOP3.LUT R91, R91, 0x36, RZ, 0xfc, !PT ;  /* 0x000000365b5b7812 */ /* 0x000fc400078efcff */
[----:B------:R-:W-:Y:S02]  /*175c0*/  LOP3.LUT R89, R89, 0x38, RZ, 0xfc, !PT ;  /* 0x0000003859597812 */ /* 0x000fe400078efcff */
[----:B------:R-:W-:Y:S02]  /*175d0*/  ISETP.GE.AND P0, PT, R74, UR4, PT ;  /* 0x000000044a007c0c */ /* 0x000fe4000bf06270 */
[----:B------:R-:W2:Y:S01]  /*175e0*/  LDL R74, [R1+0x4ec] ;  /* 0x0004ec00014a7983 */ /* 0x000ea20000100800 */
[----:B------:R-:W-:Y:S02]  /*175f0*/  ISETP.GE.AND P4, PT, R85, UR4, PT ;  /* 0x0000000455007c0c */ /* 0x000fe4000bf86270 */
[----:B------:R-:W-:Y:S01]  /*17600*/  ISETP.GE.AND P1, PT, R91, UR4, PT ;  /* 0x000000045b007c0c */ /* 0x000fe2000bf26270 */
[----:B------:R-:W3:Y:S01]  /*17610*/  LDL R85, [R1+0x4f4] ;  /* 0x0004f40001557983 */ /* 0x000ee20000100800 */
[----:B------:R-:W-:-:S03]  /*17620*/  ISETP.GE.AND P3, PT, R89, UR4, PT ;  /* 0x0000000459007c0c */ /* 0x000fc6000bf66270 */
[----:B------:R-:W3:Y:S04]  /*17630*/  LDL.LU R91, [R1+0x758] ;  /* 0x00075800015b7983 */ /* 0x000ee80000300800 */
[----:B------:R-:W3:Y:S01]  /*17640*/  LDL.LU R89, [R1+0x754] ;  /* 0x0007540001597983 */ /* 0x000ee20000300800 */
[----:B-1----:R-:W-:-:S04]  /*17650*/  @!P5 LOP3.LUT R3, R3, R2, RZ, 0x3c, !PT ;  /* 0x000000020303d212 */ /* 0x002fc800078e3cff */
[----:B------:R-:W-:-:S04]  /*17660*/  @!P5 LOP3.LUT R2, R3, R2, RZ, 0x3c, !PT ;  /* 0x000000020302d212 */ /* 0x000fc800078e3cff */
[----:B------:R-:W-:-:S05]  /*17670*/  @!P5 LOP3.LUT R3, R3, R2, RZ, 0x3c, !PT ;  /* 0x000000020303d212 */ /* 0x000fca00078e3cff */
[----:B------:R2:W3:Y:S04]  /*17680*/  @!P5 LDG.E.U8 R5, desc[UR22][R2.64] ;  /* 0x000000160205d981 */ /* 0x0004e8000c1e1100 */
[----:B------:R-:W3:Y:S01]  /*17690*/  LDL R3, [R1+0x4e8] ;  /* 0x0004e80001037983 */ /* 0x000ee20000100800 */
[----:B------:R-:W-:Y:S02]  /*176a0*/  PRMT R6, RZ, 0x7610, R6 ;  /* 0x00007610ff067816 */ /* 0x000fe40000000006 */
[----:B------:R-:W-:Y:S02]  /*176b0*/  PRMT R36, RZ, 0x7610, R36 ;  /* 0x00007610ff247816 */ /* 0x000fe40000000024 */
[----:B------:R-:W-:Y:S01]  /*176c0*/  PRMT R68, RZ, 0x7610, R68 ;  /* 0x00007610ff447816 */ /* 0x000fe20000000044 */
[----:B--2---:R-:W-:Y:S01]  /*176d0*/  @!P4 IMAD.MOV.U32 R2, RZ, RZ, R74 ;  /* 0x000000ffff02c224 */ /* 0x004fe200078e004a */
[----:B------:R-:W-:Y:S01]  /*176e0*/  PRMT R4, RZ, 0x7610, R4 ;  /* 0x00007610ff047816 */ /* 0x000fe20000000004 */
[----:B------:R-:W0:Y:S03]  /*176f0*/  S2R R74, SR_TID.X ;  /* 0x00000000004a7919 */ /* 0x000e260000002100 */
[----:B---3--:R1:W2:Y:S02]  /*17700*/  @!P4 LDG.E.U8 R6, desc[UR22][R2.64] ;  /* 0x000000160206c981 */ /* 0x0082a4000c1e1100 */
[----:B-1----:R-:W-:-:S02]  /*17710*/  @!P0 IMAD.MOV.U32 R2, RZ, RZ, R85 ;  /* 0x000000ffff028224 */ /* 0x002fc400078e0055 */
[----:B------:R-:W-:-:S05]  /*17720*/  @!P0 IMAD.MOV.U32 R3, RZ, RZ, R87 ;  /* 0x000000ffff038224 */ /* 0x000fca00078e0057 */
[----:B------:R1:W3:Y:S02]  /*17730*/  @!P0 LDG.E.U8 R36, desc[UR22][R2.64] ;  /* 0x0000001602248981 */ /* 0x0002e4000c1e1100 */
[----:B-1----:R-:W-:Y:S02]  /*17740*/  @!P1 IMAD.MOV.U32 R2, RZ, RZ, R71 ;  /* 0x000000ffff029224 */ /* 0x002fe400078e0047 */
[----:B------:R-:W-:Y:S01]  /*17750*/  @!P1 IMAD.MOV.U32 R3, RZ, RZ, R72 ;  /* 0x000000ffff039224 */ /* 0x000fe200078e0048 */
[--C-:B0-----:R-:W-:Y:S01]  /*17760*/  SHF.R.U32.HI R87, RZ, 0x6, R74.reuse ;  /* 0x00000006ff577819 */ /* 0x101fe2000001164a */
[----:B------:R-:W2:Y:S04]  /*17770*/  LDL R71, [R1+0x51c] ;  /* 0x00051c0001477983 */ /* 0x000ea80000100800 */
[----:B------:R0:W2:Y:S01]  /*17780*/  @!P1 LDG.E.U8 R68, desc[UR22][R2.64] ;  /* 0x0000001602449981 */ /* 0x0000a2000c1e1100 */
[----:B------:R-:W-:-:S02]  /*17790*/  SHF.R.U32.HI R85, RZ, 0x6, R74 ;  /* 0x00000006ff557819 */ /* 0x000fc4000001164a */
[----:B------:R-:W-:Y:S01]  /*177a0*/  PRMT R46, RZ, 0x7610, R46 ;  /* 0x00007610ff2e7816 */ /* 0x000fe2000000002e */
[----:B------:R-:W2:Y:S01]  /*177b0*/  LDL R72, [R1+0x524] ;  /* 0x0005240001487983 */ /* 0x000ea20000100800 */
[----:B0-----:R-:W-:Y:S02]  /*177c0*/  @!P3 IMAD.MOV.U32 R2, RZ, RZ, R63 ;  /* 0x000000ffff02b224 */ /* 0x001fe400078e003f */
[----:B------:R-:W-:Y:S01]  /*177d0*/  @!P3 IMAD.MOV.U32 R3, RZ, RZ, R69 ;  /* 0x000000ffff03b224 */ /* 0x000fe200078e0045 */
[----:B------:R-:W-:Y:S01]  /*177e0*/  SGXT.U32 R87, R87, 0x1 ;  /* 0x000000015757781a */ /* 0x000fe20000000000 */
[----:B------:R-:W2:Y:S04]  /*177f0*/  LDL R69, [R1+0x528] ;  /* 0x0005280001457983 */ /* 0x000ea80000100800 */
[----:B------:R0:W2:Y:S01]  /*17800*/  @!P3 LDG.E.U8 R4, desc[UR22][R2.64] ;  /* 0x000000160204b981 */ /* 0x0000a2000c1e1100 */
[----:B------:R-:W-:-:S02]  /*17810*/  SGXT.U32 R85, R85, 0x1 ;  /* 0x000000015555781a */ /* 0x000fc40000000000 */
[----:B------:R-:W-:Y:S01]  /*17820*/  LEA.HI R74, R74, 0x3e, RZ, 0x1a ;  /* 0x0000003e4a4a7811 */ /* 0x000fe200078fd0ff */
[----:B------:R-:W2:Y:S04]  /*17830*/  LDL R63, [R1+0x52c] ;  /* 0x00052c00013f7983 */ /* 0x000ea80000100800 */
[----:B------:R-:W0:Y:S04]  /*17840*/  LDL R2, [R1+0x508] ;  /* 0x0005080001027983 */ /* 0x000e280000100800 */
[----:B------:R-:W0:Y:S01]  /*17850*/  LDL R3, [R1+0x50c] ;  /* 0x00050c0001037983 */ /* 0x000e220000100800 */
[----:B------:R-:W-:-:S04]  /*17860*/  LOP3.LUT R87, R87, 0x3a, RZ, 0xfc, !PT ;  /* 0x0000003a57577812 */ /* 0x000fc800078efcff */
[----:B------:R-:W-:Y:S02]  /*17870*/  ISETP.GE.AND P5, PT, R87, UR4, PT ;  /* 0x0000000457007c0c */ /* 0x000fe4000bfa6270 */
[----:B------:R-:W1:Y:S01]  /*17880*/  S2R R87, SR_TID.X ;  /* 0x0000000000577919 */ /* 0x000e620000002100 */
[----:B------:R-:W-:-:S04]  /*17890*/  LOP3.LUT R85, R85, 0x3c, RZ, 0xfc, !PT ;  /* 0x0000003c55557812 */ /* 0x000fc800078efcff */
[----:B------:R-:W-:Y:S02]  /*178a0*/  ISETP.GE.AND P4, PT, R85, UR4, PT ;  /* 0x0000000455007c0c */ /* 0x000fe4000bf86270 */
[----:B------:R-:W-:Y:S02]  /*178b0*/  ISETP.GE.AND P0, PT, R74, UR4, PT ;  /* 0x000000044a007c0c */ /* 0x000fe4000bf06270 */
[----:B------:R-:W2:Y:S01]  /*178c0*/  LDL R74, [R1+0x520] ;  /* 0x00052000014a7983 */ /* 0x000ea20000100800 */
[--C-:B-1----:R-:W-:Y:S02]  /*178d0*/  SHF.R.U32.HI R85, RZ, 0x6, R87.reuse ;  /* 0x00000006ff557819 */ /* 0x102fe40000011657 */
[----:B------:R-:W-:Y:S02]  /*178e0*/  SHF.R.U32.HI R87, RZ, 0x6, R87 ;  /* 0x00000006ff577819 */ /* 0x000fe40000011657 */
[----:B------:R-:W-:Y:S02]  /*178f0*/  SGXT.U32 R85, R85, 0x1 ;  /* 0x000000015555781a */ /* 0x000fe40000000000 */
[----:B------:R-:W-:-:S02]  /*17900*/  SGXT.U32 R87, R87, 0x1 ;  /* 0x000000015757781a */ /* 0x000fc40000000000 */
[----:B------:R-:W-:Y:S02]  /*17910*/  LOP3.LUT R85, R85, 0x42, RZ, 0xfc, !PT ;  /* 0x0000004255557812 */ /* 0x000fe400078efcff */
[----:B------:R-:W-:Y:S02]  /*17920*/  LOP3.LUT R87, R87, 0x40, RZ, 0xfc, !PT ;  /* 0x0000004057577812 */ /* 0x000fe400078efcff */
[----:B------:R-:W-:Y:S02]  /*17930*/  ISETP.GE.AND P3, PT, R85, UR4, PT ;  /* 0x0000000455007c0c */ /* 0x000fe4000bf66270 */
[----:B------:R-:W-:Y:S02]  /*17940*/  ISETP.GE.AND P1, PT, R87, UR4, PT ;  /* 0x0000000457007c0c */ /* 0x000fe4000bf26270 */
[----:B------:R-:W2:Y:S04]  /*17950*/  LDL.LU R87, [R1+0x750] ;  /* 0x0007500001577983 */ /* 0x000ea80000300800 */
[----:B------:R-:W2:Y:S01]  /*17960*/  LDL.LU R85, [R1+0x74c] ;  /* 0x00074c0001557983 */ /* 0x000ea20000300800 */
[----:B0-----:R-:W-:-:S04]  /*17970*/  @!P5 LOP3.LUT R3, R3, R2, RZ, 0x3c, !PT ;  /* 0x000000020303d212 */ /* 0x001fc800078e3cff */
[----:B------:R-:W-:-:S04]  /*17980*/  @!P5 LOP3.LUT R2, R3, R2, RZ, 0x3c, !PT ;  /* 0x000000020302d212 */ /* 0x000fc800078e3cff */
[----:B------:R-:W-:-:S05]  /*17990*/  @!P5 LOP3.LUT R3, R3, R2, RZ, 0x3c, !PT ;  /* 0x000000020303d212 */ /* 0x000fca00078e3cff */
[----:B------:R0:W2:Y:S04]  /*179a0*/  @!P5 LDG.E.U8 R46, desc[UR22][R2.64] ;  /* 0x00000016022ed981 */ /* 0x0000a8000c1e1100 */
[----:B------:R-:W0:Y:S04]  /*179b0*/  LDL R2, [R1+0x510] ;  /* 0x0005100001027983 */ /* 0x000e280000100800 */
[----:B------:R-:W0:Y:S01]  /*179c0*/  LDL R3, [R1+0x514] ;  /* 0x0005140001037983 */ /* 0x000e220000100800 */
[----:B------:R-:W-:Y:S02]  /*179d0*/  PRMT R35, RZ, 0x7610, R35 ;  /* 0x00007610ff237816 */ /* 0x000fe40000000023 */
[----:B0-----:R-:W-:-:S04]  /*179e0*/  @!P4 LOP3.LUT R3, R3, R2, RZ, 0x3c, !PT ;  /* 0x000000020303c212 */ /* 0x001fc800078e3cff */
[----:B------:R-:W-:-:S04]  /*179f0*/  @!P4 LOP3.LUT R2, R3, R2, RZ, 0x3c, !PT ;  /* 0x000000020302c212 */ /* 0x000fc800078e3cff */
[----:B------:R-:W-:-:S05]  /*17a00*/  @!P4 LOP3.LUT R3, R3, R2, RZ, 0x3c, !PT ;  /* 0x000000020303c212 */ /* 0x000fca00078e3cff */
[----:B------:R2:W3:Y:S04]  /*17a10*/  @!P4 LDG.E.U8 R35, desc[UR22][R2.64] ;  /* 0x000000160223c981 */ /* 0x0004e8000c1e1100 */
[----:B------:R-:W3:Y:S01]  /*17a20*/  LDL R3, [R1+0x518] ;  /* 0x0005180001037983 */ /* 0x000ee20000100800 */
[----:B------:R-:W-:Y:S01]  /*17a30*/  PRMT R83, RZ, 0x7610, R83 ;  /* 0x00007610ff537816 */ /* 0x000fe20000000053 */
[----:B--2---:R-:W-:Y:S02]  /*17a40*/  @!P0 IMAD.MOV.U32 R2, RZ, RZ, R71 ;  /* 0x000000ffff028224 */ /* 0x004fe400078e0047 */
[----:B------:R-:W0:Y:S01]  /*17a50*/  S2R R71, SR_TID.X ;  /* 0x0000000000477919 */ /* 0x000e220000002100 */
[----:B------:R-:W-:Y:S02]  /*17a60*/  PRMT R61, RZ, 0x7610, R61 ;  /* 0x00007610ff3d7816 */ /* 0x000fe4000000003d */
[----:B---3--:R1:W2:Y:S02]  /*17a70*/  @!P0 LDG.E.U8 R83, desc[UR22][R2.64] ;  /* 0x0000001602538981 */ /* 0x0082a4000c1e1100 */
[----:B-1----:R-:W1:Y:S01]  /*17a80*/  S2R R3, SR_TID.X ;  /* 0x0000000000037919 */ /* 0x002e620000002100 */
[----:B0-----:R-:W-:-:S04]  /*17a90*/  SHF.R.U32.HI R2, RZ, 0x6, R71 ;  /* 0x00000006ff027819 */ /* 0x001fc80000011647 */
[----:B------:R-:W-:-:S04]  /*17aa0*/  SGXT.U32 R2, R2, 0x1 ;  /* 0x000000010202781a */ /* 0x000fc80000000000 */
[----:B------:R-:W-:Y:S02]  /*17ab0*/  LOP3.LUT R2, R2, 0x46, RZ, 0xfc, !PT ;  /* 0x0000004602027812 */ /* 0x000fe400078efcff */
[----:B-1----:R-:W-:-:S04]  /*17ac0*/  SHF.R.U32.HI R3, RZ, 0x6, R3 ;  /* 0x00000006ff037819 */ /* 0x002fc80000011603 */
[----:B------:R-:W-:-:S04]  /*17ad0*/  SGXT.U32 R3, R3, 0x1 ;  /* 0x000000010303781a */ /* 0x000fc80000000000 */
[----:B------:R-:W-:-:S04]  /*17ae0*/  LOP3.LUT R3, R3, 0x44, RZ, 0xfc, !PT ;  /* 0x0000004403037812 */ /* 0x000fc800078efcff */
[----:B------:R-:W-:Y:S02]  /*17af0*/  ISETP.GE.AND P5, PT, R3, UR4, PT ;  /* 0x0000000403007c0c */ /* 0x000fe4000bfa6270 */
[----:B------:R-:W-:-:S04]  /*17b00*/  SHF.R.U32.HI R3, RZ, 0x6, R71 ;  /* 0x00000006ff037819 */ /* 0x000fc80000011647 */
[----:B------:R-:W-:-:S04]  /*17b10*/  SGXT.U32 R3, R3, 0x1 ;  /* 0x000000010303781a */ /* 0x000fc80000000000 */
[----:B------:R-:W-:Y:S02]  /*17b20*/  LOP3.LUT R3, R3, 0x48, RZ, 0xfc, !PT ;  /* 0x0000004803037812 */ /* 0x000fe400078efcff */
[----:B------:R-:W-:Y:S01]  /*17b30*/  ISETP.GE.AND P4, PT, R2, UR4, PT ;  /* 0x0000000402007c0c */ /* 0x000fe2000bf86270 */
[----:B------:R-:W-:Y:S01]  /*17b40*/  @!P1 IMAD.MOV.U32 R2, RZ, RZ, R72 ;  /* 0x000000ffff029224 */ /* 0x000fe200078e0048 */
[----:B------:R-:W-:Y:S01]  /*17b50*/  ISETP.GE.AND P0, PT, R3, UR4, PT ;  /* 0x0000000403007c0c */ /* 0x000fe2000bf06270 */
[----:B------:R-:W-:Y:S01]  /*17b60*/  @!P1 IMAD.MOV.U32 R3, RZ, RZ, R74 ;  /* 0x000000ffff039224 */ /* 0x000fe200078e004a */
[----:B------:R-:W-:-:S04]  /*17b70*/  PRMT R52, RZ, 0x7610, R52 ;  /* 0x00007610ff347816 */ /* 0x000fc80000000034 */
[----:B------:R0:W3:Y:S02]  /*17b80*/  @!P1 LDG.E.U8 R61, desc[UR22][R2.64] ;  /* 0x00000016023d9981 */ /* 0x0000e4000c1e1100 */
[----:B0-----:R-:W-:Y:S02]  /*17b90*/  @!P3 IMAD.MOV.U32 R2, RZ, RZ, R63 ;  /* 0x000000ffff02b224 */ /* 0x001fe400078e003f */
[----:B------:R-:W-:-:S05]  /*17ba0*/  @!P3 IMAD.MOV.U32 R3, RZ, RZ, R69 ;  /* 0x000000ffff03b224 */ /* 0x000fca00078e0045 */
[----:B------:R0:W3:Y:S04]  /*17bb0*/  @!P3 LDG.E.U8 R52, desc[UR22][R2.64] ;  /* 0x000000160234b981 */ /* 0x0000e8000c1e1100 */
[----:B--2---:R1:W-:Y:S04]  /*17bc0*/  STL [R1], R83 ;  /* 0x0000005301007387 */ /* 0x0043e80000100800 */
[----:B-1----:R-:W2:Y:S04]  /*17bd0*/  LDL.LU R83, [R1+0x748] ;  /* 0x0007480001537983 */ /* 0x002ea80000300800 */
[----:B------:R-:W0:Y:S04]  /*17be0*/  LDL R71, [R1+0x53c] ;  /* 0x00053c0001477983 */ /* 0x000e280000100800 */
[----:B------:R-:W2:Y:S01]  /*17bf0*/  LDL R3, [R1+0x530] ;  /* 0x0005300001037983 */ /* 0x000ea20000100800 */
[----:B------:R-:W-:-:S02]  /*17c00*/  PRMT R34, RZ, 0x7610, R34 ;  /* 0x00007610ff227816 */ /* 0x000fc40000000022 */
[----:B------:R-:W-:Y:S01]  /*17c10*/  PRMT R81, RZ, 0x7610, R81 ;  /* 0x00007610ff517816 */ /* 0x000fe20000000051 */
[----:B------:R-:W1:Y:S01]  /*17c20*/  S2R R69, SR_TID.X ;  /* 0x0000000000457919 */ /* 0x000e620000002100 */
[----:B------:R-:W3:Y:S04]  /*17c30*/  LDL R72, [R1+0x56c] ;  /* 0x00056c0001487983 */ /* 0x000ee80000100800 */
[----:B------:R-:W3:Y:S01]  /*17c40*/  LDL R74, [R1+0x5a4] ;  /* 0x0005a400014a7983 */ /* 0x000ee20000100800 */
[----:B0-----:R-:W-:-:S05]  /*17c50*/  @!P5 IMAD.MOV.U32 R2, RZ, RZ, R71 ;  /* 0x000000ffff02d224 */ /* 0x001fca00078e0047 */
[----:B--2---:R0:W2:Y:S04]  /*17c60*/  @!P5 LDG.E.U8 R34, desc[UR22][R2.64] ;  /* 0x000000160222d981 */ /* 0x0040a8000c1e1100 */
[----:B------:R-:W0:Y:S04]  /*17c70*/  LDL R2, [R1+0x540] ;  /* 0x0005400001027983 */ /* 0x000e280000100800 */
[----:B------:R-:W0:Y:S01]  /*17c80*/  LDL R3, [R1+0x544] ;  /* 0x0005440001037983 */ /* 0x000e220000100800 */
[----:B-1----:R-:W-:Y:S02]  /*17c90*/  SHF.R.U32.HI R63, RZ, 0x6, R69 ;  /* 0x00000006ff3f7819 */ /* 0x002fe40000011645 */
[----:B0-----:R-:W-:-:S04]  /*17ca0*/  @!P4 LOP3.LUT R3, R3, R2, RZ, 0x3c, !PT ;  /* 0x000000020303c212 */ /* 0x001fc800078e3cff */
[----:B------:R-:W-:-:S04]  /*17cb0*/  @!P4 LOP3.LUT R2, R3, R2, RZ, 0x3c, !PT ;  /* 0x000000020302c212 */ /* 0x000fc800078e3cff */
[----:B------:R-:W-:-:S05]  /*17cc0*/  @!P4 LOP3.LUT R3, R3, R2, RZ, 0x3c, !PT ;  /* 0x000000020303c212 */ /* 0x000fca00078e3cff */
[----:B------:R-:W2:Y:S01]  /*17cd0*/  @!P4 LDG.E.U8 R81, desc[UR22][R2.64] ;  /* 0x000000160251c981 */ /* 0x000ea2000c1e1100 */
[----:B------:R-:W-:Y:S02]  /*17ce0*/  SHF.R.U32.HI R69, RZ, 0x6, R69 ;  /* 0x00000006ff457819 */ /* 0x000fe40000011645 */
[----:B------:R-:W-:Y:S02]  /*17cf0*/  SGXT.U32 R63, R63, 0x1 ;  /* 0x000000013f3f781a */ /* 0x000fe40000000000 */
[----:B------:R-:W-:Y:S02]  /*17d00*/  SGXT.U32 R69, R69, 0x1 ;  /* 0x000000014545781a */ /* 0x000fe40000000000 */
[----:B------:R-:W-:Y:S02]  /*17d10*/  LOP3.LUT R63, R63, 0x58, RZ, 0xfc, !PT ;  /* 0x000000583f3f7812 */ /* 0x000fe400078efcff */
[----:B------:R-:W-:Y:S02]  /*17d20*/  LOP3.LUT R69, R69, 0x50, RZ, 0xfc, !PT ;  /* 0x0000005045457812 */ /* 0x000fe400078efcff */
[----:B------:R-:W-:-:S02]  /*17d30*/  ISETP.GE.AND P3, PT, R63, UR4, PT ;  /* 0x000000043f007c0c */ /* 0x000fc4000bf66270 */
[----:B------:R-:W-:Y:S01]  /*17d40*/  ISETP.GE.AND P1, PT, R69, UR4, PT ;  /* 0x0000000445007c0c */ /* 0x000fe2000bf26270 */
[----:B------:R-:W3:Y:S04]  /*17d50*/  LDL R63, [R1+0x5bc] ;  /* 0x0005bc00013f7983 */ /* 0x000ee80000100800 */
[----:B------:R-:W3:Y:S04]  /*17d60*/  LDL R69, [R1+0x5b8] ;  /* 0x0005b80001457983 */ /* 0x000ee80000100800 */
[----:B--2---:R0:W-:Y:S04]  /*17d70*/  STL [R1+0xc], R81 ;  /* 0x00000c5101007387 */ /* 0x0041e80000100800 */
[----:B0-----:R-:W2:Y:S04]  /*17d80*/  LDL.LU R81, [R1+0x744] ;  /* 0x0007440001517983 */ /* 0x001ea80000300800 */
[----:B------:R-:W2:Y:S04]  /*17d90*/  LDL R2, [R1+0x548] ;  /* 0x0005480001027983 */ /* 0x000ea80000100800 */
[----:B------:R-:W2:Y:S01]  /*17da0*/  LDL R3, [R1+0x54c] ;  /* 0x00054c0001037983 */ /* 0x000ea20000100800 */
[----:B------:R-:W-:-:S02]  /*17db0*/  PRMT R60, RZ, 0x7610, R60 ;  /* 0x00007610ff3c7816 */ /* 0x000fc4000000003c */
[----:B--2---:R-:W-:-:S04]  /*17dc0*/  @!P0 LOP3.LUT R3, R3, R2, RZ, 0x3c, !PT ;  /* 0x0000000203038212 */ /* 0x004fc800078e3cff */
[----:B------:R-:W-:-:S04]  /*17dd0*/  @!P0 LOP3.LUT R2, R3, R2, RZ, 0x3c, !PT ;  /* 0x0000000203028212 */ /* 0x000fc800078e3cff */
[----:B------:R-:W-:-:S05]  /*17de0*/  @!P0 LOP3.LUT R3, R3, R2, RZ, 0x3c, !PT ;  /* 0x0000000203038212 */ /* 0x000fca00078e3cff */
[----:B------:R3:W2:Y:S04]  /*17df0*/  @!P0 LDG.E.U8 R60, desc[UR22][R2.64] ;  /* 0x00000016023c8981 */ /* 0x0006a8000c1e1100 */
[----:B------:R-:W2:Y:S01]  /*17e00*/  LDL R3, [R1+0x568] ;  /* 0x0005680001037983 */ /* 0x000ea20000100800 */
[----:B------:R-:W-:Y:S01]  /*17e10*/  PRMT R59, RZ, 0x7610, R59 ;  /* 0x00007610ff3b7816 */ /* 0x000fe2000000003b */
[----:B---3--:R-:W-:Y:S01]  /*17e20*/  @!P1 IMAD.MOV.U32 R2, RZ, RZ, R72 ;  /* 0x000000ffff029224 */ /* 0x008fe200078e0048 */
[----:B------:R-:W0:Y:S01]  /*17e30*/  S2R R71, SR_TID.X ;  /* 0x0000000000477919 */ /* 0x000e220000002100 */
[----:B------:R-:W-:Y:S02]  /*17e40*/  PRMT R58, RZ, 0x7610, R58 ;  /* 0x00007610ff3a7816 */ /* 0x000fe4000000003a */
[----:B------:R-:W-:Y:S01]  /*17e50*/  PRMT R57, RZ, 0x7610, R57 ;  /* 0x00007610ff397816 */ /* 0x000fe20000000039 */
[----:B------:R-:W3:Y:S04]  /*17e60*/  LDL R72, [R1+0x5f4] ;  /* 0x0005f40001487983 */ /* 0x000ee80000100800 */
[----:B--2---:R1:W2:Y:S04]  /*17e70*/  @!P1 LDG.E.U8 R59, desc[UR22][R2.64] ;  /* 0x00000016023b9981 */ /* 0x0042a8000c1e1100 */
[----:B------:R-:W2:Y:S01]  /*17e80*/  LDL R3, [R1+0x5a0] ;  /* 0x0005a00001037983 */ /* 0x000ea20000100800 */
[----:B0-----:R-:W-:-:S04]  /*17e90*/  SHF.R.U32.HI R71, RZ, 0x6, R71 ;  /* 0x00000006ff477819 */ /* 0x001fc80000011647 */
[----:B------:R-:W-:-:S04]  /*17ea0*/  SGXT.U32 R71, R71, 0x1 ;  /* 0x000000014747781a */ /* 0x000fc80000000000 */
[----:B------:R-:W-:-:S04]  /*17eb0*/  LOP3.LUT R71, R71, 0x60, RZ, 0xfc, !PT ;  /* 0x0000006047477812 */ /* 0x000fc800078efcff */
[----:B------:R-:W-:Y:S01]  /*17ec0*/  ISETP.GE.AND P0, PT, R71, UR4, PT ;  /* 0x0000000447007c0c */ /* 0x000fe2000bf06270 */
[----:B-1----:R-:W-:Y:S01]  /*17ed0*/  @!P3 IMAD.MOV.U32 R2, RZ, RZ, R74 ;  /* 0x000000ffff02b224 */ /* 0x002fe200078e004a */
[----:B------:R-:W0:Y:S01]  /*17ee0*/  S2R R71, SR_TID.X ;  /* 0x0000000000477919 */ /* 0x000e220000002100 */
[----:B------:R-:W-:Y:S02]  /*17ef0*/  PRMT R56, RZ, 0x7610, R56 ;  /* 0x00007610ff387816 */ /* 0x000fe40000000038 */
[----:B------:R-:W-:Y:S01]  /*17f00*/  PRMT R55, RZ, 0x7610, R55 ;  /* 0x00007610ff377816 */ /* 0x000fe20000000037 */
[----:B------:R-:W3:Y:S04]  /*17f10*/  LDL R74, [R1+0x60c] ;  /* 0x00060c00014a7983 */ /* 0x000ee80000100800 */
[----:B--2---:R1:W2:Y:S03]  /*17f20*/  @!P3 LDG.E.U8 R58, desc[UR22][R2.64] ;  /* 0x00000016023ab981 */ /* 0x0042a6000c1e1100 */
[----:B-1----:R-:W-:-:S02]  /*17f30*/  @!P0 IMAD.MOV.U32 R2, RZ, RZ, R63 ;  /* 0x000000ffff028224 */ /* 0x002fc400078e003f */
[----:B------:R-:W-:Y:S01]  /*17f40*/  @!P0 IMAD.MOV.U32 R3, RZ, RZ, R69 ;  /* 0x000000ffff038224 */ /* 0x000fe200078e0045 */
[----:B0-----:R-:W-:Y:S01]  /*17f50*/  SHF.R.U32.HI R71, RZ, 0x6, R71 ;  /* 0x00000006ff477819 */ /* 0x001fe20000011647 */
[----:B------:R-:W2:Y:S04]  /*17f60*/  LDL R69, [R1+0x550] ;  /* 0x0005500001457983 */ /* 0x000ea80000100800 */
[----:B------:R0:W2:Y:S04]  /*17f70*/  @!P0 LDG.E.U8 R57, desc[UR22][R2.64] ;  /* 0x0000001602398981 */ /* 0x0000a8000c1e1100 */
[----:B------:R-:W2:Y:S04]  /*17f80*/  LDL R63, [R1+0x554] ;  /* 0x00055400013f7983 */ /* 0x000ea80000100800 */
[----:B------:R-:W0:Y:S04]  /*17f90*/  LDL R2, [R1+0x5d8] ;  /* 0x0005d80001027983 */ /* 0x000e280000100800 */
[----:B------:R-:W0:Y:S01]  /*17fa0*/  LDL R3, [R1+0x5dc] ;  /* 0x0005dc0001037983 */ /* 0x000e220000100800 */
[----:B------:R-:W-:-:S04]  /*17fb0*/  SGXT.U32 R71, R71, 0x1 ;  /* 0x000000014747781a */ /* 0x000fc80000000000 */
[----:B------:R-:W-:-:S04]  /*17fc0*/  LOP3.LUT R71, R71, 0x68, RZ, 0xfc, !PT ;  /* 0x0000006847477812 */ /* 0x000fc800078efcff */
[----:B------:R-:W-:Y:S02]  /*17fd0*/  ISETP.GE.AND P1, PT, R71, UR4, PT ;  /* 0x0000000447007c0c */ /* 0x000fe4000bf26270 */
[----:B------:R-:W1:Y:S02]  /*17fe0*/  S2R R71, SR_TID.X ;  /* 0x0000000000477919 */ /* 0x000e640000002100 */
[----:B-1----:R-:W-:-:S09]  /*17ff0*/  SHF.R.U32.HI R71, RZ, 0x6, R71 ;  /* 0x00000006ff477819 */ /* 0x002fd20000011647 */
[----:B0-----:R-:W-:-:S04]  /*18000*/  @!P1 LOP3.LUT R3, R3, R2, RZ, 0x3c, !PT ;  /* 0x0000000203039212 */ /* 0x001fc800078e3cff */
[----:B------:R-:W-:-:S04]  /*18010*/  @!P1 LOP3.LUT R2, R3, R2, RZ, 0x3c, !PT ;  /* 0x0000000203029212 */ /* 0x000fc800078e3cff */
[----:B------:R-:W-:-:S05]  /*18020*/  @!P1 LOP3.LUT R3, R3, R2, RZ, 0x3c, !PT ;  /* 0x0000000203039212 */ /* 0x000fca00078e3cff */
[----:B------:R0:W2:Y:S04]  /*18030*/  @!P1 LDG.E.U8 R56, desc[UR22][R2.64] ;  /* 0x0000001602389981 */ /* 0x0000a8000c1e1100 */
[----:B------:R-:W2:Y:S01]  /*18040*/  LDL R3, [R1+0x5f0] ;  /* 0x0005f00001037983 */ /* 0x000ea20000100800 */
[----:B------:R-:W-:-:S04]  /*18050*/  SGXT.U32 R71, R71, 0x1 ;  /* 0x000000014747781a */ /* 0x000fc80000000000 */
[----:B------:R-:W-:-:S04]  /*18060*/  LOP3.LUT R71, R71, 0x70, RZ, 0xfc, !PT ;  /* 0x0000007047477812 */ /* 0x000fc800078efcff */
[----:B------:R-:W-:Y:S02]  /*18070*/  ISETP.GE.AND P0, PT, R71, UR4, PT ;  /* 0x0000000447007c0c */ /* 0x000fe4000bf06270 */
[----:B------:R-:W0:Y:S02]  /*18080*/  S2R R71, SR_TID.X ;  /* 0x0000000000477919 */ /* 0x000e240000002100 */
[----:B0-----:R-:W-:-:S04]  /*18090*/  SHF.R.U32.HI R2, RZ, 0x6, R71 ;  /* 0x00000006ff027819 */ /* 0x001fc80000011647 */
[----:B------:R-:W-:-:S04]  /*180a0*/  SGXT.U32 R2, R2, 0x1 ;  /* 0x000000010202781a */ /* 0x000fc80000000000 */
[----:B------:R-:W-:-:S04]  /*180b0*/  LOP3.LUT R2, R2, 0x78, RZ, 0xfc, !PT ;  /* 0x0000007802027812 */ /* 0x000fc800078efcff */
[----:B------:R-:W-:Y:S01]  /*180c0*/  ISETP.GE.AND P1, PT, R2, UR4, PT ;  /* 0x0000000402007c0c */ /* 0x000fe2000bf26270 */
[----:B---3--:R-:W-:-:S05]  /*180d0*/  @!P0 IMAD.MOV.U32 R2, RZ, RZ, R72 ;  /* 0x000000ffff028224 */ /* 0x008fca00078e0048 */
[----:B--2---:R0:W2:Y:S04]  /*180e0*/  @!P0 LDG.E.U8 R55, desc[UR22][R2.64] ;  /* 0x0000001602378981 */ /* 0x0040a8000c1e1100 */
[----:B------:R-:W3:Y:S01]  /*180f0*/  LDL R3, [R1+0x608] ;  /* 0x0006080001037983 */ /* 0x000ee20000100800 */
[----:B------:R-:W-:-:S04]  /*18100*/  SHF.R.U32.HI R71, RZ, 0x6, R71 ;  /* 0x00000006ff477819 */ /* 0x000fc80000011647 */
[----:B------:R-:W-:-:S04]  /*18110*/  SGXT.U32 R71, R71, 0x1 ;  /* 0x000000014747781a */ /* 0x000fc80000000000 */
[----:B------:R-:W-:-:S04]  /*18120*/  LOP3.LUT R71, R71, 0x4a, RZ, 0xfc, !PT ;  /* 0x0000004a47477812 */ /* 0x000fc800078efcff */
[----:B------:R-:W-:Y:S01]  /*18130*/  ISETP.GE.AND P0, PT, R71, UR4, PT ;  /* 0x0000000447007c0c */ /* 0x000fe2000bf06270 */
[----:B0-----:R-:W-:Y:S01]  /*18140*/  @!P1 IMAD.MOV.U32 R2, RZ, RZ, R74 ;  /* 0x000000ffff029224 */ /* 0x001fe200078e004a */
[----:B------:R-:W-:Y:S02]  /*18150*/  PRMT R54, RZ, 0x7610, R54 ;  /* 0x00007610ff367816 */ /* 0x000fe40000000036 */
[----:B------:R-:W-:Y:S01]  /*18160*/  PRMT R51, RZ, 0x7610, R51 ;  /* 0x00007610ff337816 */ /* 0x000fe20000000033 */
[----:B------:R-:W0:Y:S01]  /*18170*/  S2R R72, SR_TID.X ;  /* 0x0000000000487919 */ /* 0x000e220000002100 */
[----:B------:R-:W-:Y:S01]  /*18180*/  PRMT R33, RZ, 0x7610, R33 ;  /* 0x00007610ff217816 */ /* 0x000fe20000000021 */
[----:B------:R-:W2:Y:S04]  /*18190*/  LDL R71, [R1+0x564] ;  /* 0x0005640001477983 */ /* 0x000ea80000100800 */
[----:B------:R-:W2:Y:S04]  /*181a0*/  LDL R74, [R1+0x590] ;  /* 0x00059000014a7983 */ /* 0x000ea80000100800 */
[----:B---3--:R1:W3:Y:S02]  /*181b0*/  @!P1 LDG.E.U8 R54, desc[UR22][R2.64] ;  /* 0x0000001602369981 */ /* 0x0082e4000c1e1100 */
[----:B-1----:R-:W-:-:S02]  /*181c0*/  @!P0 IMAD.MOV.U32 R2, RZ, RZ, R63 ;  /* 0x000000ffff028224 */ /* 0x002fc400078e003f */
[----:B------:R-:W-:-:S05]  /*181d0*/  @!P0 IMAD.MOV.U32 R3, RZ, RZ, R69 ;  /* 0x000000ffff038224 */ /* 0x000fca00078e0045 */
[----:B------:R1:W2:Y:S04]  /*181e0*/  @!P0 LDG.E.U8 R51, desc[UR22][R2.64] ;  /* 0x0000001602338981 */ /* 0x0002a8000c1e1100 */
[----:B------:R-:W1:Y:S04]  /*181f0*/  LDL R2, [R1+0x558] ;  /* 0x0005580001027983 */ /* 0x000e680000100800 */
[----:B------:R-:W1:Y:S01]  /*18200*/  LDL R3, [R1+0x55c] ;  /* 0x00055c0001037983 */ /* 0x000e620000100800 */
[----:B0-----:R-:W-:Y:S01]  /*18210*/  SHF.R.U32.HI R72, RZ, 0x6, R72 ;  /* 0x00000006ff487819 */ /* 0x001fe20000011648 */
[----:B------:R-:W0:Y:S03]  /*18220*/  S2R R63, SR_TID.X ;  /* 0x00000000003f7919 */ /* 0x000e260000002100 */
[----:B------:R-:W-:-:S04]  /*18230*/  SGXT.U32 R72, R72, 0x1 ;  /* 0x000000014848781a */ /* 0x000fc80000000000 */
[----:B------:R-:W-:-:S04]  /*18240*/  LOP3.LUT R72, R72, 0x4c, RZ, 0xfc, !PT ;  /* 0x0000004c48487812 */ /* 0x000fc800078efcff */
[----:B------:R-:W-:Y:S02]  /*18250*/  ISETP.GE.AND P1, PT, R72, UR4, PT ;  /* 0x0000000448007c0c */ /* 0x000fe4000bf26270 */
[----:B------:R-:W2:Y:S01]  /*18260*/  LDL R72, [R1+0x594] ;  /* 0x0005940001487983 */ /* 0x000ea20000100800 */
[----:B0-----:R-:W-:-:S04]  /*18270*/  LEA.HI R63, R63, 0x4e, RZ, 0x1a ;  /* 0x0000004e3f3f7811 */ /* 0x001fc800078fd0ff */
[----:B------:R-:W-:Y:S02]  /*18280*/  ISETP.GE.AND P0, PT, R63, UR4, PT ;  /* 0x000000043f007c0c */ /* 0x000fe4000bf06270 */
[----:B------:R-:W3:Y:S04]  /*18290*/  LDL.LU R63, [R1+0x740] ;  /* 0x00074000013f7983 */ /* 0x000ee80000300800 */
[----:B-1----:R-:W-:-:S04]  /*182a0*/  @!P1 LOP3.LUT R3, R3, R2, RZ, 0x3c, !PT ;  /* 0x0000000203039212 */ /* 0x002fc800078e3cff */
[----:B------:R-:W-:-:S04]  /*182b0*/  @!P1 LOP3.LUT R2, R3, R2, RZ, 0x3c, !PT ;  /* 0x0000000203029212 */ /* 0x000fc800078e3cff */
[----:B------:R-:W-:-:S05]  /*182c0*/  @!P1 LOP3.LUT R3, R3, R2, RZ, 0x3c, !PT ;  /* 0x0000000203039212 */ /* 0x000fca00078e3cff */
[----:B------:R2:W3:Y:S04]  /*182d0*/  @!P1 LDG.E.U8 R33, desc[UR22][R2.64] ;  /* 0x0000001602219981 */ /* 0x0004e8000c1e1100 */
[----:B------:R-:W3:Y:S01]  /*182e0*/  LDL R3, [R1+0x560] ;  /* 0x0005600001037983 */ /* 0x000ee20000100800 */
[----:B------:R-:W-:Y:S01]  /*182f0*/  PRMT R70, RZ, 0x7610, R70 ;  /* 0x00007610ff467816 */ /* 0x000fe20000000046 */
[----:B--2---:R-:W-:Y:S01]  /*18300*/  @!P0 IMAD.MOV.U32 R2, RZ, RZ, R71 ;  /* 0x000000ffff028224 */ /* 0x004fe200078e0047 */
[----:B------:R-:W0:Y:S02]  /*18310*/  S2R R69, SR_TID.X ;  /* 0x0000000000457919 */ /* 0x000e240000002100 */
[----:B0-----:R-:W-:-:S04]  /*18320*/  SHF.R.U32.HI R69, RZ, 0x6, R69 ;  /* 0x00000006ff457819 */ /* 0x001fc80000011645 */
[----:B------:R-:W-:-:S04]  /*18330*/  SGXT.U32 R69, R69, 0x1 ;  /* 0x000000014545781a */ /* 0x000fc80000000000 */
[----:B------:R-:W-:Y:S01]  /*18340*/  LOP3.LUT R69, R69, 0x52, RZ, 0xfc, !PT ;  /* 0x0000005245457812 */ /* 0x000fe200078efcff */
[----:B---3--:R0:W2:Y:S04]  /*18350*/  @!P0 LDG.E.U8 R70, desc[UR22][R2.64] ;  /* 0x0000001602468981 */ /* 0x0080a8000c1e1100 */
[----:B------:R-:W0:Y:S04]  /*18360*/  LDL R2, [R1+0x570] ;  /* 0x0005700001027983 */ /* 0x000e280000100800 */
[----:B------:R-:W0:Y:S01]  /*18370*/  LDL R3, [R1+0x58c] ;  /* 0x00058c0001037983 */ /* 0x000e220000100800 */
[----:B------:R-:W-:-:S02]  /*18380*/  ISETP.GE.AND P1, PT, R69, UR4, PT ;  /* 0x0000000445007c0c */ /* 0x000fc4000bf26270 */
[----:B------:R-:W1:Y:S01]  /*18390*/  S2R R69, SR_TID.X ;  /* 0x0000000000457919 */ /* 0x000e620000002100 */
[----:B------:R-:W-:Y:S02]  /*183a0*/  PRMT R50, RZ, 0x7610, R50 ;  /* 0x00007610ff327816 */ /* 0x000fe40000000032 */
[----:B------:R-:W-:Y:S02]  /*183b0*/  PRMT R32, RZ, 0x7610, R32 ;  /* 0x00007610ff207816 */ /* 0x000fe40000000020 */
[----:B-1----:R-:W-:-:S04]  /*183c0*/  SHF.R.U32.HI R69, RZ, 0x6, R69 ;  /* 0x00000006ff457819 */ /* 0x002fc80000011645 */
[----:B------:R-:W-:-:S04]  /*183d0*/  SGXT.U32 R69, R69, 0x1 ;  /* 0x000000014545781a */ /* 0x000fc80000000000 */
[----:B------:R-:W-:-:S04]  /*183e0*/  LOP3.LUT R69, R69, 0x54, RZ, 0xfc, !PT ;  /* 0x0000005445457812 */ /* 0x000fc800078efcff */
[----:B------:R-:W-:Y:S02]  /*183f0*/  ISETP.GE.AND P0, PT, R69, UR4, PT ;  /* 0x0000000445007c0c */ /* 0x000fe4000bf06270 */
[----:B0-----:R-:W-:-:S04]  /*18400*/  @!P1 LOP3.LUT R3, R3, R2, RZ, 0x3c, !PT ;  /* 0x0000000203039212 */ /* 0x001fc800078e3cff */
[----:B------:R-:W-:-:S04]  /*18410*/  @!P1 LOP3.LUT R2, R3, R2, RZ, 0x3c, !PT ;  /* 0x0000000203029212 */ /* 0x000fc800078e3cff */
[----:B------:R-:W-:Y:S01]  /*18420*/  @!P1 LOP3.LUT R3, R3, R2, RZ, 0x3c, !PT ;  /* 0x0000000203039212 */ /* 0x000fe200078e3cff */
[----:B--2---:R0:W-:Y:S04]  /*18430*/  STL [R1+0x10], R70 ;  /* 0x0000104601007387 */ /* 0x0041e80000100800 */
[----:B------:R1:W2:Y:S04]  /*18440*/  @!P1 LDG.E.U8 R50, desc[UR22][R2.64] ;  /* 0x0000001602329981 */ /* 0x0002a8000c1e1100 */
[----:B0-----:R-:W3:Y:S01]  /*18450*/  LDL R70, [R1+0x5ac] ;  /* 0x0005ac0001467983 */ /* 0x001ee20000100800 */
[----:B-1----:R-:W-:-:S03]  /*18460*/  @!P0 IMAD.MOV.U32 R2, RZ, RZ, R72 ;  /* 0x000000ffff028224 */ /* 0x002fc600078e0048 */
[----:B------:R-:W2:Y:S01]  /*18470*/  LDL.LU R69, [R1+0x73c] ;  /* 0x00073c0001457983 */ /* 0x000ea20000300800 */
[----:B------:R-:W-:Y:S01]  /*18480*/  @!P0 IMAD.MOV.U32 R3, RZ, RZ, R74 ;  /* 0x000000ffff038224 */ /* 0x000fe200078e004a */
[----:B------:R-:W0:Y:S04]  /*18490*/  S2R R71, SR_TID.X ;  /* 0x0000000000477919 */ /* 0x000e280000002100 */
[----:B------:R1:W2:Y:S01]  /*184a0*/  @!P0 LDG.E.U8 R32, desc[UR22][R2.64] ;  /* 0x0000001602208981 */ /* 0x0002a2000c1e1100 */
[----:B------:R-:W-:-:S03]  /*184b0*/  PRMT R73, RZ, 0x7610, R73 ;  /* 0x00007610ff497816 */ /* 0x000fc60000000049 */
[----:B------:R-:W2:Y:S04]  /*184c0*/  LDL R72, [R1+0x578] ;  /* 0x0005780001487983 */ /* 0x000ea80000100800 */
[----:B------:R-:W1:Y:S04]  /*184d0*/  LDL R2, [R1+0x598] ;  /* 0x0005980001027983 */ /* 0x000e680000100800 */
[----:B------:R-:W1:Y:S01]  /*184e0*/  LDL R3, [R1+0x59c] ;  /* 0x00059c0001037983 */ /* 0x000e620000100800 */
[----:B0-----:R-:W-:-:S04]  /*184f0*/  SHF.R.U32.HI R71, RZ, 0x6, R71 ;  /* 0x00000006ff477819 */ /* 0x001fc80000011647 */
[----:B------:R-:W-:-:S04]  /*18500*/  SGXT.U32 R71, R71, 0x1 ;  /* 0x000000014747781a */ /* 0x000fc80000000000 */
[----:B------:R-:W-:-:S04]  /*18510*/  LOP3.LUT R71, R71, 0x56, RZ, 0xfc, !PT ;  /* 0x0000005647477812 */ /* 0x000fc800078efcff */
[----:B------:R-:W-:Y:S02]  /*18520*/  ISETP.GE.AND P1, PT, R71, UR4, PT ;  /* 0x0000000447007c0c */ /* 0x000fe4000bf26270 */
[----:B------:R-:W0:Y:S11]  /*18530*/  S2R R71, SR_TID.X ;  /* 0x0000000000477919 */ /* 0x000e360000002100 */
[----:B-1----:R-:W-:-:S04]  /*18540*/  @!P1 LOP3.LUT R3, R3, R2, RZ, 0x3c, !PT ;  /* 0x0000000203039212 */ /* 0x002fc800078e3cff */
[----:B------:R-:W-:-:S04]  /*18550*/  @!P1 LOP3.LUT R2, R3, R2, RZ, 0x3c, !PT ;  /* 0x0000000203029212 */ /* 0x000fc800078e3cff */
[----:B------:R-:W-:-:S05]  /*18560*/  @!P1 LOP3.LUT R3, R3, R2, RZ, 0x3c, !PT ;  /* 0x0000000203039212 */ /* 0x000fca00078e3cff */
[----:B------:R-:W2:Y:S01]  /*18570*/  @!P1 LDG.E.U8 R73, desc[UR22][R2.64] ;  /* 0x0000001602499981 */ /* 0x000ea2000c1e1100 */
[----:B0-----:R-:W-:-:S04]  /*18580*/  SHF.R.U32.HI R71, RZ, 0x6, R71 ;  /* 0x00000006ff477819 */ /* 0x001fc80000011647 */
[----:B------:R-:W-:-:S04]  /*18590*/  SGXT.U32 R71, R71, 0x1 ;  /* 0x000000014747781a */ /* 0x000fc80000000000 */
[----:B------:R-:W-:-:S04]  /*185a0*/  LOP3.LUT R71, R71, 0x5a, RZ, 0xfc, !PT ;  /* 0x0000005a47477812 */ /* 0x000fc800078efcff */
[----:B------:R-:W-:Y:S02]  /*185b0*/  ISETP.GE.AND P0, PT, R71, UR4, PT ;  /* 0x0000000447007c0c */ /* 0x000fe4000bf06270 */
[----:B------:R-:W3:Y:S04]  /*185c0*/  LDL.LU R71, [R1+0x738] ;  /* 0x0007380001477983 */ /* 0x000ee80000300800 */
[----:B--2---:R0:W-:Y:S04]  /*185d0*/  STL [R1+0x8], R73 ;  /* 0x0000084901007387 */ /* 0x0041e80000100800 */
[----:B0-----:R-:W2:Y:S04]  /*185e0*/  LDL.LU R73, [R1+0x734] ;  /* 0x0007340001497983 */ /* 0x001ea80000300800 */
[----:B------:R-:W2:Y:S01]  /*185f0*/  LDL R3, [R1+0x5a8] ;  /* 0x0005a80001037983 */ /* 0x000ea20000100800 */
[----:B------:R-:W-:Y:S01]  /*18600*/  PRMT R49, RZ, 0x7610, R49 ;  /* 0x00007610ff317816 */ /* 0x000fe20000000031 */
[----:B---3--:R-:W-:Y:S01]  /*18610*/  @!P0 IMAD.MOV.U32 R2, RZ, RZ, R70 ;  /* 0x000000ffff028224 */ /* 0x008fe200078e0046 */
[----:B------:R-:W0:Y:S01]  /*18620*/  S2R R74, SR_TID.X ;  /* 0x00000000004a7919 */ /* 0x000e220000002100 */
[----:B------:R-:W-:-:S02]  /*18630*/  PRMT R31, RZ, 0x7610, R31 ;  /* 0x00007610ff1f7816 */ /* 0x000fc4000000001f */
[----:B------:R-:W-:Y:S01]  /*18640*/  PRMT R0, RZ, 0x7610, R0 ;  /* 0x00007610ff007816 */ /* 0x000fe20000000000 */
[----:B------:R-:W3:Y:S04]  /*18650*/  LDL R70, [R1+0x5cc] ;  /* 0x0005cc0001467983 */ /* 0x000ee80000100800 */
[----:B--2---:R1:W2:Y:S04]  /*18660*/  @!P0 LDG.E.U8 R49, desc[UR22][R2.64] ;  /* 0x0000001602318981 */ /* 0x0042a8000c1e1100 */
        /* <DEDUP_REMOVED lines=10> */
[----:B------:R1:W2:Y:S04]  /*18710*/  @!P1 LDG.E.U8 R31, desc[UR22][R2.64] ;  /* 0x00000016021f9981 */ /* 0x0002a8000c1e1100 */
[----:B------:R-:W2:Y:S01]  /*18720*/  LDL R3, [R1+0x574] ;  /* 0x0005740001037983 */ /* 0x000ea20000100800 */
[----:B0-----:R-:W-:-:S04]  /*18730*/  LEA.HI R74, R74, 0x5e, RZ, 0x1a ;  /* 0x0000005e4a4a7811 */ /* 0x001fc800078fd0ff */
[----:B------:R-:W-:Y:S02]  /*18740*/  ISETP.GE.AND P0, PT, R74, UR4, PT ;  /* 0x000000044a007c0c */ /* 0x000fe4000bf06270 */
[----:B------:R-:W1:Y:S02]  /*18750*/  S2R R74, SR_TID.X ;  /* 0x00000000004a7919 */ /* 0x000e640000002100 */
[----:B-1----:R-:W-:-:S04]  /*18760*/  SHF.R.U32.HI R2, RZ, 0x6, R74 ;  /* 0x00000006ff027819 */ /* 0x002fc8000001164a */
[----:B------:R-:W-:-:S04]  /*18770*/  SGXT.U32 R2, R2, 0x1 ;  /* 0x000000010202781a */ /* 0x000fc80000000000 */
[----:B------:R-:W-:-:S04]  /*18780*/  LOP3.LUT R2, R2, 0x62, RZ, 0xfc, !PT ;  /* 0x0000006202027812 */ /* 0x000fc800078efcff */
[----:B------:R-:W-:Y:S01]  /*18790*/  ISETP.GE.AND P1, PT, R2, UR4, PT ;  /* 0x0000000402007c0c */ /* 0x000fe2000bf26270 */
[----:B------:R-:W-:-:S05]  /*187a0*/  @!P0 IMAD.MOV.U32 R2, RZ, RZ, R72 ;  /* 0x000000ffff028224 */ /* 0x000fca00078e0048 */
[----:B--2---:R0:W2:Y:S04]  /*187b0*/  @!P0 LDG.E.U8 R0, desc[UR22][R2.64] ;  /* 0x0000001602008981 */ /* 0x0040a8000c1e1100 */
[----:B------:R-:W0:Y:S04]  /*187c0*/  LDL R2, [R1+0x5c0] ;  /* 0x0005c00001027983 */ /* 0x000e280000100800 */
[----:B------:R-:W0:Y:S01]  /*187d0*/  LDL R3, [R1+0x5c4] ;  /* 0x0005c40001037983 */ /* 0x000e220000100800 */
[----:B------:R-:W-:Y:S02]  /*187e0*/  PRMT R48, RZ, 0x7610, R48 ;  /* 0x00007610ff307816 */ /* 0x000fe40000000030 */
[----:B------:R-:W-:-:S04]  /*187f0*/  SHF.R.U32.HI R72, RZ, 0x6, R74 ;  /* 0x00000006ff487819 */ /* 0x000fc8000001164a */
[----:B------:R-:W-:Y:S02]  /*18800*/  SGXT.U32 R72, R72, 0x1 ;  /* 0x000000014848781a */ /* 0x000fe40000000000 */
[----:B0-----:R-:W-:-:S04]  /*18810*/  @!P1 LOP3.LUT R3, R3, R2, RZ, 0x3c, !PT ;  /* 0x0000000203039212 */ /* 0x001fc800078e3cff */
[----:B------:R-:W-:-:S04]  /*18820*/  @!P1 LOP3.LUT R2, R3, R2, RZ, 0x3c, !PT ;  /* 0x0000000203029212 */ /* 0x000fc800078e3cff */
[----:B------:R-:W-:-:S05]  /*18830*/  @!P1 LOP3.LUT R3, R3, R2, RZ, 0x3c, !PT ;  /* 0x0000000203039212 */ /* 0x000fca00078e3cff */
[----:B------:R0:W2:Y:S04]  /*18840*/  @!P1 LDG.E.U8 R48, desc[UR22][R2.64] ;  /* 0x0000001602309981 */ /* 0x0000a8000c1e1100 */
[----:B------:R-:W2:Y:S01]  /*18850*/  LDL R3, [R1+0x5c8] ;  /* 0x0005c80001037983 */ /* 0x000ea20000100800 */
[----:B------:R-:W-:Y:S02]  /*18860*/  LOP3.LUT R72, R72, 0x64, RZ, 0xfc, !PT ;  /* 0x0000006448487812 */ /* 0x000fe400078efcff */
[----:B0-----:R-:W-:Y:S02]  /*18870*/  SHF.R.U32.HI R2, RZ, 0x6, R74 ;  /* 0x00000006ff027819 */ /* 0x001fe4000001164a */
[----:B------:R-:W-:Y:S02]  /*18880*/  ISETP.GE.AND P0, PT, R72, UR4, PT ;  /* 0x0000000448007c0c */ /* 0x000fe4000bf06270 */
[----:B------:R-:W-:Y:S01]  /*18890*/  SGXT.U32 R2, R2, 0x1 ;  /* 0x000000010202781a */ /* 0x000fe20000000000 */
[----:B------:R-:W4:Y:S03]  /*188a0*/  LDL R72, [R1+0x5e4] ;  /* 0x0005e40001487983 */ /* 0x000f260000100800 */
[----:B------:R-:W-:-:S02]  /*188b0*/  LOP3.LUT R2, R2, 0x66, RZ, 0xfc, !PT ;  /* 0x0000006602027812 */ /* 0x000fc400078efcff */
[----:B------:R-:W-:Y:S02]  /*188c0*/  PRMT R30, RZ, 0x7610, R30 ;  /* 0x00007610ff1e7816 */ /* 0x000fe4000000001e */
[----:B------:R-:W-:-:S03]  /*188d0*/  ISETP.GE.AND P1, PT, R2, UR4, PT ;  /* 0x0000000402007c0c */ /* 0x000fc6000bf26270 */
[----:B---3--:R-:W-:-:S05]  /*188e0*/  @!P0 IMAD.MOV.U32 R2, RZ, RZ, R70 ;  /* 0x000000ffff028224 */ /* 0x008fca00078e0046 */
        /* <DEDUP_REMOVED lines=9> */
[----:B------:R4:W3:Y:S04]  /*18980*/  @!P1 LDG.E.U8 R93, desc[UR22][R2.64] ;  /* 0x00000016025d9981 */ /* 0x0008e8000c1e1100 */
[----:B------:R-:W2:Y:S01]  /*18990*/  LDL R3, [R1+0x5e0] ;  /* 0x0005e00001037983 */ /* 0x000ea20000100800 */
[----:B------:R-:W-:-:S04]  /*189a0*/  LOP3.LUT R70, R70, 0x6a, RZ, 0xfc, !PT ;  /* 0x0000006a46467812 */ /* 0x000fc800078efcff */
[----:B------:R-:W-:Y:S02]  /*189b0*/  ISETP.GE.AND P0, PT, R70, UR4, PT ;  /* 0x0000000446007c0c */ /* 0x000fe4000bf06270 */
[----:B------:R-:W2:Y:S01]  /*189c0*/  LDL R70, [R1+0x614] ;  /* 0x0006140001467983 */ /* 0x000ea20000100800 */
[----:B------:R-:W-:-:S10]  /*189d0*/  PRMT R45, RZ, 0x7610, R45 ;  /* 0x00007610ff2d7816 */ /* 0x000fd4000000002d */
[----:B----4-:R-:W-:Y:S01]  /*189e0*/  @!P0 IMAD.MOV.U32 R2, RZ, RZ, R72 ;  /* 0x000000ffff028224 */ /* 0x010fe200078e0048 */
[----:B------:R-:W-:-:S04]  /*189f0*/  SHF.R.U32.HI R74, RZ, 0x6, R74 ;  /* 0x00000006ff4a7819 */ /* 0x000fc8000001164a */
[----:B------:R-:W-:-:S04]  /*18a00*/  SGXT.U32 R74, R74, 0x1 ;  /* 0x000000014a4a781a */ /* 0x000fc80000000000 */
[----:B------:R-:W-:-:S04]  /*18a10*/  LOP3.LUT R74, R74, 0x72, RZ, 0xfc, !PT ;  /* 0x000000724a4a7812 */ /* 0x000fc800078efcff */
[----:B------:R-:W-:Y:S02]  /*18a20*/  ISETP.GE.AND P1, PT, R74, UR4, PT ;  /* 0x000000044a007c0c */ /* 0x000fe4000bf26270 */
[----:B------:R-:W0:Y:S01]  /*18a30*/  S2R R74, SR_TID.X ;  /* 0x00000000004a7919 */ /* 0x000e220000002100 */
[----:B---3--:R1:W-:Y:S01]  /*18a40*/  STL [R1+0x724], R93 ;  /* 0x0007245d01007387 */ /* 0x0083e20000100800 */
[----:B------:R-:W-:Y:S02]  /*18a50*/  PRMT R44, RZ, 0x7610, R44 ;  /* 0x00007610ff2c7816 */ /* 0x000fe4000000002c */
[----:B------:R-:W-:Y:S01]  /*18a60*/  PRMT R43, RZ, 0x7610, R43 ;  /* 0x00007610ff2b7816 */ /* 0x000fe2000000002b */
[----:B------:R-:W3:Y:S04]  /*18a70*/  LDL R72, [R1+0x580] ;  /* 0x0005800001487983 */ /* 0x000ee80000100800 */
[----:B-1----:R-:W4:Y:S04]  /*18a80*/  LDL R93, [R1+0x5fc] ;  /* 0x0005fc00015d7983 */ /* 0x002f280000100800 */
[----:B--2---:R0:W2:Y:S04]  /*18a90*/  @!P0 LDG.E.U8 R45, desc[UR22][R2.64] ;  /* 0x00000016022d8981 */ /* 0x0040a8000c1e1100 */
[----:B------:R-:W2:Y:S01]  /*18aa0*/  LDL R3, [R1+0x5f8] ;  /* 0x0005f80001037983 */ /* 0x000ea20000100800 */
[----:B0-----:R-:W-:-:S04]  /*18ab0*/  SHF.R.U32.HI R2, RZ, 0x6, R74 ;  /* 0x00000006ff027819 */ /* 0x001fc8000001164a */
[----:B------:R-:W-:-:S04]  /*18ac0*/  SGXT.U32 R2, R2, 0x1 ;  /* 0x000000010202781a */ /* 0x000fc80000000000 */
[----:B------:R-:W-:-:S04]  /*18ad0*/  LOP3.LUT R2, R2, 0x7a, RZ, 0xfc, !PT ;  /* 0x0000007a02027812 */ /* 0x000fc800078efcff */
[----:B------:R-:W-:Y:S01]  /*18ae0*/  ISETP.GE.AND P3, PT, R2, UR4, PT ;  /* 0x0000000402007c0c */ /* 0x000fe2000bf66270 */
[----:B----4-:R-:W-:Y:S01]  /*18af0*/  @!P1 IMAD.MOV.U32 R2, RZ, RZ, R93 ;  /* 0x000000ffff029224 */ /* 0x010fe200078e005d */
[----:B------:R-:W-:Y:S01]  /*18b00*/  SHF.R.U32.HI R74, RZ, 0x6, R74 ;  /* 0x00000006ff4a7819 */ /* 0x000fe2000001164a */
[----:B------:R-:W4:Y:S04]  /*18b10*/  LDL R93, [R1+0x604] ;  /* 0x00060400015d7983 */ /* 0x000f280000100800 */
[----:B--2---:R0:W2:Y:S04]  /*18b20*/  @!P1 LDG.E.U8 R44, desc[UR22][R2.64] ;  /* 0x00000016022c9981 */ /* 0x0040a8000c1e1100 */
[----:B------:R-:W2:Y:S02]  /*18b30*/  LDL R3, [R1+0x610] ;  /* 0x0006100001037983 */ /* 0x000ea40000100800 */
[----:B0-----:R-:W-:Y:S01]  /*18b40*/  @!P3 IMAD.MOV.U32 R2, RZ, RZ, R70 ;  /* 0x000000ffff02b224 */ /* 0x001fe200078e0046 */
[----:B------:R-:W-:-:S04]  /*18b50*/  SGXT.U32 R74, R74, 0x1 ;  /* 0x000000014a4a781a */ /* 0x000fc80000000000 */
[----:B------:R-:W-:-:S04]  /*18b60*/  LOP3.LUT R74, R74, 0x6c, RZ, 0xfc, !PT ;  /* 0x0000006c4a4a7812 */ /* 0x000fc800078efcff */
[----:B------:R-:W-:Y:S02]  /*18b70*/  ISETP.GE.AND P0, PT, R74, UR4, PT ;  /* 0x000000044a007c0c */ /* 0x000fe4000bf06270 */
[----:B------:R-:W0:Y:S01]  /*18b80*/  S2R R74, SR_TID.X ;  /* 0x00000000004a7919 */ /* 0x000e220000002100 */
[----:B--2---:R1:W2:Y:S04]  /*18b90*/  @!P3 LDG.E.U8 R43, desc[UR22][R2.64] ;  /* 0x00000016022bb981 */ /* 0x0042a8000c1e1100 */
[----:B------:R-:W1:Y:S04]  /*18ba0*/  LDL R2, [R1+0x5e8] ;  /* 0x0005e80001027983 */ /* 0x000e680000100800 */
[----:B------:R-:W1:Y:S01]  /*18bb0*/  LDL R3, [R1+0x5ec] ;  /* 0x0005ec0001037983 */ /* 0x000e620000100800 */
[----:B0-----:R-:W-:-:S02]  /*18bc0*/  LEA.HI R74, R74, 0x6e, RZ, 0x1a ;  /* 0x0000006e4a4a7811 */ /* 0x001fc400078fd0ff */
[----:B------:R-:W-:Y:S02]  /*18bd0*/  PRMT R29, RZ, 0x7610, R29 ;  /* 0x00007610ff1d7816 */ /* 0x000fe4000000001d */
[----:B------:R-:W-:Y:S02]  /*18be0*/  ISETP.GE.AND P1, PT, R74, UR4, PT ;  /* 0x000000044a007c0c */ /* 0x000fe4000bf26270 */
[----:B------:R-:W2:Y:S01]  /*18bf0*/  LDL.LU R74, [R1+0x730] ;  /* 0x00073000014a7983 */ /* 0x000ea20000300800 */
[----:B-1----:R-:W-:-:S04]  /*18c00*/  @!P0 LOP3.LUT R3, R3, R2, RZ, 0x3c, !PT ;  /* 0x0000000203038212 */ /* 0x002fc800078e3cff */
        /* <DEDUP_REMOVED lines=9> */
[----:B------:R-:W3:Y:S01]  /*18ca0*/  LDL R72, [R1+0x538] ;  /* 0x0005380001487983 */ /* 0x000ee20000100800 */
[----:B0-----:R-:W-:-:S04]  /*18cb0*/  SHF.R.U32.HI R70, RZ, 0x6, R70 ;  /* 0x00000006ff467819 */ /* 0x001fc80000011646 */
[----:B------:R-:W-:-:S04]  /*18cc0*/  SGXT.U32 R70, R70, 0x1 ;  /* 0x000000014646781a */ /* 0x000fc80000000000 */
[----:B------:R-:W-:-:S04]  /*18cd0*/  LOP3.LUT R70, R70, 0x74, RZ, 0xfc, !PT ;  /* 0x0000007446467812 */ /* 0x000fc800078efcff */
[----:B------:R-:W-:Y:S01]  /*18ce0*/  ISETP.GE.AND P0, PT, R70, UR4, PT ;  /* 0x0000000446007c0c */ /* 0x000fe2000bf06270 */
[----:B--2---:R0:W2:Y:S04]  /*18cf0*/  @!P1 LDG.E.U8 R24, desc[UR22][R2.64] ;  /* 0x0000001602189981 */ /* 0x0040a8000c1e1100 */
[----:B------:R-:W2:Y:S01]  /*18d00*/  LDL R3, [R1+0x600] ;  /* 0x0006000001037983 */ /* 0x000ea20000100800 */
[----:B------:R-:W0:Y:S02]  /*18d10*/  S2R R70, SR_TID.X ;  /* 0x0000000000467919 */ /* 0x000e240000002100 */
[----:B0-----:R-:W-:-:S04]  /*18d20*/  SHF.R.U32.HI R2, RZ, 0x6, R70 ;  /* 0x00000006ff027819 */ /* 0x001fc80000011646 */
[----:B------:R-:W-:-:S04]  /*18d30*/  SGXT.U32 R2, R2, 0x1 ;  /* 0x000000010202781a */ /* 0x000fc80000000000 */
[----:B------:R-:W-:-:S04]  /*18d40*/  LOP3.LUT R2, R2, 0x76, RZ, 0xfc, !PT ;  /* 0x0000007602027812 */ /* 0x000fc800078efcff */
[----:B------:R-:W-:Y:S01]  /*18d50*/  ISETP.GE.AND P1, PT, R2, UR4, PT ;  /* 0x0000000402007c0c */ /* 0x000fe2000bf26270 */
[----:B----4-:R-:W-:-:S05]  /*18d60*/  @!P0 IMAD.MOV.U32 R2, RZ, RZ, R93 ;  /* 0x000000ffff028224 */ /* 0x010fca00078e005d */
[----:B--2---:R0:W2:Y:S04]  /*18d70*/  @!P0 LDG.E.U8 R28, desc[UR22][R2.64] ;  /* 0x00000016021c8981 */ /* 0x0040a8000c1e1100 */
[----:B------:R-:W0:Y:S04]  /*18d80*/  LDL R2, [R1+0x584] ;  /* 0x0005840001027983 */ /* 0x000e280000100800 */
[----:B------:R-:W0:Y:S01]  /*18d90*/  LDL R3, [R1+0x588] ;  /* 0x0005880001037983 */ /* 0x000e220000100800 */
[----:B------:R-:W-:-:S04]  /*18da0*/  SHF.R.U32.HI R70, RZ, 0x6, R70 ;  /* 0x00000006ff467819 */ /* 0x000fc80000011646 */
[----:B------:R-:W-:Y:S02]  /*18db0*/  SGXT.U32 R70, R70, 0x1 ;  /* 0x000000014646781a */ /* 0x000fe40000000000 */
[----:B0-----:R-:W-:-:S04]  /*18dc0*/  @!P1 LOP3.LUT R3, R3, R2, RZ, 0x3c, !PT ;  /* 0x0000000203039212 */ /* 0x001fc800078e3cff */
[----:B------:R-:W-:-:S04]  /*18dd0*/  @!P1 LOP3.LUT R2, R3, R2, RZ, 0x3c, !PT ;  /* 0x0000000203029212 */ /* 0x000fc800078e3cff */
[----:B------:R-:W-:-:S05]  /*18de0*/  @!P1 LOP3.LUT R3, R3, R2, RZ, 0x3c, !PT ;  /* 0x0000000203039212 */ /* 0x000fca00078e3cff */
[----:B------:R0:W4:Y:S04]  /*18df0*/  @!P1 LDG.E.U8 R23, desc[UR22][R2.64] ;  /* 0x0000001602179981 */ /* 0x000128000c1e1100 */
[----:B------:R-:W0:Y:S04]  /*18e00*/  LDL R2, [R1+0x618] ;  /* 0x0006180001027983 */ /* 0x000e280000100800 */
[----:B------:R-:W0:Y:S01]  /*18e10*/  LDL R3, [R1+0x61c] ;  /* 0x00061c0001037983 */ /* 0x000e220000100800 */
[----:B------:R-:W-:-:S04]  /*18e20*/  LOP3.LUT R70, R70, 0x7c, RZ, 0xfc, !PT ;  /* 0x0000007c46467812 */ /* 0x000fc800078efcff */
[----:B------:R-:W-:Y:S02]  /*18e30*/  ISETP.GE.AND P0, PT, R70, UR4, PT ;  /* 0x0000000446007c0c */ /* 0x000fe4000bf06270 */
[----:B------:R-:W-:Y:S01]  /*18e40*/  PRMT R25, RZ, 0x7610, R25 ;  /* 0x00007610ff197816 */ /* 0x000fe20000000019 */
[----:B------:R-:W1:Y:S10]  /*18e50*/  S2R R93, SR_TID.X ;  /* 0x00000000005d7919 */ /* 0x000e740000002100 */
[----:B0-----:R-:W-:-:S04]  /*18e60*/  @!P0 LOP3.LUT R3, R3, R2, RZ, 0x3c, !PT ;  /* 0x0000000203038212 */ /* 0x001fc800078e3cff */
[----:B------:R-:W-:-:S04]  /*18e70*/  @!P0 LOP3.LUT R2, R3, R2, RZ, 0x3c, !PT ;  /* 0x0000000203028212 */ /* 0x000fc800078e3cff */
[----:B------:R-:W-:-:S05]  /*18e80*/  @!P0 LOP3.LUT R3, R3, R2, RZ, 0x3c, !PT ;  /* 0x0000000203038212 */ /* 0x000fca00078e3cff */
[----:B------:R3:W2:Y:S04]  /*18e90*/  @!P0 LDG.E.U8 R25, desc[UR22][R2.64] ;  /* 0x0000001602198981 */ /* 0x0006a8000c1e1100 */
[----:B------:R-:W2:Y:S01]  /*18ea0*/  LDL R3, [R1+0x534] ;  /* 0x0005340001037983 */ /* 0x000ea20000100800 */
[----:B-1----:R-:W-:-:S04]  /*18eb0*/  LEA.HI R93, R93, 0x7e, RZ, 0x1a ;  /* 0x0000007e5d5d7811 */ /* 0x002fc800078fd0ff */
[----:B------:R-:W-:Y:S02]  /*18ec0*/  ISETP.GE.AND P1, PT, R93, UR4, PT ;  /* 0x000000045d007c0c */ /* 0x000fe4000bf26270 */
[----:B------:R-:W-:-:S11]  /*18ed0*/  PRMT R22, RZ, 0x7610, R22 ;  /* 0x00007610ff167816 */ /* 0x000fd60000000016 */
[----:B---3--:R-:W-:Y:S01]  /*18ee0*/  @!P1 IMAD.MOV.U32 R2, RZ, RZ, R72 ;  /* 0x000000ffff029224 */ /* 0x008fe200078e0048 */
[----:B------:R-:W0:Y:S01]  /*18ef0*/  S2R R70, SR_TID.X ;  /* 0x0000000000467919 */ /* 0x000e220000002100 */
[----:B------:R-:W-:Y:S02]  /*18f00*/  PRMT R21, RZ, 0x7610, R21 ;  /* 0x00007610ff157816 */ /* 0x000fe40000000015 */
[----:B------:R-:W-:Y:S01]  /*18f10*/  PRMT R20, RZ, 0x7610, R20 ;  /* 0x00007610ff147816 */ /* 0x000fe20000000014 */
[----:B------:R-:W3:Y:S04]  /*18f20*/  LDL R72, [R1+0x208] ;  /* 0x0002080001487983 */ /* 0x000ee80000100800 */
[----:B--2---:R1:W2:Y:S04]  /*18f30*/  @!P1 LDG.E.U8 R22, desc[UR22][R2.64] ;  /* 0x0000001602169981 */ /* 0x0042a8000c1e1100 */
[----:B------:R-:W1:Y:S04]  /*18f40*/  LDL R2, [R1+0xbc] ;  /* 0x0000bc0001027983 */ /* 0x000e680000100800 */
[----:B------:R-:W1:Y:S01]  /*18f50*/  LDL R3, [R1+0xc0] ;  /* 0x0000c00001037983 */ /* 0x000e620000100800 */
[----:B0-----:R-:W-:Y:S01]  /*18f60*/  LOP3.LUT R93, R70, 0x7f, RZ, 0xc0, !PT ;  /* 0x0000007f465d7812 */ /* 0x001fe200078ec0ff */
[----:B------:R-:W-:Y:S03]  /*18f70*/  BAR.SYNC.DEFER_BLOCKING 0x0 ;  /* 0x0000000000007b1d */ /* 0x000fe60000010000 */
[----:B------:R-:W-:-:S13]  /*18f80*/  ISETP.GE.AND P0, PT, R93, UR4, PT ;  /* 0x000000045d007c0c */ /* 0x000fda000bf06270 */
[----:B-1----:R-:W-:-:S04]  /*18f90*/  @!P0 LOP3.LUT R3, R3, R2, RZ, 0x3c, !PT ;  /* 0x0000000203038212 */ /* 0x002fc800078e3cff */
[----:B------:R-:W-:-:S04]  /*18fa0*/  @!P0 LOP3.LUT R2, R3, R2, RZ, 0x3c, !PT ;  /* 0x0000000203028212 */ /* 0x000fc800078e3cff */
[----:B------:R-:W-:-:S05]  /*18fb0*/  @!P0 LOP3.LUT R3, R3, R2, RZ, 0x3c, !PT ;  /* 0x0000000203038212 */ /* 0x000fca00078e3cff */
[----:B------:R0:W2:Y:S04]  /*18fc0*/  @!P0 LDG.E.U8 R21, desc[UR22][R2.64] ;  /* 0x0000001602158981 */ /* 0x0000a8000c1e1100 */
[----:B------:R-:W0:Y:S04]  /*18fd0*/  LDL R2, [R1+0xfc] ;  /* 0x0000fc0001027983 */ /* 0x000e280000100800 */
[----:B------:R-:W0:Y:S02]  /*18fe0*/  LDL R3, [R1+0x100] ;  /* 0x0001000001037983 */ /* 0x000e240000100800 */
        /* <DEDUP_REMOVED lines=25> */
[----:B------:R-:W2:Y:S01]  /*19180*/  LDL R3, [R1+0x204] ;  /* 0x0002040001037983 */ /* 0x000ea20000100800 */
[----:B------:R-:W-:Y:S01]  /*19190*/  PRMT R16, RZ, 0x7610, R16 ;  /* 0x00007610ff107816 */ /* 0x000fe20000000010 */
[----:B---3--:R-:W-:Y:S01]  /*191a0*/  @!P0 IMAD.MOV.U32 R2, RZ, RZ, R72 ;  /* 0x000000ffff028224 */ /* 0x008fe200078e0048 */
[----:B------:R-:W-:Y:S02]  /*191b0*/  PRMT R80, RZ, 0x7610, R80 ;  /* 0x00007610ff507816 */ /* 0x000fe40000000050 */
[----:B------:R-:W-:Y:S02]  /*191c0*/  PRMT R78, RZ, 0x7610, R78 ;  /* 0x00007610ff4e7816 */ /* 0x000fe4000000004e */
[----:B------:R-:W-:Y:S01]  /*191d0*/  PRMT R76, RZ, 0x7610, R76 ;  /* 0x00007610ff4c7816 */ /* 0x000fe2000000004c */
[----:B------:R-:W-:Y:S04]  /*191e0*/  STS.U8 [R93+UR10+0xa000], R62 ;  /* 0x00a0003e5d007988 */ /* 0x000fe8000800000a */
[----:B------:R-:W3:Y:S04]  /*191f0*/  LDL R72, [R1+0x348] ;  /* 0x0003480001487983 */ /* 0x000ee80000100800 */
[----:B--2---:R0:W2:Y:S04]  /*19200*/  @!P0 LDG.E.U8 R16, desc[UR22][R2.64] ;  /* 0x0000001602108981 */ /* 0x0040a8000c1e1100 */
[----:B------:R-:W0:Y:S04]  /*19210*/  LDL R2, [R1+0x244] ;  /* 0x0002440001027983 */ /* 0x000e280000100800 */
[----:B------:R-:W0:Y:S02]  /*19220*/  LDL R3, [R1+0x248] ;  /* 0x0002480001037983 */ /* 0x000e240000100800 */
[----:B0-----:R-:W-:-:S04]  /*19230*/  @!P0 LOP3.LUT R3, R3, R2, RZ, 0x3c, !PT ;  /* 0x0000000203038212 */ /* 0x001fc800078e3cff */
        /* <DEDUP_REMOVED lines=16> */
[----:B------:R-:W0:Y:S04]  /*19340*/  LDL R3, [R1+0x308] ;  /* 0x0003080001037983 */ /* 0x000e280000100800 */
[----:B------:R1:W-:Y:S02]  /*19350*/  STS.U8 [R93+UR10+0xa200], R15 ;  /* 0x00a2000f5d007988 */ /* 0x0003e4000800000a */
[----:B-1----:R-:W-:-:S02]  /*19360*/  PRMT R15, RZ, 0x7610, R15 ;  /* 0x00007610ff0f7816 */ /* 0x002fc4000000000f */
[----:B0-----:R-:W-:-:S04]  /*19370*/  @!P0 LOP3.LUT R3, R3, R2, RZ, 0x3c, !PT ;  /* 0x0000000203038212 */ /* 0x001fc800078e3cff */
[----:B------:R-:W-:-:S04]  /*19380*/  @!P0 LOP3.LUT R2, R3, R2, RZ, 0x3c, !PT ;  /* 0x0000000203028212 */ /* 0x000fc800078e3cff */
[----:B------:R-:W-:-:S05]  /*19390*/  @!P0 LOP3.LUT R3, R3, R2, RZ, 0x3c, !PT ;  /* 0x0000000203038212 */ /* 0x000fca00078e3cff */
[----:B------:R3:W2:Y:S04]  /*193a0*/  @!P0 LDG.E.U8 R15, desc[UR22][R2.64] ;  /* 0x00000016020f8981 */ /* 0x0006a8000c1e1100 */
[----:B------:R-:W2:Y:S01]  /*193b0*/  LDL R3, [R1+0x344] ;  /* 0x0003440001037983 */ /* 0x000ea20000100800 */
[----:B---3--:R-:W-:-:S03]  /*193c0*/  @!P0 IMAD.MOV.U32 R2, RZ, RZ, R72 ;  /* 0x000000ffff028224 */ /* 0x008fc600078e0048 */
[----:B------:R0:W-:Y:S04]  /*193d0*/  STS.U8 [R93+UR10+0xa400], R14 ;  /* 0x00a4000e5d007988 */ /* 0x0001e8000800000a */
[----:B------:R-:W3:Y:S01]  /*193e0*/  LDL R72, [R1+0x4b0] ;  /* 0x0004b00001487983 */ /* 0x000ee20000100800 */
[----:B0-----:R-:W-:-:S06]  /*193f0*/  PRMT R14, RZ, 0x7610, R14 ;  /* 0x00007610ff0e7816 */ /* 0x001fcc000000000e */
[----:B--2---:R0:W2:Y:S04]  /*19400*/  @!P0 LDG.E.U8 R14, desc[UR22][R2.64] ;  /* 0x00000016020e8981 */ /* 0x0040a8000c1e1100 */
        /* <DEDUP_REMOVED lines=12> */
[----:B------:R-:W-:Y:S04]  /*194d0*/  STS.U8 [R93+UR10+0xaa00], R11 ;  /* 0x00aa000b5d007988 */ /* 0x000fe8000800000a */
[----:B------:R1:W-:Y:S04]  /*194e0*/  STS.U8 [R93+UR10+0xac00], R5 ;  /* 0x00ac00055d007988 */ /* 0x0003e8000800000a */
[----:B------:R3:W-:Y:S04]  /*194f0*/  STS.U8 [R93+UR10+0xae00], R4 ;  /* 0x00ae00045d007988 */ /* 0x0007e8000800000a */
[----:B-1----:R-:W2:Y:S04]  /*19500*/  LDL R5, [R1+0x4a0] ;  /* 0x0004a00001057983 */ /* 0x002ea80000100800 */
[----:B---3--:R-:W2:Y:S01]  /*19510*/  LDL R4, [R1+0x49c] ;  /* 0x00049c0001047983 */ /* 0x008ea20000100800 */
[----:B0-----:R-:W-:-:S04]  /*19520*/  @!P0 LOP3.LUT R3, R3, R2, RZ, 0x3c, !PT ;  /* 0x0000000203038212 */ /* 0x001fc800078e3cff */
[----:B------:R-:W-:-:S04]  /*19530*/  @!P0 LOP3.LUT R2, R3, R2, RZ, 0x3c, !PT ;  /* 0x0000000203028212 */ /* 0x000fc800078e3cff */
[----:B------:R-:W-:-:S05]  /*19540*/  @!P0 LOP3.LUT R3, R3, R2, RZ, 0x3c, !PT ;  /* 0x0000000203038212 */ /* 0x000fca00078e3cff */
[----:B------:R0:W3:Y:S04]  /*19550*/  @!P0 LDG.E.U8 R12, desc[UR22][R2.64] ;  /* 0x00000016020c8981 */ /* 0x0000e8000c1e1100 */
[----:B------:R-:W0:Y:S04]  /*19560*/  LDL R2, [R1+0x48c] ;  /* 0x00048c0001027983 */ /* 0x000e280000100800 */
[----:B------:R-:W0:Y:S01]  /*19570*/  LDL R3, [R1+0x490] ;  /* 0x0004900001037983 */ /* 0x000e220000100800 */
[----:B------:R-:W-:Y:S02]  /*19580*/  PRMT R11, RZ, 0x7610, R11 ;  /* 0x00007610ff0b7816 */ /* 0x000fe4000000000b */
[----:B--2---:R-:W-:-:S04]  /*19590*/  @!P0 LOP3.LUT R5, R5, R4, RZ, 0x3c, !PT ;  /* 0x0000000405058212 */ /* 0x004fc800078e3cff */
[----:B------:R-:W-:-:S04]  /*195a0*/  @!P0 LOP3.LUT R4, R5, R4, RZ, 0x3c, !PT ;  /* 0x0000000405048212 */ /* 0x000fc800078e3cff */
[----:B------:R-:W-:Y:S02]  /*195b0*/  @!P0 LOP3.LUT R5, R5, R4, RZ, 0x3c, !PT ;  /* 0x0000000405058212 */ /* 0x000fe400078e3cff */
[----:B0-----:R-:W-:-:S04]  /*195c0*/  @!P0 LOP3.LUT R3, R3, R2, RZ, 0x3c, !PT ;  /* 0x0000000203038212 */ /* 0x001fc800078e3cff */
[----:B------:R-:W-:-:S04]  /*195d0*/  @!P0 LOP3.LUT R2, R3, R2, RZ, 0x3c, !PT ;  /* 0x0000000203028212 */ /* 0x000fc800078e3cff */
[----:B------:R-:W-:-:S05]  /*195e0*/  @!P0 LOP3.LUT R3, R3, R2, RZ, 0x3c, !PT ;  /* 0x0000000203038212 */ /* 0x000fca00078e3cff */
[----:B------:R0:W2:Y:S02]  /*195f0*/  @!P0 LDG.E.U8 R11, desc[UR22][R2.64] ;  /* 0x00000016020b8981 */ /* 0x0000a4000c1e1100 */
[----:B0-----:R-:W-:-:S06]  /*19600*/  PRMT R3, RZ, 0x7610, R3 ;  /* 0x00007610ff037816 */ /* 0x001fcc0000000003 */
[----:B------:R0:W2:Y:S04]  /*19610*/  @!P0 LDG.E.U8 R3, desc[UR22][R4.64] ;  /* 0x0000001604038981 */ /* 0x0000a8000c1e1100 */
[----:B------:R-:W2:Y:S01]  /*19620*/  LDL R5, [R1+0x4ac] ;  /* 0x0004ac0001057983 */ /* 0x000ea20000100800 */
[----:B------:R-:W-:Y:S01]  /*19630*/  PRMT R2, RZ, 0x7610, R2 ;  /* 0x00007610ff027816 */ /* 0x000fe20000000002 */
[----:B0-----:R-:W-:Y:S01]  /*19640*/  @!P0 IMAD.MOV.U32 R4, RZ, RZ, R72 ;  /* 0x000000ffff048224 */ /* 0x001fe200078e0048 */
[----:B------:R-:W-:Y:S01]  /*19650*/  PRMT R92, RZ, 0x7610, R92 ;  /* 0x00007610ff5c7816 */ /* 0x000fe2000000005c */
        /* <DEDUP_REMOVED lines=31> */
[----:B---3--:R-:W-:-:S05]  /*19850*/  @!P0 IMAD.MOV.U32 R4, RZ, RZ, R72 ;  /* 0x000000ffff048224 */ /* 0x008fca00078e0048 */
[----:B--2---:R0:W2:Y:S04]  /*19860*/  @!P0 LDG.E.U8 R84, desc[UR22][R4.64] ;  /* 0x0000001604548981 */ /* 0x0040a8000c1e1100 */
[----:B------:R-:W0:Y:S04]  /*19870*/  LDL R4, [R1+0x20c] ;  /* 0x00020c0001047983 */ /* 0x000e280000100800 */
[----:B------:R-:W0:Y:S01]  /*19880*/  LDL R5, [R1+0x210] ;  /* 0x0002100001057983 */ /* 0x000e220000100800 */
[----:B------:R-:W-:Y:S02]  /*19890*/  PRMT R82, RZ, 0x7610, R82 ;  /* 0x00007610ff527816 */ /* 0x000fe40000000052 */
[----:B0-----:R-:W-:-:S04]  /*198a0*/  @!P0 LOP3.LUT R5, R5, R4, RZ, 0x3c, !PT ;  /* 0x0000000405058212 */ /* 0x001fc800078e3cff */
[----:B------:R-:W-:-:S04]  /*198b0*/  @!P0 LOP3.LUT R4, R5, R4, RZ, 0x3c, !PT ;  /* 0x0000000405048212 */ /* 0x000fc800078e3cff */
[----:B------:R-:W-:-:S05]  /*198c0*/  @!P0 LOP3.LUT R5, R5, R4, RZ, 0x3c, !PT ;  /* 0x0000000405058212 */ /* 0x000fca00078e3cff */
[----:B------:R0:W3:Y:S04]  /*198d0*/  @!P0 LDG.E.U8 R82, desc[UR22][R4.64] ;  /* 0x0000001604528981 */ /* 0x0000e8000c1e1100 */
        /* <DEDUP_REMOVED lines=9> */
[----:B------:R-:W-:Y:S01]  /*19970*/  PRMT R77, RZ, 0x7610, R77 ;  /* 0x00007610ff4d7816 */ /* 0x000fe2000000004d */
[----:B------:R-:W1:Y:S01]  /*19980*/  S2R R72, SR_TID.X ;  /* 0x0000000000487919 */ /* 0x000e620000002100 */
[----:B0-----:R-:W-:-:S04]  /*19990*/  @!P0 LOP3.LUT R5, R5, R4, RZ, 0x3c, !PT ;  /* 0x0000000405058212 */ /* 0x001fc800078e3cff */
[----:B------:R-:W-:-:S04]  /*199a0*/  @!P0 LOP3.LUT R4, R5, R4, RZ, 0x3c, !PT ;  /* 0x0000000405048212 */ /* 0x000fc800078e3cff */
[----:B------:R-:W-:-:S05]  /*199b0*/  @!P0 LOP3.LUT R5, R5, R4, RZ, 0x3c, !PT ;  /* 0x0000000405058212 */ /* 0x000fca00078e3cff */
[----:B------:R0:W2:Y:S04]  /*199c0*/  @!P0 LDG.E.U8 R77, desc[UR22][R4.64] ;  /* 0x00000016044d8981 */ /* 0x0000a8000c1e1100 */
[----:B------:R-:W0:Y:S04]  /*199d0*/  LDL R4, [R1+0x2cc] ;  /* 0x0002cc0001047983 */ /* 0x000e280000100800 */
[----:B------:R-:W0:Y:S01]  /*199e0*/  LDL R5, [R1+0x2d0] ;  /* 0x0002d00001057983 */ /* 0x000e220000100800 */
[----:B-1----:R-:W-:-:S03]  /*199f0*/  LOP3.LUT R72, R72, 0x7f, RZ, 0xc0, !PT ;  /* 0x0000007f48487812 */ /* 0x002fc600078ec0ff */
[----:B------:R-:W-:Y:S01]  /*19a00*/  STS.U8 [R93+UR10+0xb000], R61 ;  /* 0x00b0003d5d007988 */ /* 0x000fe2000800000a */
[----:B------:R-:W-:-:S03]  /*19a10*/  LOP3.LUT R72, R72, 0x10, RZ, 0x3c, !PT ;  /* 0x0000001048487812 */ /* 0x000fc600078e3cff */
[----:B------:R-:W-:Y:S04]  /*19a20*/  STS.U8 [R93+UR10+0xb200], R60 ;  /* 0x00b2003c5d007988 */ /* 0x000fe8000800000a */
[----:B------:R-:W-:Y:S04]  /*19a30*/  STS.U8 [R93+UR10+0xb400], R59 ;  /* 0x00b4003b5d007988 */ /* 0x000fe8000800000a */
[----:B------:R-:W-:Y:S04]  /*19a40*/  STS.U8 [R93+UR10+0xb600], R58 ;  /* 0x00b6003a5d007988 */ /* 0x000fe8000800000a */
[----:B------:R-:W-:Y:S01]  /*19a50*/  STS.U8 [R93+UR10+0xb800], R57 ;  /* 0x00b800395d007988 */ /* 0x000fe2000800000a */
[----:B------:R-:W-:-:S03]  /*19a60*/  PRMT R75, RZ, 0x7610, R75 ;  /* 0x00007610ff4b7816 */ /* 0x000fc6000000004b */
[----:B------:R-:W-:Y:S04]  /*19a70*/  STS.U8 [R93+UR10+0xba00], R56 ;  /* 0x00ba00385d007988 */ /* 0x000fe8000800000a */
[----:B------:R-:W-:Y:S04]  /*19a80*/  STS.U8 [R93+UR10+0xbc00], R55 ;  /* 0x00bc00375d007988 */ /* 0x000fe8000800000a */
[----:B------:R-:W-:Y:S04]  /*19a90*/  STS.U8 [R93+UR10+0xbe00], R54 ;  /* 0x00be00365d007988 */ /* 0x000fe8000800000a */
[----:B------:R-:W-:Y:S04]  /*19aa0*/  STS.U8 [R72+UR10+0xa080], R53 ;  /* 0x00a0803548007988 */ /* 0x000fe8000800000a */
[----:B------:R1:W-:Y:S04]  /*19ab0*/  STS.U8 [R72+UR10+0xa280], R47 ;  /* 0x00a2802f48007988 */ /* 0x0003e8000800000a */
[----:B-1----:R-:W2:Y:S01]  /*19ac0*/  LDL R47, [R1+0x310] ;  /* 0x00031000012f7983 */ /* 0x002ea20000100800 */
[----:B0-----:R-:W-:-:S04]  /*19ad0*/  @!P0 LOP3.LUT R5, R5, R4, RZ, 0x3c, !PT ;  /* 0x0000000405058212 */ /* 0x001fc800078e3cff */
[----:B------:R-:W-:-:S04]  /*19ae0*/  @!P0 LOP3.LUT R4, R5, R4, RZ, 0x3c, !PT ;  /* 0x0000000405048212 */ /* 0x000fc800078e3cff */
[----:B------:R-:W-:-:S05]  /*19af0*/  @!P0 LOP3.LUT R5, R5, R4, RZ, 0x3c, !PT ;  /* 0x0000000405058212 */ /* 0x000fca00078e3cff */
[----:B------:R2:W3:Y:S04]  /*19b00*/  @!P0 LDG.E.U8 R75, desc[UR22][R4.64] ;  /* 0x00000016044b8981 */ /* 0x0004e8000c1e1100 */
[----:B------:R-:W3:Y:S04]  /*19b10*/  LDL R5, [R1+0x30c] ;  /* 0x00030c0001057983 */ /* 0x000ee80000100800 */
[----:B------:R0:W-:Y:S02]  /*19b20*/  STS.U8 [R72+UR10+0xa480], R10 ;  /* 0x00a4800a48007988 */ /* 0x0001e4000800000a */
[----:B0-----:R-:W-:Y:S01]  /*19b30*/  PRMT R10, RZ, 0x7610, R10 ;  /* 0x00007610ff0a7816 */ /* 0x001fe2000000000a */
[----:B--2---:R-:W-:Y:S01]  /*19b40*/  @!P0 IMAD.MOV.U32 R4, RZ, RZ, R47 ;  /* 0x000000ffff048224 */ /* 0x004fe200078e002f */
[----:B------:R0:W-:Y:S04]  /*19b50*/  STS.U8 [R72+UR10+0xa680], R9 ;  /* 0x00a6800948007988 */ /* 0x0001e8000800000a */
[----:B------:R-:W2:Y:S04]  /*19b60*/  LDL R47, [R1+0x4a8] ;  /* 0x0004a800012f7983 */ /* 0x000ea80000100800 */
[----:B---3--:R1:W3:Y:S04]  /*19b70*/  @!P0 LDG.E.U8 R10, desc[UR22][R4.64] ;  /* 0x00000016040a8981 */ /* 0x0082e8000c1e1100 */
[----:B------:R-:W1:Y:S04]  /*19b80*/  LDL R4, [R1+0x34c] ;  /* 0x00034c0001047983 */ /* 0x000e680000100800 */
[----:B------:R-:W1:Y:S01]  /*19b90*/  LDL R5, [R1+0x350] ;  /* 0x0003500001057983 */ /* 0x000e620000100800 */
[----:B0-----:R-:W-:-:S02]  /*19ba0*/  PRMT R9, RZ, 0x7610, R9 ;  /* 0x00007610ff097816 */ /* 0x001fc40000000009 */
[----:B-1----:R-:W-:-:S04]  /*19bb0*/  @!P0 LOP3.LUT R5, R5, R4, RZ, 0x3c, !PT ;  /* 0x0000000405058212 */ /* 0x002fc800078e3cff */
        /* <DEDUP_REMOVED lines=17> */
[----:B-1----:R-:W2:Y:S01]  /*19cd0*/  LDL R46, [R1+0x4a4] ;  /* 0x0004a400012e7983 */ /* 0x002ea20000100800 */
        /* <DEDUP_REMOVED lines=39> */
[----:B------:R-:W-:-:S03]  /*19f50*/  PRMT R87, RZ, 0x7610, R87 ;  /* 0x00007610ff577816 */ /* 0x000fc60000000057 */
[----:B------:R-:W-:Y:S04]  /*19f60*/  STS.U8 [R72+UR10+0xb080], R52 ;  /* 0x00b0803448007988 */ /* 0x000fe8000800000a */
[----:B------:R-:W-:Y:S04]  /*19f70*/  STS.U8 [R72+UR10+0xb280], R51 ;  /* 0x00b2803348007988 */ /* 0x000fe8000800000a */
[----:B------:R-:W-:Y:S04]  /*19f80*/  STS.U8 [R72+UR10+0xb480], R50 ;  /* 0x00b4803248007988 */ /* 0x000fe8000800000a */
[----:B------:R-:W-:Y:S04]  /*19f90*/  STS.U8 [R72+UR10+0xb680], R49 ;  /* 0x00b6803148007988 */ /* 0x000fe8000800000a */
        /* <DEDUP_REMOVED lines=12> */
[----:B------:R-:W-:-:S02]  /*1a060*/  PRMT R81, RZ, 0x7610, R81 ;  /* 0x00007610ff517816 */ /* 0x000fc40000000051 */
[----:B--2---:R-:W-:-:S04]  /*1a070*/  @!P0 LOP3.LUT R45, R45, R44, RZ, 0x3c, !PT ;  /* 0x0000002c2d2d8212 */ /* 0x004fc800078e3cff */
[----:B------:R-:W-:-:S04]  /*1a080*/  @!P0 LOP3.LUT R44, R45, R44, RZ, 0x3c, !PT ;  /* 0x0000002c2d2c8212 */ /* 0x000fc800078e3cff */
[----:B------:R-:W-:-:S05]  /*1a090*/  @!P0 LOP3.LUT R45, R45, R44, RZ, 0x3c, !PT ;  /* 0x0000002c2d2d8212 */ /* 0x000fca00078e3cff */
[----:B------:R1:W2:Y:S04]  /*1a0a0*/  @!P0 LDG.E.U8 R81, desc[UR22][R44.64] ;  /* 0x000000162c518981 */ /* 0x0002a8000c1e1100 */
[----:B------:R-:W1:Y:S04]  /*1a0b0*/  LDL R44, [R1+0x254] ;  /* 0x00025400012c7983 */ /* 0x000e680000100800 */
[----:B------:R-:W1:Y:S01]  /*1a0c0*/  LDL R45, [R1+0x258] ;  /* 0x00025800012d7983 */ /* 0x000e620000100800 */
[----:B0-----:R-:W-:-:S04]  /*1a0d0*/  @!P0 LOP3.LUT R47, R47, R46, RZ, 0x3c, !PT ;  /* 0x0000002e2f2f8212 */ /* 0x001fc800078e3cff */
[----:B------:R-:W-:-:S04]  /*1a0e0*/  @!P0 LOP3.LUT R46, R47, R46, RZ, 0x3c, !PT ;  /* 0x0000002e2f2e8212 */ /* 0x000fc800078e3cff */
[----:B------:R-:W-:-:S05]  /*1a0f0*/  @!P0 LOP3.LUT R47, R47, R46, RZ, 0x3c, !PT ;  /* 0x0000002e2f2f8212 */ /* 0x000fca00078e3cff */
[----:B------:R0:W2:Y:S04]  /*1a100*/  @!P0 LDG.E.U8 R85, desc[UR22][R46.64] ;  /* 0x000000162e558981 */ /* 0x0000a8000c1e1100 */
[----:B------:R-:W0:Y:S04]  /*1a110*/  LDL R46, [R1+0x1d4] ;  /* 0x0001d400012e7983 */ /* 0x000e280000100800 */
[----:B------:R-:W0:Y:S01]  /*1a120*/  LDL R47, [R1+0x1d8] ;  /* 0x0001d800012f7983 */ /* 0x000e220000100800 */
[----:B------:R-:W-:Y:S02]  /*1a130*/  PRMT R83, RZ, 0x7610, R83 ;  /* 0x00007610ff537816 */ /* 0x000fe40000000053 */
[----:B------:R-:W-:-:S02]  /*1a140*/  PRMT R48, RZ, 0x7610, R48 ;  /* 0x00007610ff307816 */ /* 0x000fc40000000030 */
[----:B-1----:R-:W-:-:S04]  /*1a150*/  @!P0 LOP3.LUT R45, R45, R44, RZ, 0x3c, !PT ;  /* 0x0000002c2d2d8212 */ /* 0x002fc800078e3cff */
[C---:B------:R-:W-:Y:S01]  /*1a160*/  @!P0 LOP3.LUT R44, R45.reuse, R44, RZ, 0x3c, !PT ;  /* 0x0000002c2d2c8212 */ /* 0x040fe200078e3cff */
[----:B------:R1:W-:Y:S03]  /*1a170*/  STS.U8 [R72+UR10+0xbe80], R43 ;  /* 0x00be802b48007988 */ /* 0x0003e6000800000a */
[----:B------:R-:W-:-:S05]  /*1a180*/  @!P0 LOP3.LUT R45, R45, R44, RZ, 0x3c, !PT ;  /* 0x0000002c2d2d8212 */ /* 0x000fca00078e3cff */
[----:B------:R-:W2:Y:S01]  /*1a190*/  @!P0 LDG.E.U8 R48, desc[UR22][R44.64] ;  /* 0x000000162c308981 */ /* 0x000ea2000c1e1100 */
[----:B0-----:R-:W-:-:S04]  /*1a1a0*/  @!P0 LOP3.LUT R47, R47, R46, RZ, 0x3c, !PT ;  /* 0x0000002e2f2f8212 */ /* 0x001fc800078e3cff */
[----:B------:R-:W-:-:S04]  /*1a1b0*/  @!P0 LOP3.LUT R46, R47, R46, RZ, 0x3c, !PT ;  /* 0x0000002e2f2e8212 */ /* 0x000fc800078e3cff */
[----:B------:R-:W-:-:S05]  /*1a1c0*/  @!P0 LOP3.LUT R47, R47, R46, RZ, 0x3c, !PT ;  /* 0x0000002e2f2f8212 */ /* 0x000fca00078e3cff */
[----:B------:R-:W2:Y:S04]  /*1a1d0*/  @!P0 LDG.E.U8 R83, desc[UR22][R46.64] ;  /* 0x000000162e538981 */ /* 0x000ea8000c1e1100 */
[----:B------:R-:W2:Y:S04]  /*1a1e0*/  LDL R47, [R1+0x298] ;  /* 0x00029800012f7983 */ /* 0x000ea80000100800 */
[----:B------:R-:W3:Y:S04]  /*1a1f0*/  LDL R46, [R1+0x2d8] ;  /* 0x0002d800012e7983 */ /* 0x000ee80000100800 */
[----:B-1----:R-:W3:Y:S04]  /*1a200*/  LDL.LU R72, [R1+0x72c] ;  /* 0x00072c0001487983 */ /* 0x002ee80000300800 */
[----:B------:R-:W3:Y:S04]  /*1a210*/  LDL R43, [R1+0x294] ;  /* 0x00029400012b7983 */ /* 0x000ee80000100800 */
[----:B------:R-:W4:Y:S01]  /*1a220*/  LDL R44, [R1+0x2d4] ;  /* 0x0002d400012c7983 */ /* 0x000f220000100800 */
[----:B------:R-:W-:-:S02]  /*1a230*/  LOP3.LUT R70, R70, 0x7f, RZ, 0xc0, !PT ;  /* 0x0000007f46467812 */ /* 0x000fc400078ec0ff */
[----:B------:R-:W-:Y:S01]  /*1a240*/  PRMT R49, RZ, 0x7610, R49 ;  /* 0x00007610ff317816 */ /* 0x000fe20000000031 */
[----:B------:R-:W4:Y:S01]  /*1a250*/  LDL R45, [R1+0x398] ;  /* 0x00039800012d7983 */ /* 0x000f220000100800 */
[----:B------:R-:W-:-:S05]  /*1a260*/  LOP3.LUT R70, R70, 0x20, RZ, 0x3c, !PT ;  /* 0x0000002046467812 */ /* 0x000fca00078e3cff */
[----:B------:R2:W-:Y:S02]  /*1a270*/  STS.U8 [R70+UR10+0xa100], R42 ;  /* 0x00a1002a46007988 */ /* 0x0005e4000800000a */
[----:B--2---:R-:W-:Y:S02]  /*1a280*/  @!P0 IMAD.MOV.U32 R42, RZ, RZ, R47 ;  /* 0x000000ffff2a8224 */ /* 0x004fe400078e002f */
[----:B------:R-:W2:Y:S04]  /*1a290*/  LDL R47, [R1+0x394] ;  /* 0x00039400012f7983 */ /* 0x000ea80000100800 */
[----:B---3--:R4:W3:Y:S02]  /*1a2a0*/  @!P0 LDG.E.U8 R49, desc[UR22][R42.64] ;  /* 0x000000162a318981 */ /* 0x0088e4000c1e1100 */
[----:B----4-:R-:W-:-:S02]  /*1a2b0*/  @!P0 IMAD.MOV.U32 R43, RZ, RZ, R44 ;  /* 0x000000ffff2b8224 */ /* 0x010fc400078e002c */
[----:B------:R-:W4:Y:S01]  /*1a2c0*/  LDL R44, [R1+0x3c8] ;  /* 0x0003c800012c7983 */ /* 0x000f220000100800 */
[----:B------:R-:W-:-:S03]  /*1a2d0*/  PRMT R61, RZ, 0x7610, R61 ;  /* 0x00007610ff3d7816 */ /* 0x000fc6000000003d */
[----:B------:R0:W-:Y:S04]  /*1a2e0*/  STS.U8 [R70+UR10+0xa300], R41 ;  /* 0x00a3002946007988 */ /* 0x0001e8000800000a */
[----:B------:R-:W-:Y:S04]  /*1a2f0*/  STS.U8 [R70+UR10+0xa500], R40 ;  /* 0x00a5002846007988 */ /* 0x000fe8000800000a */
[----:B------:R-:W-:Y:S01]  /*1a300*/  STS.U8 [R70+UR10+0xa700], R39 ;  /* 0x00a7002746007988 */ /* 0x000fe2000800000a */
[----:B------:R-:W-:-:S03]  /*1a310*/  @!P0 IMAD.MOV.U32 R42, RZ, RZ, R46 ;  /* 0x000000ffff2a8224 */ /* 0x000fc600078e002e */
[----:B------:R1:W-:Y:S04]  /*1a320*/  STS.U8 [R70+UR10+0xa900], R38 ;  /* 0x00a9002646007988 */ /* 0x0003e8000800000a */
[----:B------:R-:W3:Y:S01]  /*1a330*/  LDL R46, [R1+0x3c4] ;  /* 0x0003c400012e7983 */ /* 0x000ee20000100800 */
[----:B------:R-:W-:Y:S02]  /*1a340*/  PRMT R57, RZ, 0x7610, R57 ;  /* 0x00007610ff397816 */ /* 0x000fe40000000039 */
[----:B------:R-:W-:Y:S01]  /*1a350*/  PRMT R51, RZ, 0x7610, R51 ;  /* 0x00007610ff337816 */ /* 0x000fe20000000033 */
[----:B0-----:R-:W3:Y:S01]  /*1a360*/  LDL R41, [R1+0x318] ;  /* 0x0003180001297983 */ /* 0x001ee20000100800 */
[----:B-1----:R-:W-:-:S03]  /*1a370*/  @!P0 IMAD.MOV.U32 R38, RZ, RZ, R45 ;  /* 0x000000ffff268224 */ /* 0x002fc600078e002d */
[----:B------:R-:W3:Y:S04]  /*1a380*/  LDL R45, [R1+0x450] ;  /* 0x00045000012d7983 */ /* 0x000ee80000100800 */
[----:B------:R-:W3:Y:S01]  /*1a390*/  LDL R40, [R1+0x314] ;  /* 0x0003140001287983 */ /* 0x000ee20000100800 */
[----:B--2---:R-:W-:-:S03]  /*1a3a0*/  @!P0 IMAD.MOV.U32 R39, RZ, RZ, R47 ;  /* 0x000000ffff278224 */ /* 0x004fc600078e002f */
[----:B------:R-:W2:Y:S04]  /*1a3b0*/  LDL R47, [R1+0x44c] ;  /* 0x00044c00012f7983 */ /* 0x000ea80000100800 */
[----:B------:R4:W2:Y:S02]  /*1a3c0*/  @!P0 LDG.E.U8 R61, desc[UR22][R38.64] ;  /* 0x00000016263d8981 */ /* 0x0008a4000c1e1100 */
[----:B----4-:R-:W-:Y:S02]  /*1a3d0*/  @!P0 IMAD.MOV.U32 R38, RZ, RZ, R44 ;  /* 0x000000ffff268224 */ /* 0x010fe400078e002c */
[----:B------:R-:W4:Y:S04]  /*1a3e0*/  LDL R44, [R1+0xd8] ;  /* 0x0000d800012c7983 */ /* 0x000f280000100800 */
[----:B------:R-:W-:Y:S04]  /*1a3f0*/  STS.U8 [R70+UR10+0xab00], R37 ;  /* 0x00ab002546007988 */ /* 0x000fe8000800000a */
[----:B------:R-:W-:Y:S04]  /*1a400*/  STS.U8 [R70+UR10+0xad00], R36 ;  /* 0x00ad002446007988 */ /* 0x000fe8000800000a */
[----:B------:R-:W-:Y:S04]  /*1a410*/  STS.U8 [R70+UR10+0xaf00], R35 ;  /* 0x00af002346007988 */ /* 0x000fe8000800000a */
[----:B------:R3:W-:Y:S04]  /*1a420*/  STS.U8 [R70+UR10+0xb100], R34 ;  /* 0x00b1002246007988 */ /* 0x0007e8000800000a */
[----:B------:R-:W-:Y:S04]  /*1a430*/  STS.U8 [R70+UR10+0xb300], R33 ;  /* 0x00b3002146007988 */ /* 0x000fe8000800000a */
[----:B------:R-:W-:Y:S04]  /*1a440*/  STS.U8 [R70+UR10+0xb500], R32 ;  /* 0x00b5002046007988 */ /* 0x000fe8000800000a */
[----:B------:R-:W-:Y:S04]  /*1a450*/  STS.U8 [R70+UR10+0xb700], R31 ;  /* 0x00b7001f46007988 */ /* 0x000fe8000800000a */
[----:B------:R-:W-:Y:S04]  /*1a460*/  STS.U8 [R70+UR10+0xb900], R30 ;  /* 0x00b9001e46007988 */ /* 0x000fe8000800000a */
[----:B------:R0:W-:Y:S04]  /*1a470*/  STS.U8 [R70+UR10+0xbb00], R29 ;  /* 0x00bb001d46007988 */ /* 0x0001e8000800000a */
[----:B------:R1:W-:Y:S01]  /*1a480*/  STS.U8 [R70+UR10+0xbd00], R28 ;  /* 0x00bd001c46007988 */ /* 0x0003e2000800000a */
[----:B---3--:R-:W-:-:S02]  /*1a490*/  @!P0 IMAD.MOV.U32 R34, RZ, RZ, R45 ;  /* 0x000000ffff228224 */ /* 0x008fc400078e002d */
[----:B------:R-:W-:Y:S01]  /*1a4a0*/  @!P0 IMAD.MOV.U32 R39, RZ, RZ, R46 ;  /* 0x000000ffff278224 */ /* 0x000fe200078e002e */
[----:B------:R-:W3:Y:S04]  /*1a4b0*/  LDL R45, [R1+0x1a0] ;  /* 0x0001a000012d7983 */ /* 0x000ee80000100800 */
[----:B0-----:R-:W3:Y:S04]  /*1a4c0*/  LDL R29, [R1+0x220] ;  /* 0x00022000011d7983 */ /* 0x001ee80000100800 */
[----:B-1----:R-:W3:Y:S04]  /*1a4d0*/  LDL R28, [R1+0x21c] ;  /* 0x00021c00011c7983 */ /* 0x002ee80000100800 */
[----:B------:R-:W3:Y:S04]  /*1a4e0*/  LDL R46, [R1+0xd4] ;  /* 0x0000d400012e7983 */ /* 0x000ee80000100800 */
[----:B------:R-:W3:Y:S04]  /*1a4f0*/  LDL R37, [R1+0x3f8] ;  /* 0x0003f80001257983 */ /* 0x000ee80000100800 */
[----:B------:R-:W3:Y:S04]  /*1a500*/  LDL R36, [R1+0x3f4] ;  /* 0x0003f40001247983 */ /* 0x000ee80000100800 */
[----:B------:R-:W3:Y:S04]  /*1a510*/  LDL R33, [R1+0x118] ;  /* 0x0001180001217983 */ /* 0x000ee80000100800 */
[----:B------:R-:W3:Y:S01]  /*1a520*/  LDL R32, [R1+0x114] ;  /* 0x0001140001207983 */ /* 0x000ee20000100800 */
[----:B--2---:R-:W-:-:S03]  /*1a530*/  @!P0 IMAD.MOV.U32 R35, RZ, RZ, R47 ;  /* 0x000000ffff238224 */ /* 0x004fc600078e002f */
[----:B------:R-:W2:Y:S04]  /*1a540*/  LDL R47, [R1+0x19c] ;  /* 0x00019c00012f7983 */ /* 0x000ea80000100800 */
[----:B------:R4:W2:Y:S02]  /*1a550*/  @!P0 LDG.E.U8 R57, desc[UR22][R34.64] ;  /* 0x0000001622398981 */ /* 0x0008a4000c1e1100 */
[----:B----4-:R-:W-:Y:S02]  /*1a560*/  @!P0 IMAD.MOV.U32 R34, RZ, RZ, R44 ;  /* 0x000000ffff228224 */ /* 0x010fe400078e002c */
[----:B------:R-:W4:Y:S01]  /*1a570*/  LDL R44, [R1+0x1e0] ;  /* 0x0001e000012c7983 */ /* 0x000f220000100800 */
[----:B------:R-:W-:Y:S02]  /*1a580*/  PRMT R53, RZ, 0x7610, R53 ;  /* 0x00007610ff357816 */ /* 0x000fe40000000035 */
[----:B---3--:R-:W-:-:S04]  /*1a590*/  @!P0 LOP3.LUT R29, R29, R28, RZ, 0x3c, !PT ;  /* 0x0000001c1d1d8212 */ /* 0x008fc800078e3cff */
[----:B------:R-:W-:-:S04]  /*1a5a0*/  @!P0 LOP3.LUT R28, R29, R28, RZ, 0x3c, !PT ;  /* 0x0000001c1d1c8212 */ /* 0x000fc800078e3cff */
[----:B------:R-:W-:-:S05]  /*1a5b0*/  @!P0 LOP3.LUT R29, R29, R28, RZ, 0x3c, !PT ;  /* 0x0000001c1d1d8212 */ /* 0x000fca00078e3cff */
[----:B------:R-:W3:Y:S04]  /*1a5c0*/  @!P0 LDG.E.U8 R51, desc[UR22][R28.64] ;  /* 0x000000161c338981 */ /* 0x000ee8000c1e1100 */
[----:B------:R-:W3:Y:S04]  /*1a5d0*/  LDL R28, [R1+0x25c] ;  /* 0x00025c00011c7983 */ /* 0x000ee80000100800 */
[----:B------:R-:W3:Y:S01]  /*1a5e0*/  LDL R29, [R1+0x260] ;  /* 0x00026000011d7983 */ /* 0x000ee20000100800 */
[----:B------:R-:W-:Y:S02]  /*1a5f0*/  @!P0 IMAD.MOV.U32 R30, RZ, RZ, R45 ;  /* 0x000000ffff1e8224 */ /* 0x000fe400078e002d */
[----:B------:R-:W-:Y:S01]  /*1a600*/  @!P0 IMAD.MOV.U32 R35, RZ, RZ, R46 ;  /* 0x000000ffff238224 */ /* 0x000fe200078e002e */
[----:B------:R-:W3:Y:S04]  /*1a610*/  LDL R45, [R1+0x2a0] ;  /* 0x0002a000012d7983 */ /* 0x000ee80000100800 */
[----:B------:R-:W3:Y:S01]  /*1a620*/  LDL R46, [R1+0x1dc] ;  /* 0x0001dc00012e7983 */ /* 0x000ee20000100800 */
[----:B--2---:R-:W-:-:S03]  /*1a630*/  @!P0 IMAD.MOV.U32 R31, RZ, RZ, R47 ;  /* 0x000000ffff1f8224 */ /* 0x004fc600078e002f */
[----:B------:R-:W2:Y:S04]  /*1a640*/  LDL R47, [R1+0x29c] ;  /* 0x00029c00012f7983 */ /* 0x000ea80000100800 */
[----:B------:R4:W2:Y:S02]  /*1a650*/  @!P0 LDG.E.U8 R53, desc[UR22][R30.64] ;  /* 0x000000161e358981 */ /* 0x0008a4000c1e1100 */
[----:B----4-:R-:W-:Y:S02]  /*1a660*/  @!P0 IMAD.MOV.U32 R30, RZ, RZ, R44 ;  /* 0x000000ffff1e8224 */ /* 0x010fe400078e002c */
[----:B------:R-:W4:Y:S01]  /*1a670*/  LDL R44, [R1+0x2e0] ;  /* 0x0002e000012c7983 */ /* 0x000f220000100800 */
[----:B------:R-:W-:Y:S02]  /*1a680*/  @!P0 LOP3.LUT R41, R41, R40, RZ, 0x3c, !PT ;  /* 0x0000002829298212 */ /* 0x000fe400078e3cff */
[----:B------:R-:W-:-:S02]  /*1a690*/  @!P0 LOP3.LUT R37, R37, R36, RZ, 0x3c, !PT ;  /* 0x0000002425258212 */ /* 0x000fc400078e3cff */
[----:B------:R-:W-:Y:S02]  /*1a6a0*/  @!P0 LOP3.LUT R33, R33, R32, RZ, 0x3c, !PT ;  /* 0x0000002021218212 */ /* 0x000fe400078e3cff */
[----:B------:R-:W-:Y:S02]  /*1a6b0*/  @!P0 LOP3.LUT R40, R41, R40, RZ, 0x3c, !PT ;  /* 0x0000002829288212 */ /* 0x000fe400078e3cff */
[----:B------:R-:W-:Y:S02]  /*1a6c0*/  @!P0 LOP3.LUT R36, R37, R36, RZ, 0x3c, !PT ;  /* 0x0000002425248212 */ /* 0x000fe400078e3cff */
[----:B------:R-:W-:Y:S02]  /*1a6d0*/  @!P0 LOP3.LUT R32, R33, R32, RZ, 0x3c, !PT ;  /* 0x0000002021208212 */ /* 0x000fe400078e3cff */
[----:B------:R-:W-:Y:S02]  /*1a6e0*/  PRMT R69, RZ, 0x7610, R69 ;  /* 0x00007610ff457816 */ /* 0x000fe40000000045 */
[----:B------:R-:W-:-:S02]  /*1a6f0*/  PRMT R63, RZ, 0x7610, R63 ;  /* 0x00007610ff3f7816 */ /* 0x000fc4000000003f */
[----:B------:R-:W-:Y:S02]  /*1a700*/  PRMT R59, RZ, 0x7610, R59 ;  /* 0x00007610ff3b7816 */ /* 0x000fe4000000003b */
[----:B------:R-:W-:Y:S02]  /*1a710*/  PRMT R55, RZ, 0x7610, R55 ;  /* 0x00007610ff377816 */ /* 0x000fe40000000037 */
[----:B------:R-:W-:Y:S02]  /*1a720*/  @!P0 LOP3.LUT R41, R41, R40, RZ, 0x3c, !PT ;  /* 0x0000002829298212 */ /* 0x000fe400078e3cff */
[----:B------:R-:W-:Y:S02]  /*1a730*/  @!P0 LOP3.LUT R37, R37, R36, RZ, 0x3c, !PT ;  /* 0x0000002425258212 */ /* 0x000fe400078e3cff */
[----:B------:R-:W-:Y:S01]  /*1a740*/  @!P0 LOP3.LUT R33, R33, R32, RZ, 0x3c, !PT ;  /* 0x0000002021218212 */ /* 0x000fe200078e3cff */
[----:B------:R-:W4:Y:S01]  /*1a750*/  @!P0 LDG.E.U8 R63, desc[UR22][R40.64] ;  /* 0x00000016283f8981 */ /* 0x000f22000c1e1100 */
[----:B------:R-:W-:-:S03]  /*1a760*/  PRMT R71, RZ, 0x7610, R71 ;  /* 0x00007610ff477816 */ /* 0x000fc60000000047 */
[----:B------:R-:W4:Y:S04]  /*1a770*/  @!P0 LDG.E.U8 R59, desc[UR22][R36.64] ;  /* 0x00000016243b8981 */ /* 0x000f28000c1e1100 */
[----:B------:R-:W4:Y:S04]  /*1a780*/  @!P0 LDG.E.U8 R55, desc[UR22][R32.64] ;  /* 0x0000001620378981 */ /* 0x000f28000c1e1100 */
[----:B------:R-:W4:Y:S04]  /*1a790*/  LDL R40, [R1+0x354] ;  /* 0x0003540001287983 */ /* 0x000f280000100800 */
[----:B------:R-:W4:Y:S04]  /*1a7a0*/  LDL R41, [R1+0x358] ;  /* 0x0003580001297983 */ /* 0x000f280000100800 */
[----:B------:R-:W4:Y:S04]  /*1a7b0*/  LDL R36, [R1+0x424] ;  /* 0x0004240001247983 */ /* 0x000f280000100800 */
[----:B------:R-:W4:Y:S04]  /*1a7c0*/  LDL R37, [R1+0x428] ;  /* 0x0004280001257983 */ /* 0x000f280000100800 */
[----:B------:R-:W4:Y:S04]  /*1a7d0*/  LDL R32, [R1+0x154] ;  /* 0x0001540001207983 */ /* 0x000f280000100800 */
[----:B------:R-:W4:Y:S01]  /*1a7e0*/  LDL R33, [R1+0x158] ;  /* 0x0001580001217983 */ /* 0x000f220000100800 */
[----:B---3--:R-:W-:-:S04]  /*1a7f0*/  @!P0 LOP3.LUT R29, R29, R28, RZ, 0x3c, !PT ;  /* 0x0000001c1d1d8212 */ /* 0x008fc800078e3cff */
[----:B------:R-:W-:-:S04]  /*1a800*/  @!P0 LOP3.LUT R28, R29, R28, RZ, 0x3c, !PT ;  /* 0x0000001c1d1c8212 */ /* 0x000fc800078e3cff */
[----:B------:R-:W-:Y:S01]  /*1a810*/  @!P0 LOP3.LUT R29, R29, R28, RZ, 0x3c, !PT ;  /* 0x0000001c1d1d8212 */ /* 0x000fe200078e3cff */
[----:B------:R-:W-:Y:S01]  /*1a820*/  @!P0 IMAD.MOV.U32 R31, RZ, RZ, R46 ;  /* 0x000000ffff1f8224 */ /* 0x000fe200078e002e */
[----:B------:R0:W-:Y:S04]  /*1a830*/  STS.U8 [R70+UR10+0xbf00], R25 ;  /* 0x00bf001946007988 */ /* 0x0001e8000800000a */
[----:B------:R1:W3:Y:S04]  /*1a840*/  @!P0 LDG.E.U8 R69, desc[UR22][R28.64] ;  /* 0x000000161c458981 */ /* 0x0002e8000c1e1100 */
[----:B------:R-:W3:Y:S04]  /*1a850*/  LDL R46, [R1+0x2dc] ;  /* 0x0002dc00012e7983 */ /* 0x000ee80000100800 */
[----:B0-----:R-:W3:Y:S01]  /*1a860*/  LDL.LU R70, [R1+0x728] ;  /* 0x0007280001467983 */ /* 0x001ee20000300800 */
[----:B-1----:R-:W-:-:S03]  /*1a870*/  @!P0 IMAD.MOV.U32 R28, RZ, RZ, R45 ;  /* 0x000000ffff1c8224 */ /* 0x002fc600078e002d */
[----:B------:R-:W3:Y:S01]  /*1a880*/  LDL R45, [R1+0x3a0] ;  /* 0x0003a000012d7983 */ /* 0x000ee20000100800 */
[----:B--2---:R-:W-:-:S03]  /*1a890*/  @!P0 IMAD.MOV.U32 R29, RZ, RZ, R47 ;  /* 0x000000ffff1d8224 */ /* 0x004fc600078e002f */
[----:B------:R-:W2:Y:S04]  /*1a8a0*/  LDL.LU R47, [R1] ;  /* 0x00000000012f7983 */ /* 0x000ea80000300800 */
[----:B------:R4:W2:Y:S04]  /*1a8b0*/  @!P0 LDG.E.U8 R71, desc[UR22][R28.64] ;  /* 0x000000161c478981 */ /* 0x0008a8000c1e1100 */
[----:B------:R-:W2:Y:S01]  /*1a8c0*/  LDL R25, [R1+0x3d0] ;  /* 0x0003d00001197983 */ /* 0x000ea20000100800 */
[----:B----4-:R-:W-:-:S03]  /*1a8d0*/  @!P0 IMAD.MOV.U32 R28, RZ, RZ, R44 ;  /* 0x000000ffff1c8224 */ /* 0x010fc600078e002c */
[----:B------:R-:W4:Y:S01]  /*1a8e0*/  LDL R44, [R1+0x3cc] ;  /* 0x0003cc00012c7983 */ /* 0x000f220000100800 */
[----:B------:R-:W-:Y:S02]  /*1a8f0*/  LOP3.LUT R93, R93, 0x30, RZ, 0x3c, !PT ;  /* 0x000000305d5d7812 */ /* 0x000fe400078e3cff */
[----:B------:R-:W-:-:S03]  /*1a900*/  PRMT R50, RZ, 0x7610, R50 ;  /* 0x00007610ff327816 */ /* 0x000fc60000000032 */
[----:B------:R-:W-:Y:S01]  /*1a910*/  STS.U8 [R93+UR10+0xa180], R67 ;  /* 0x00a180435d007988 */ /* 0x000fe2000800000a */
[----:B------:R-:W-:-:S03]  /*1a920*/  PRMT R73, RZ, 0x7610, R73 ;  /* 0x00007610ff497816 */ /* 0x000fc60000000049 */
[----:B------:R-:W-:Y:S04]  /*1a930*/  STS.U8 [R93+UR10+0xa380], R66 ;  /* 0x00a380425d007988 */ /* 0x000fe8000800000a */
[----:B------:R-:W-:Y:S04]  /*1a940*/  STS.U8 [R93+UR10+0xa580], R65 ;  /* 0x00a580415d007988 */ /* 0x000fe8000800000a */
[----:B------:R-:W-:Y:S04]  /*1a950*/  STS.U8 [R93+UR10+0xa780], R64 ;  /* 0x00a780405d007988 */ /* 0x000fe8000800000a */
[----:B------:R0:W4:Y:S04]  /*1a960*/  @!P0 LDG.E.U8 R50, desc[UR22][R42.64] ;  /* 0x000000162a328981 */ /* 0x000128000c1e1100 */
[----:B------:R-:W-:Y:S04]  /*1a970*/  STS.U8 [R93+UR10+0xa980], R27 ;  /* 0x00a9801b5d007988 */ /* 0x000fe8000800000a */
[----:B------:R2:W-:Y:S01]  /*1a980*/  STS.U8 [R93+UR10+0xab80], R26 ;  /* 0x00ab801a5d007988 */ /* 0x0005e2000800000a */
[----:B0-----:R-:W-:Y:S01]  /*1a990*/  PRMT R43, RZ, 0x7610, R43 ;  /* 0x00007610ff2b7816 */ /* 0x001fe2000000002b */
[----:B---3--:R-:W-:-:S02]  /*1a9a0*/  @!P0 IMAD.MOV.U32 R29, RZ, RZ, R46 ;  /* 0x000000ffff1d8224 */ /* 0x008fc400078e002e */
[----:B------:R-:W3:Y:S04]  /*1a9b0*/  LDL.LU R46, [R1+0x10] ;  /* 0x00001000012e7983 */ /* 0x000ee80000300800 */
[----:B------:R0:W3:Y:S04]  /*1a9c0*/  @!P0 LDG.E.U8 R73, desc[UR22][R28.64] ;  /* 0x000000161c498981 */ /* 0x0000e8000c1e1100 */
[----:B------:R-:W0:Y:S04]  /*1a9d0*/  LDL R28, [R1+0x31c] ;  /* 0x00031c00011c7983 */ /* 0x000e280000100800 */
[----:B------:R-:W0:Y:S01]  /*1a9e0*/  LDL R29, [R1+0x320] ;  /* 0x00032000011d7983 */ /* 0x000e220000100800 */
[----:B--2---:R-:W-:-:S02]  /*1a9f0*/  @!P0 IMAD.MOV.U32 R26, RZ, RZ, R25 ;  /* 0x000000ffff1a8224 */ /* 0x004fc400078e0019 */
[----:B----4-:R-:W-:Y:S01]  /*1aa00*/  @!P0 IMAD.MOV.U32 R27, RZ, RZ, R44 ;  /* 0x000000ffff1b8224 */ /* 0x010fe200078e002c */
[----:B------:R-:W-:Y:S02]  /*1aa10*/  PRMT R74, RZ, 0x7610, R74 ;  /* 0x00007610ff4a7816 */ /* 0x000fe4000000004a */
[----:B------:R-:W-:Y:S02]  /*1aa20*/  PRMT R42, RZ, 0x7610, R42 ;  /* 0x00007610ff2a7816 */ /* 0x000fe4000000002a */
[----:B------:R-:W-:Y:S01]  /*1aa30*/  @!P0 LOP3.LUT R41, R41, R40, RZ, 0x3c, !PT ;  /* 0x0000002829298212 */ /* 0x000fe200078e3cff */
[----:B------:R1:W2:Y:S01]  /*1aa40*/  @!P0 LDG.E.U8 R43, desc[UR22][R26.64] ;  /* 0x000000161a2b8981 */ /* 0x0002a2000c1e1100 */
[----:B------:R-:W-:Y:S02]  /*1aa50*/  PRMT R62, RZ, 0x7610, R62 ;  /* 0x00007610ff3e7816 */ /* 0x000fe4000000003e */
[----:B------:R-:W-:Y:S01]  /*1aa60*/  PRMT R72, RZ, 0x7610, R72 ;  /* 0x00007610ff487816 */ /* 0x000fe20000000048 */
[----:B------:R-:W-:Y:S04]  /*1aa70*/  STS.U8 [R93+UR10+0xad80], R68 ;  /* 0x00ad80445d007988 */ /* 0x000fe8000800000a */
[----:B------:R-:W4:Y:S04]  /*1aa80*/  LDL R44, [R1+0xdc] ;  /* 0x0000dc00012c7983 */ /* 0x000f280000100800 */
[----:B------:R-:W1:Y:S04]  /*1aa90*/  LDL R26, [R1+0x3fc] ;  /* 0x0003fc00011a7983 */ /* 0x000e680000100800 */
[----:B------:R-:W1:Y:S04]  /*1aaa0*/  LDL R27, [R1+0x400] ;  /* 0x00040000011b7983 */ /* 0x000e680000100800 */
[----:B------:R-:W2:Y:S01]  /*1aab0*/  LDL R25, [R1+0xe0] ;  /* 0x0000e00001197983 */ /* 0x000ea20000100800 */
[----:B0-----:R-:W-:-:S04]  /*1aac0*/  @!P0 LOP3.LUT R29, R29, R28, RZ, 0x3c, !PT ;  /* 0x0000001c1d1d8212 */ /* 0x001fc800078e3cff */
[----:B------:R-:W-:-:S04]  /*1aad0*/  @!P0 LOP3.LUT R28, R29, R28, RZ, 0x3c, !PT ;  /* 0x0000001c1d1c8212 */ /* 0x000fc800078e3cff */
[----:B------:R-:W-:-:S05]  /*1aae0*/  @!P0 LOP3.LUT R29, R29, R28, RZ, 0x3c, !PT ;  /* 0x0000001c1d1d8212 */ /* 0x000fca00078e3cff */
[----:B------:R-:W2:Y:S04]  /*1aaf0*/  @!P0 LDG.E.U8 R74, desc[UR22][R28.64] ;  /* 0x000000161c4a8981 */ /* 0x000ea8000c1e1100 */
[----:B------:R-:W2:Y:S04]  /*1ab00*/  LDL R28, [R1+0x35c] ;  /* 0x00035c00011c7983 */ /* 0x000ea80000100800 */
[----:B------:R-:W2:Y:S01]  /*1ab10*/  LDL R29, [R1+0x360] ;  /* 0x00036000011d7983 */ /* 0x000ea20000100800 */
[----:B-1----:R-:W-:-:S04]  /*1ab20*/  @!P0 LOP3.LUT R27, R27, R26, RZ, 0x3c, !PT ;  /* 0x0000001a1b1b8212 */ /* 0x002fc800078e3cff */
[----:B------:R-:W-:-:S04]  /*1ab30*/  @!P0 LOP3.LUT R26, R27, R26, RZ, 0x3c, !PT ;  /* 0x0000001a1b1a8212 */ /* 0x000fc800078e3cff */
[----:B------:R-:W-:-:S05]  /*1ab40*/  @!P0 LOP3.LUT R27, R27, R26, RZ, 0x3c, !PT ;  /* 0x0000001a1b1b8212 */ /* 0x000fca00078e3cff */
[----:B------:R-:W3:Y:S04]  /*1ab50*/  @!P0 LDG.E.U8 R42, desc[UR22][R26.64] ;  /* 0x000000161a2a8981 */ /* 0x000ee8000c1e1100 */
[----:B------:R-:W3:Y:S04]  /*1ab60*/  LDL R26, [R1+0x42c] ;  /* 0x00042c00011a7983 */ /* 0x000ee80000100800 */
[----:B------:R-:W3:Y:S01]  /*1ab70*/  LDL R27, [R1+0x430] ;  /* 0x00043000011b7983 */ /* 0x000ee20000100800 */
[----:B------:R-:W-:-:S04]  /*1ab80*/  @!P0 LOP3.LUT R40, R41, R40, RZ, 0x3c, !PT ;  /* 0x0000002829288212 */ /* 0x000fc800078e3cff */
[----:B------:R-:W-:-:S05]  /*1ab90*/  @!P0 LOP3.LUT R41, R41, R40, RZ, 0x3c, !PT ;  /* 0x0000002829298212 */ /* 0x000fca00078e3cff */
[----:B------:R0:W4:Y:S04]  /*1aba0*/  @!P0 LDG.E.U8 R62, desc[UR22][R40.64] ;  /* 0x00000016283e8981 */ /* 0x000128000c1e1100 */
[----:B------:R1:W-:Y:S01]  /*1abb0*/  STS.U8 [R93+UR10+0xaf80], R47 ;  /* 0x00af802f5d007988 */ /* 0x0003e2000800000a */
[----:B0-----:R-:W-:-:S03]  /*1abc0*/  PRMT R41, RZ, 0x7610, R41 ;  /* 0x00007610ff297816 */ /* 0x001fc60000000029 */
[----:B-1----:R-:W4:Y:S01]  /*1abd0*/  LDL R47, [R1+0x120] ;  /* 0x00012000012f7983 */ /* 0x002f220000100800 */
[----:B--2---:R-:W-:-:S04]  /*1abe0*/  @!P0 LOP3.LUT R29, R29, R28, RZ, 0x3c, !PT ;  /* 0x0000001c1d1d8212 */ /* 0x004fc800078e3cff */
[----:B------:R-:W-:-:S04]  /*1abf0*/  @!P0 LOP3.LUT R28, R29, R28, RZ, 0x3c, !PT ;  /* 0x0000001c1d1c8212 */ /* 0x000fc800078e3cff */
[----:B------:R-:W-:-:S05]  /*1ac00*/  @!P0 LOP3.LUT R29, R29, R28, RZ, 0x3c, !PT ;  /* 0x0000001c1d1d8212 */ /* 0x000fca00078e3cff */
[----:B------:R0:W2:Y:S02]  /*1ac10*/  @!P0 LDG.E.U8 R72, desc[UR22][R28.64] ;  /* 0x000000161c488981 */ /* 0x0000a4000c1e1100 */
[----:B0-----:R-:W-:Y:S02]  /*1ac20*/  @!P0 IMAD.MOV.U32 R28, RZ, RZ, R45 ;  /* 0x000000ffff1c8224 */ /* 0x001fe400078e002d */
[----:B------:R-:W2:Y:S04]  /*1ac30*/  LDL R29, [R1+0x39c] ;  /* 0x00039c00011d7983 */ /* 0x000ea80000100800 */
[----:B------:R-:W2:Y:S01]  /*1ac40*/  LDL R45, [R1+0x458] ;  /* 0x00045800012d7983 */ /* 0x000ea20000100800 */
[----:B---3--:R-:W-:-:S04]  /*1ac50*/  @!P0 LOP3.LUT R27, R27, R26, RZ, 0x3c, !PT ;  /* 0x0000001a1b1b8212 */ /* 0x008fc800078e3cff */
[----:B------:R-:W-:-:S04]  /*1ac60*/  @!P0 LOP3.LUT R26, R27, R26, RZ, 0x3c, !PT ;  /* 0x0000001a1b1a8212 */ /* 0x000fc800078e3cff */
[----:B------:R-:W-:-:S05]  /*1ac70*/  @!P0 LOP3.LUT R27, R27, R26, RZ, 0x3c, !PT ;  /* 0x0000001a1b1b8212 */ /* 0x000fca00078e3cff */
[----:B------:R2:W3:Y:S04]  /*1ac80*/  @!P0 LDG.E.U8 R41, desc[UR22][R26.64] ;  /* 0x000000161a298981 */ /* 0x0004e8000c1e1100 */
[----:B------:R-:W2:Y:S04]  /*1ac90*/  LDL.LU R26, [R1+0xc] ;  /* 0x00000c00011a7983 */ /* 0x000ea80000300800 */
[----:B------:R-:W3:Y:S01]  /*1aca0*/  LDL R27, [R1+0x454] ;  /* 0x00045400011b7983 */ /* 0x000ee20000100800 */
[----:B------:R-:W-:Y:S02]  /*1acb0*/  PRMT R40, RZ, 0x7610, R40 ;  /* 0x00007610ff287816 */ /* 0x000fe40000000028 */
[----:B------:R-:W-:Y:S01]  /*1acc0*/  PRMT R68, RZ, 0x7610, R68 ;  /* 0x00007610ff447816 */ /* 0x000fe20000000044 */
[----:B--2---:R0:W-:Y:S02]  /*1acd0*/  STS.U8 [R93+UR10+0xb180], R26 ;  /* 0x00b1801a5d007988 */ /* 0x0041e4000800000a */
[----:B0-----:R-:W-:-:S02]  /*1ace0*/  @!P0 IMAD.MOV.U32 R26, RZ, RZ, R45 ;  /* 0x000000ffff1a8224 */ /* 0x001fc400078e002d */
[----:B------:R0:W-:Y:S04]  /*1acf0*/  STS.U8 [R93+UR10+0xb380], R46 ;  /* 0x00b3802e5d007988 */ /* 0x0001e8000800000a */
[----:B---3--:R1:W2:Y:S04]  /*1ad00*/  @!P0 LDG.E.U8 R40, desc[UR22][R26.64] ;  /* 0x000000161a288981 */ /* 0x0082a8000c1e1100 */
[----:B------:R-:W3:Y:S04]  /*1ad10*/  LDL R45, [R1+0x1a8] ;  /* 0x0001a800012d7983 */ /* 0x000ee80000100800 */
[----:B0-----:R-:W2:Y:S01]  /*1ad20*/  LDL R46, [R1+0x1a4] ;  /* 0x0001a400012e7983 */ /* 0x001ea20000100800 */
[----:B-1----:R-:W-:-:S02]  /*1ad30*/  @!P0 IMAD.MOV.U32 R26, RZ, RZ, R25 ;  /* 0x000000ffff1a8224 */ /* 0x002fc400078e0019 */
[----:B----4-:R-:W-:Y:S01]  /*1ad40*/  @!P0 IMAD.MOV.U32 R27, RZ, RZ, R44 ;  /* 0x000000ffff1b8224 */ /* 0x010fe200078e002c */
[----:B------:R-:W4:Y:S04]  /*1ad50*/  LDL R25, [R1+0x1e8] ;  /* 0x0001e80001197983 */ /* 0x000f280000100800 */
[----:B------:R-:W2:Y:S04]  /*1ad60*/  LDL R44, [R1+0x1e4] ;  /* 0x0001e400012c7983 */ /* 0x000ea80000100800 */
[----:B------:R0:W2:Y:S04]  /*1ad70*/  @!P0 LDG.E.U8 R68, desc[UR22][R26.64] ;  /* 0x000000161a448981 */ /* 0x0000a8000c1e1100 */
[----:B------:R-:W2:Y:S04]  /*1ad80*/  LDL.LU R26, [R1+0x8] ;  /* 0x00000800011a7983 */ /* 0x000ea80000300800 */
[----:B------:R-:W3:Y:S01]  /*1ad90*/  LDL R27, [R1+0x11c] ;  /* 0x00011c00011b7983 */ /* 0x000ee20000100800 */
[----:B------:R-:W-:-:S03]  /*1ada0*/  PRMT R67, RZ, 0x7610, R67 ;  /* 0x00007610ff437816 */ /* 0x000fc60000000043 */
[----:B--2---:R0:W-:Y:S02]  /*1adb0*/  STS.U8 [R93+UR10+0xb580], R26 ;  /* 0x00b5801a5d007988 */ /* 0x0041e4000800000a */
[----:B0-----:R-:W-:-:S05]  /*1adc0*/  @!P0 IMAD.MOV.U32 R26, RZ, RZ, R47 ;  /* 0x000000ffff1a8224 */ /* 0x001fca00078e002f */
[----:B---3--:R0:W2:Y:S04]  /*1add0*/  @!P0 LDG.E.U8 R67, desc[UR22][R26.64] ;  /* 0x000000161a438981 */ /* 0x0080a8000c1e1100 */
[----:B------:R-:W0:Y:S04]  /*1ade0*/  LDL R26, [R1+0x15c] ;  /* 0x00015c00011a7983 */ /* 0x000e280000100800 */
[----:B------:R-:W0:Y:S04]  /*1adf0*/  LDL R27, [R1+0x160] ;  /* 0x00016000011b7983 */ /* 0x000e280000100800 */
[----:B------:R1:W-:Y:S04]  /*1ae00*/  STS.U8 [R93+UR10+0xb780], R0 ;  /* 0x00b780005d007988 */ /* 0x0003e8000800000a */
[----:B-1----:R-:W3:Y:S01]  /*1ae10*/  LDL.LU R93, [R1+0x724] ;  /* 0x00072400015d7983 */ /* 0x002ee20000300800 */
[----:B------:R-:W-:-:S03]  /*1ae20*/  PRMT R66, RZ, 0x7610, R66 ;  /* 0x00007610ff427816 */ /* 0x000fc60000000042 */
[----:B------:R-:W5:Y:S01]  /*1ae30*/  LDL.LU R0, [R1+0x720] ;  /* 0x0007200001007983 */ /* 0x000f620000300800 */
[----:B------:R-:W1:Y:S01]  /*1ae40*/  S2R R47, SR_TID.X ;  /* 0x00000000002f7919 */ /* 0x000e620000002100 */
[----:B0-----:R-:W-:-:S04]  /*1ae50*/  @!P0 LOP3.LUT R27, R27, R26, RZ, 0x3c, !PT ;  /* 0x0000001a1b1b8212 */ /* 0x001fc800078e3cff */
[----:B------:R-:W-:-:S04]  /*1ae60*/  @!P0 LOP3.LUT R26, R27, R26, RZ, 0x3c, !PT ;  /* 0x0000001a1b1a8212 */ /* 0x000fc800078e3cff */
[----:B------:R-:W-:-:S05]  /*1ae70*/  @!P0 LOP3.LUT R27, R27, R26, RZ, 0x3c, !PT ;  /* 0x0000001a1b1b8212 */ /* 0x000fca00078e3cff */
[----:B------:R0:W2:Y:S02]  /*1ae80*/  @!P0 LDG.E.U8 R66, desc[UR22][R26.64] ;  /* 0x000000161a428981 */ /* 0x0000a4000c1e1100 */
[----:B0-----:R-:W0:Y:S01]  /*1ae90*/  S2R R27, SR_TID.X ;  /* 0x00000000001b7919 */ /* 0x001e220000002100 */
[----:B------:R-:W-:Y:S02]  /*1aea0*/  @!P0 IMAD.MOV.U32 R26, RZ, RZ, R45 ;  /* 0x000000ffff1a8224 */ /* 0x000fe400078e002d */
[----:B------:R-:W2:Y:S01]  /*1aeb0*/  LDL R45, [R1+0x2e8] ;  /* 0x0002e800012d7983 */ /* 0x000ea20000100800 */
[----:B0-----:R-:W-:-:S04]  /*1aec0*/  LOP3.LUT R27, R27, 0x7f, RZ, 0xc0, !PT ;  /* 0x0000007f1b1b7812 */ /* 0x001fc800078ec0ff */
[----:B------:R-:W-:-:S05]  /*1aed0*/  LOP3.LUT R27, R27, 0x30, RZ, 0x3c, !PT ;  /* 0x000000301b1b7812 */ /* 0x000fca00078e3cff */
[----:B---3--:R0:W-:Y:S02]  /*1aee0*/  STS.U8 [R27+UR10+0xb980], R93 ;  /* 0x00b9805d1b007988 */ /* 0x0081e4000800000a */
[----:B0-----:R-:W-:Y:S02]  /*1aef0*/  @!P0 IMAD.MOV.U32 R27, RZ, RZ, R46 ;  /* 0x000000ffff1b8224 */ /* 0x001fe400078e002e */
[----:B------:R-:W3:Y:S01]  /*1af00*/  LDL R46, [R1+0x2e4] ;  /* 0x0002e400012e7983 */ /* 0x000ee20000100800 */
[----:B-1----:R-:W-:-:S04]  /*1af10*/  LOP3.LUT R47, R47, 0x7f, RZ, 0xc0, !PT ;  /* 0x0000007f2f2f7812 */ /* 0x002fc800078ec0ff */
[----:B------:R-:W-:Y:S02]  /*1af20*/  LOP3.LUT R93, R47, 0x30, RZ, 0x3c, !PT ;  /* 0x000000302f5d7812 */ /* 0x000fe400078e3cff */
[----:B------:R-:W3:Y:S04]  /*1af30*/  LDL R47, [R1+0x2a8] ;  /* 0x0002a800012f7983 */ /* 0x000ee80000100800 */
[----:B------:R4:W-:Y:S02]  /*1af40*/  STS.U8 [R93+UR10+0xbb80], R24 ;  /* 0x00bb80185d007988 */ /* 0x0009e4000800000a */
[----:B----4-:R-:W-:Y:S02]  /*1af50*/  @!P0 IMAD.MOV.U32 R24, RZ, RZ, R25 ;  /* 0x000000ffff188224 */ /* 0x010fe400078e0019 */
[----:B------:R-:W-:-:S02]  /*1af60*/  @!P0 IMAD.MOV.U32 R25, RZ, RZ, R44 ;  /* 0x000000ffff198224 */ /* 0x000fc400078e002c */
[----:B------:R-:W0:Y:S01]  /*1af70*/  S2R R44, SR_TID.X ;  /* 0x00000000002c7919 */ /* 0x000e220000002100 */
[----:B------:R1:W-:Y:S04]  /*1af80*/  STS.U8 [R93+UR10+0xbd80], R23 ;  /* 0x00bd80175d007988 */ /* 0x0003e8000800000a */
[----:B------:R4:W-:Y:S04]  /*1af90*/  STS.U8 [R93+UR10+0xbf80], R22 ;  /* 0x00bf80165d007988 */ /* 0x0009e8000800000a */
[----:B-1----:R-:W3:Y:S04]  /*1afa0*/  LDL R23, [R1+0x268] ;  /* 0x0002680001177983 */ /* 0x002ee80000100800 */
[----:B----4-:R-:W4:Y:S01]  /*1afb0*/  LDL R22, [R1+0x264] ;  /* 0x0002640001167983 */ /* 0x010f220000100800 */
[----:B0-----:R-:W-:-:S05]  /*1afc0*/  LOP3.LUT R93, R44, 0x7f, RZ, 0xc0, !PT ;  /* 0x0000007f2c5d7812 */ /* 0x001fca00078ec0ff */
[----:B------:R-:W-:Y:S04]  /*1afd0*/  STS.U8 [R93+UR10+0x4000], R21 ;  /* 0x004000155d007988 */ /* 0x000fe8000800000a */
[----:B------:R2:W-:Y:S02]  /*1afe0*/  STS.U8 [R93+UR10+0x4400], R20 ;  /* 0x004400145d007988 */ /* 0x0005e4000800000a */
[----:B--2---:R-:W-:Y:S02]  /*1aff0*/  @!P0 IMAD.MOV.U32 R20, RZ, RZ, R45 ;  /* 0x000000ffff148224 */ /* 0x004fe400078e002d */
[----:B------:R-:W2:Y:S01]  /*1b000*/  LDL R45, [R1+0x3d8] ;  /* 0x0003d800012d7983 */ /* 0x000ea20000100800 */
[----:B---3--:R-:W-:-:S03]  /*1b010*/  @!P0 IMAD.MOV.U32 R21, RZ, RZ, R46 ;  /* 0x000000ffff158224 */ /* 0x008fc600078e002e */
[----:B------:R-:W3:Y:S01]  /*1b020*/  LDL R46, [R1+0x3d4] ;  /* 0x0003d400012e7983 */ /* 0x000ee20000100800 */
[----:B------:R-:W-:-:S03]  /*1b030*/  PRMT R52, RZ, 0x7610, R52 ;  /* 0x00007610ff347816 */ /* 0x000fc60000000034 */
[----:B------:R0:W-:Y:S04]  /*1b040*/  STS.U8 [R93+UR10+0x4800], R19 ;  /* 0x004800135d007988 */ /* 0x0001e8000800000a */
[----:B------:R1:W-:Y:S04]  /*1b050*/  STS.U8 [R93+UR10+0x4c00], R18 ;  /* 0x004c00125d007988 */ /* 0x0003e8000800000a */
[----:B------:R0:W3:Y:S04]  /*1b060*/  @!P0 LDG.E.U8 R52, desc[UR22][R30.64] ;  /* 0x000000161e348981 */ /* 0x0000e8000c1e1100 */
[----:B------:R-:W-:Y:S04]  /*1b070*/  STS.U8 [R93+UR10+0x5000], R17 ;  /* 0x005000115d007988 */ /* 0x000fe8000800000a */
[----:B------:R2:W-:Y:S01]  /*1b080*/  STS.U8 [R93+UR10+0x5400], R16 ;  /* 0x005400105d007988 */ /* 0x0005e2000800000a */
[----:B0-----:R-:W-:-:S02]  /*1b090*/  PRMT R30, RZ, 0x7610, R30 ;  /* 0x00007610ff1e7816 */ /* 0x001fc4000000001e */
[-C--:B------:R-:W-:Y:S01]  /*1b0a0*/  @!P0 LOP3.LUT R37, R37, R36.reuse, RZ, 0x3c, !PT ;  /* 0x0000002425258212 */ /* 0x080fe200078e3cff */
[----:B------:R-:W3:Y:S03]  /*1b0b0*/  LDL R19, [R1+0x368] ;  /* 0x0003680001137983 */ /* 0x000ee60000100800 */
[C---:B------:R-:W-:Y:S01]  /*1b0c0*/  @!P0 LOP3.LUT R36, R37.reuse, R36, RZ, 0x3c, !PT ;  /* 0x0000002425248212 */ /* 0x040fe200078e3cff */
[----:B-1----:R-:W3:Y:S01]  /*1b0d0*/  LDL R18, [R1+0x364] ;  /* 0x0003640001127983 */ /* 0x002ee20000100800 */
[----:B------:R-:W-:Y:S02]  /*1b0e0*/  PRMT R58, RZ, 0x7610, R58 ;  /* 0x00007610ff3a7816 */ /* 0x000fe4000000003a */
[----:B------:R-:W-:-:S05]  /*1b0f0*/  @!P0 LOP3.LUT R37, R37, R36, RZ, 0x3c, !PT ;  /* 0x0000002425258212 */ /* 0x000fca00078e3cff */
[----:B------:R0:W3:Y:S01]  /*1b100*/  @!P0 LDG.E.U8 R58, desc[UR22][R36.64] ;  /* 0x00000016243a8981 */ /* 0x0000e2000c1e1100 */
[----:B----4-:R-:W-:-:S04]  /*1b110*/  @!P0 LOP3.LUT R23, R23, R22, RZ, 0x3c, !PT ;  /* 0x0000001617178212 */ /* 0x010fc800078e3cff */
[C---:B------:R-:W-:Y:S02]  /*1b120*/  @!P0 LOP3.LUT R22, R23.reuse, R22, RZ, 0x3c, !PT ;  /* 0x0000001617168212 */ /* 0x040fe400078e3cff */
[----:B0-----:R-:W-:Y:S02]  /*1b130*/  PRMT R36, RZ, 0x7610, R36 ;  /* 0x00007610ff247816 */ /* 0x001fe40000000024 */
[----:B------:R-:W-:-:S05]  /*1b140*/  @!P0 LOP3.LUT R23, R23, R22, RZ, 0x3c, !PT ;  /* 0x0000001617178212 */ /* 0x000fca00078e3cff */
[----:B------:R0:W4:Y:S02]  /*1b150*/  @!P0 LDG.E.U8 R36, desc[UR22][R22.64] ;  /* 0x0000001616248981 */ /* 0x000124000c1e1100 */
[----:B0-----:R-:W-:Y:S02]  /*1b160*/  @!P0 IMAD.MOV.U32 R22, RZ, RZ, R47 ;  /* 0x000000ffff168224 */ /* 0x001fe400078e002f */
[----:B--2---:R-:W-:Y:S01]  /*1b170*/  @!P0 IMAD.MOV.U32 R16, RZ, RZ, R45 ;  /* 0x000000ffff108224 */ /* 0x004fe200078e002d */
[----:B------:R-:W2:Y:S01]  /*1b180*/  LDL R47, [R1+0x3a8] ;  /* 0x0003a800012f7983 */ /* 0x000ea20000100800 */
[----:B---3--:R-:W-:Y:S01]  /*1b190*/  @!P0 IMAD.MOV.U32 R17, RZ, RZ, R46 ;  /* 0x000000ffff118224 */ /* 0x008fe200078e002e */
[----:B------:R-:W-:Y:S02]  /*1b1a0*/  PRMT R70, RZ, 0x7610, R70 ;  /* 0x00007610ff467816 */ /* 0x000fe40000000046 */
[----:B------:R-:W-:Y:S02]  /*1b1b0*/  @!P0 LOP3.LUT R33, R33, R32, RZ, 0x3c, !PT ;  /* 0x0000002021218212 */ /* 0x000fe400078e3cff */
[----:B------:R-:W-:Y:S01]  /*1b1c0*/  PRMT R54, RZ, 0x7610, R54 ;  /* 0x00007610ff367816 */ /* 0x000fe20000000036 */
[----:B------:R-:W3:Y:S04]  /*1b1d0*/  @!P0 LDG.E.U8 R30, desc[UR22][R16.64] ;  /* 0x00000016101e8981 */ /* 0x000ee8000c1e1100 */
[----:B------:R0:W2:Y:S04]  /*1b1e0*/  @!P0 LDG.E.U8 R70, desc[UR22][R28.64] ;  /* 0x000000161c468981 */ /* 0x0000a8000c1e1100 */
[----:B------:R1:W-:Y:S04]  /*1b1f0*/  STS.U8 [R93+UR10+0x5800], R80 ;  /* 0x005800505d007988 */ /* 0x0003e8000800000a */
[----:B------:R-:W2:Y:S04]  /*1b200*/  LDL R16, [R1+0x404] ;  /* 0x0004040001107983 */ /* 0x000ea80000100800 */
[----:B------:R-:W2:Y:S01]  /*1b210*/  LDL R17, [R1+0x408] ;  /* 0x0004080001117983 */ /* 0x000ea20000100800 */
[----:B0-----:R-:W-:-:S02]  /*1b220*/  PRMT R29, RZ, 0x7610, R29 ;  /* 0x00007610ff1d7816 */ /* 0x001fc4000000001d */
[----:B------:R-:W-:Y:S01]  /*1b230*/  @!P0 LOP3.LUT R32, R33, R32, RZ, 0x3c, !PT ;  /* 0x0000002021208212 */ /* 0x000fe200078e3cff */
[----:B-1----:R-:W3:Y:S01]  /*1b240*/  LDL R80, [R1+0x45c] ;  /* 0x00045c0001507983 */ /* 0x002ee20000100800 */
[----:B------:R-:W-:-:S03]  /*1b250*/  @!P0 LOP3.LUT R19, R19, R18, RZ, 0x3c, !PT ;  /* 0x0000001213138212 */ /* 0x000fc600078e3cff */
[----:B------:R-:W3:Y:S01]  /*1b260*/  LDL R46, [R1+0xe4] ;  /* 0x0000e400012e7983 */ /* 0x000ee20000100800 */
[----:B------:R-:W-:Y:S02]  /*1b270*/  @!P0 LOP3.LUT R33, R33, R32, RZ, 0x3c, !PT ;  /* 0x0000002021218212 */ /* 0x000fe400078e3cff */
[C---:B------:R-:W-:Y:S01]  /*1b280*/  @!P0 LOP3.LUT R18, R19.reuse, R18, RZ, 0x3c, !PT ;  /* 0x0000001213128212 */ /* 0x040fe200078e3cff */
[----:B------:R-:W3:Y:S04]  /*1b290*/  LDL R45, [R1+0xe8] ;  /* 0x0000e800012d7983 */ /* 0x000ee80000100800 */
[----:B------:R0:W3:Y:S01]  /*1b2a0*/  @!P0 LDG.E.U8 R54, desc[UR22][R32.64] ;  /* 0x0000001620368981 */ /* 0x0000e2000c1e1100 */
[----:B------:R-:W-:Y:S02]  /*1b2b0*/  @!P0 LOP3.LUT R19, R19, R18, RZ, 0x3c, !PT ;  /* 0x0000001213138212 */ /* 0x000fe400078e3cff */
[----:B------:R-:W-:Y:S01]  /*1b2c0*/  PRMT R60, RZ, 0x7610, R60 ;  /* 0x00007610ff3c7816 */ /* 0x000fe2000000003c */
[----:B------:R1:W-:Y:S01]  /*1b2d0*/  STS.U8 [R93+UR10+0x5c00], R78 ;  /* 0x005c004e5d007988 */ /* 0x0003e2000800000a */
[----:B------:R-:W-:-:S03]  /*1b2e0*/  PRMT R64, RZ, 0x7610, R64 ;  /* 0x00007610ff407816 */ /* 0x000fc60000000040 */
[----:B------:R-:W3:Y:S01]  /*1b2f0*/  LDL R23, [R1+0x2a4] ;  /* 0x0002a40001177983 */ /* 0x000ee20000100800 */
[----:B0-----:R-:W-:Y:S02]  /*1b300*/  PRMT R32, RZ, 0x7610, R32 ;  /* 0x00007610ff207816 */ /* 0x001fe40000000020 */
[----:B------:R-:W-:Y:S01]  /*1b310*/  PRMT R28, RZ, 0x7610, R28 ;  /* 0x00007610ff1c7816 */ /* 0x000fe2000000001c */
[----:B------:R-:W3:Y:S04]  /*1b320*/  @!P0 LDG.E.U8 R60, desc[UR22][R38.64] ;  /* 0x00000016263c8981 */ /* 0x000ee8000c1e1100 */
[----:B------:R0:W3:Y:S04]  /*1b330*/  @!P0 LDG.E.U8 R32, desc[UR22][R18.64] ;  /* 0x0000001612208981 */ /* 0x0000e8000c1e1100 */
[----:B-1----:R-:W3:Y:S04]  /*1b340*/  LDL R78, [R1+0x128] ;  /* 0x00012800014e7983 */ /* 0x002ee80000100800 */
[----:B------:R1:W-:Y:S01]  /*1b350*/  STS.U8 [R93+UR10+0x6000], R76 ;  /* 0x0060004c5d007988 */ /* 0x0003e2000800000a */
[----:B--2---:R-:W-:Y:S01]  /*1b360*/  @!P0 LOP3.LUT R17, R17, R16, RZ, 0x3c, !PT ;  /* 0x0000001011118212 */ /* 0x004fe200078e3cff */
[----:B0-----:R-:W-:-:S02]  /*1b370*/  @!P0 IMAD.MOV.U32 R18, RZ, RZ, R47 ;  /* 0x000000ffff128224 */ /* 0x001fc400078e002f */
[----:B-1----:R-:W2:Y:S01]  /*1b380*/  LDL R76, [R1+0x124] ;  /* 0x00012400014c7983 */ /* 0x002ea20000100800 */
[----:B------:R-:W-:-:S03]  /*1b390*/  @!P0 LOP3.LUT R16, R17, R16, RZ, 0x3c, !PT ;  /* 0x0000001011108212 */ /* 0x000fc600078e3cff */
[----:B------:R-:W2:Y:S01]  /*1b3a0*/  LDL R47, [R1+0x460] ;  /* 0x00046000012f7983 */ /* 0x000ea20000100800 */
[----:B------:R-:W-:Y:S02]  /*1b3b0*/  @!P0 LOP3.LUT R17, R17, R16, RZ, 0x3c, !PT ;  /* 0x0000001011118212 */ /* 0x000fe400078e3cff */
[----:B------:R-:W-:Y:S01]  /*1b3c0*/  PRMT R38, RZ, 0x7610, R38 ;  /* 0x00007610ff267816 */ /* 0x000fe20000000026 */
[----:B------:R-:W2:Y:S04]  /*1b3d0*/  LDL R19, [R1+0x3a4] ;  /* 0x0003a40001137983 */ /* 0x000ea80000100800 */
[----:B------:R-:W2:Y:S04]  /*1b3e0*/  @!P0 LDG.E.U8 R29, desc[UR22][R16.64] ;  /* 0x00000016101d8981 */ /* 0x000ea8000c1e1100 */
[----:B------:R-:W2:Y:S04]  /*1b3f0*/  @!P0 LDG.E.U8 R38, desc[UR22][R24.64] ;  /* 0x0000001618268981 */ /* 0x000ea8000c1e1100 */
[----:B------:R-:W2:Y:S04]  /*1b400*/  LDL R16, [R1+0x434] ;  /* 0x0004340001107983 */ /* 0x000ea80000100800 */
[----:B------:R-:W2:Y:S04]  /*1b410*/  LDL R17, [R1+0x438] ;  /* 0x0004380001117983 */ /* 0x000ea80000100800 */
[----:B------:R-:W4:Y:S04]  /*1b420*/  LDL R24, [R1+0x224] ;  /* 0x0002240001187983 */ /* 0x000f280000100800 */
[----:B------:R-:W4:Y:S01]  /*1b430*/  LDL R25, [R1+0x228] ;  /* 0x0002280001197983 */ /* 0x000f220000100800 */
[----:B------:R-:W-:-:S03]  /*1b440*/  PRMT R39, RZ, 0x7610, R39 ;  /* 0x00007610ff277816 */ /* 0x000fc60000000027 */
[----:B------:R-:W-:Y:S04]  /*1b450*/  STS.U8 [R93+UR10+0x6400], R15 ;  /* 0x0064000f5d007988 */ /* 0x000fe8000800000a */
[----:B------:R-:W-:Y:S04]  /*1b460*/  STS.U8 [R93+UR10+0x6800], R14 ;  /* 0x0068000e5d007988 */ /* 0x000fe8000800000a */
[----:B------:R0:W-:Y:S04]  /*1b470*/  STS.U8 [R93+UR10+0x6c00], R13 ;  /* 0x006c000d5d007988 */ /* 0x0001e8000800000a */
[----:B------:R1:W-:Y:S04]  /*1b480*/  STS.U8 [R93+UR10+0x7000], R12 ;  /* 0x0070000c5d007988 */ /* 0x0003e8000800000a */
[----:B------:R3:W4:Y:S04]  /*1b490*/  @!P0 LDG.E.U8 R39, desc[UR22][R26.64] ;  /* 0x000000161a278981 */ /* 0x000728000c1e1100 */
[----:B0-----:R-:W4:Y:S04]  /*1b4a0*/  LDL R13, [R1+0x1b0] ;  /* 0x0001b000010d7983 */ /* 0x001f280000100800 */
[----:B-1----:R-:W4:Y:S01]  /*1b4b0*/  LDL R12, [R1+0x1ac] ;  /* 0x0001ac00010c7983 */ /* 0x002f220000100800 */
[----:B---3--:R-:W-:Y:S01]  /*1b4c0*/  PRMT R27, RZ, 0x7610, R27 ;  /* 0x00007610ff1b7816 */ /* 0x008fe2000000001b */
[----:B------:R-:W-:-:S02]  /*1b4d0*/  @!P0 IMAD.MOV.U32 R14, RZ, RZ, R78 ;  /* 0x000000ffff0e8224 */ /* 0x000fc400078e004e */
[----:B------:R-:W3:Y:S01]  /*1b4e0*/  LDL R78, [R1+0x22c] ;  /* 0x00022c00014e7983 */ /* 0x000ee20000100800 */
[----:B--2---:R-:W-:-:S04]  /*1b4f0*/  @!P0 LOP3.LUT R17, R17, R16, RZ, 0x3c, !PT ;  /* 0x0000001011118212 */ /* 0x004fc800078e3cff */
[----:B------:R-:W-:-:S04]  /*1b500*/  @!P0 LOP3.LUT R16, R17, R16, RZ, 0x3c, !PT ;  /* 0x0000001011108212 */ /* 0x000fc800078e3cff */
[----:B------:R-:W-:-:S05]  /*1b510*/  @!P0 LOP3.LUT R17, R17, R16, RZ, 0x3c, !PT ;  /* 0x0000001011118212 */ /* 0x000fca00078e3cff */
[----:B------:R0:W2:Y:S02]  /*1b520*/  @!P0 LDG.E.U8 R28, desc[UR22][R16.64] ;  /* 0x00000016101c8981 */ /* 0x0000a4000c1e1100 */
[----:B0-----:R-:W-:Y:S02]  /*1b530*/  @!P0 IMAD.MOV.U32 R16, RZ, RZ, R47 ;  /* 0x000000ffff108224 */ /* 0x001fe400078e002f */
[----:B------:R-:W-:Y:S01]  /*1b540*/  @!P0 IMAD.MOV.U32 R17, RZ, RZ, R80 ;  /* 0x000000ffff118224 */ /* 0x000fe200078e0050 */
[----:B------:R-:W2:Y:S04]  /*1b550*/  LDL R47, [R1+0x168] ;  /* 0x00016800012f7983 */ /* 0x000ea80000100800 */
[----:B------:R-:W3:Y:S04]  /*1b560*/  LDL R80, [R1+0x164] ;  /* 0x0001640001507983 */ /* 0x000ee80000100800 */
[----:B------:R0:W3:Y:S02]  /*1b570*/  @!P0 LDG.E.U8 R27, desc[UR22][R16.64] ;  /* 0x00000016101b8981 */ /* 0x0000e4000c1e1100 */
[----:B0-----:R-:W-:-:S02]  /*1b580*/  @!P0 IMAD.MOV.U32 R16, RZ, RZ, R45 ;  /* 0x000000ffff108224 */ /* 0x001fc400078e002d */
[----:B------:R-:W-:Y:S01]  /*1b590*/  @!P0 IMAD.MOV.U32 R17, RZ, RZ, R46 ;  /* 0x000000ffff118224 */ /* 0x000fe200078e002e */
[----:B------:R-:W3:Y:S04]  /*1b5a0*/  LDL R45, [R1+0x1f0] ;  /* 0x0001f000012d7983 */ /* 0x000ee80000100800 */
[----:B------:R-:W3:Y:S01]  /*1b5b0*/  LDL R46, [R1+0x1ec] ;  /* 0x0001ec00012e7983 */ /* 0x000ee20000100800 */
[----:B------:R-:W-:-:S03]  /*1b5c0*/  @!P0 IMAD.MOV.U32 R15, RZ, RZ, R76 ;  /* 0x000000ffff0f8224 */ /* 0x000fc600078e004c */
[----:B------:R-:W3:Y:S04]  /*1b5d0*/  LDL R76, [R1+0x230] ;  /* 0x00023000014c7983 */ /* 0x000ee80000100800 */
[----:B------:R-:W3:Y:S01]  /*1b5e0*/  @!P0 LDG.E.U8 R64, desc[UR22][R14.64] ;  /* 0x000000160e408981 */ /* 0x000ee2000c1e1100 */
[----:B------:R-:W-:Y:S02]  /*1b5f0*/  PRMT R56, RZ, 0x7610, R56 ;  /* 0x00007610ff387816 */ /* 0x000fe40000000038 */
[----:B----4-:R-:W-:-:S04]  /*1b600*/  @!P0 LOP3.LUT R25, R25, R24, RZ, 0x3c, !PT ;  /* 0x0000001819198212 */ /* 0x010fc800078e3cff */
[----:B------:R0:W4:Y:S01]  /*1b610*/  @!P0 LDG.E.U8 R56, desc[UR22][R34.64] ;  /* 0x0000001622388981 */ /* 0x000122000c1e1100 */
[----:B------:R-:W-:Y:S02]  /*1b620*/  @!P0 LOP3.LUT R24, R25, R24, RZ, 0x3c, !PT ;  /* 0x0000001819188212 */ /* 0x000fe400078e3cff */
[----:B------:R-:W-:Y:S02]  /*1b630*/  PRMT R37, RZ, 0x7610, R37 ;  /* 0x00007610ff257816 */ /* 0x000fe40000000025 */
[----:B0-----:R-:W-:Y:S02]  /*1b640*/  PRMT R34, RZ, 0x7610, R34 ;  /* 0x00007610ff227816 */ /* 0x001fe40000000022 */
[----:B------:R-:W-:Y:S02]  /*1b650*/  @!P0 LOP3.LUT R13, R13, R12, RZ, 0x3c, !PT ;  /* 0x0000000c0d0d8212 */ /* 0x000fe400078e3cff */
[----:B------:R-:W-:Y:S02]  /*1b660*/  @!P0 LOP3.LUT R25, R25, R24, RZ, 0x3c, !PT ;  /* 0x0000001819198212 */ /* 0x000fe400078e3cff */
[----:B------:R-:W4:Y:S01]  /*1b670*/  @!P0 LDG.E.U8 R34, desc[UR22][R20.64] ;  /* 0x0000001614228981 */ /* 0x000f22000c1e1100 */
[----:B------:R-:W-:-:S03]  /*1b680*/  @!P0 LOP3.LUT R12, R13, R12, RZ, 0x3c, !PT ;  /* 0x0000000c0d0c8212 */ /* 0x000fc600078e3cff */
[----:B------:R0:W4:Y:S04]  /*1b690*/  @!P0 LDG.E.U8 R37, desc[UR22][R24.64] ;  /* 0x0000001618258981 */ /* 0x000128000c1e1100 */
[----:B------:R-:W4:Y:S04]  /*1b6a0*/  LDL R20, [R1+0x324] ;  /* 0x0003240001147983 */ /* 0x000f280000100800 */
[----:B------:R-:W4:Y:S01]  /*1b6b0*/  LDL R21, [R1+0x328] ;  /* 0x0003280001157983 */ /* 0x000f220000100800 */
[----:B0-----:R-:W-:Y:S02]  /*1b6c0*/  PRMT R25, RZ, 0x7610, R25 ;  /* 0x00007610ff197816 */ /* 0x001fe40000000019 */
[----:B------:R-:W-:-:S02]  /*1b6d0*/  @!P0 LOP3.LUT R13, R13, R12, RZ, 0x3c, !PT ;  /* 0x0000000c0d0d8212 */ /* 0x000fc400078e3cff */
[----:B------:R-:W-:-:S03]  /*1b6e0*/  PRMT R24, RZ, 0x7610, R24 ;  /* 0x00007610ff187816 */ /* 0x000fc60000000018 */
[----:B------:R0:W4:Y:S01]  /*1b6f0*/  @!P0 LDG.E.U8 R25, desc[UR22][R12.64] ;  /* 0x000000160c198981 */ /* 0x000122000c1e1100 */
[----:B--2---:R-:W-:-:S03]  /*1b700*/  @!P0 IMAD.MOV.U32 R14, RZ, RZ, R47 ;  /* 0x000000ffff0e8224 */ /* 0x004fc600078e002f */
[----:B------:R-:W2:Y:S01]  /*1b710*/  LDL R47, [R1+0x270] ;  /* 0x00027000012f7983 */ /* 0x000ea20000100800 */
[----:B---3--:R-:W-:-:S03]  /*1b720*/  @!P0 IMAD.MOV.U32 R15, RZ, RZ, R80 ;  /* 0x000000ffff0f8224 */ /* 0x008fc600078e0050 */
[----:B------:R-:W3:Y:S01]  /*1b730*/  LDL R80, [R1+0x26c] ;  /* 0x00026c0001507983 */ /* 0x000ee20000100800 */
[----:B0-----:R-:W-:-:S03]  /*1b740*/  @!P0 IMAD.MOV.U32 R12, RZ, RZ, R45 ;  /* 0x000000ffff0c8224 */ /* 0x001fc600078e002d */
[----:B------:R-:W3:Y:S01]  /*1b750*/  LDL R45, [R1+0x2b0] ;  /* 0x0002b000012d7983 */ /* 0x000ee20000100800 */
[----:B------:R-:W-:-:S03]  /*1b760*/  @!P0 IMAD.MOV.U32 R13, RZ, RZ, R46 ;  /* 0x000000ffff0d8224 */ /* 0x000fc600078e002e */
[----:B------:R-:W3:Y:S04]  /*1b770*/  LDL R46, [R1+0x2ac] ;  /* 0x0002ac00012e7983 */ /* 0x000ee80000100800 */
[----:B------:R0:W3:Y:S02]  /*1b780*/  @!P0 LDG.E.U8 R24, desc[UR22][R12.64] ;  /* 0x000000160c188981 */ /* 0x0000e4000c1e1100 */
[----:B0-----:R-:W-:Y:S02]  /*1b790*/  @!P0 IMAD.MOV.U32 R13, RZ, RZ, R78 ;  /* 0x000000ffff0d8224 */ /* 0x001fe400078e004e */
[----:B------:R-:W3:Y:S01]  /*1b7a0*/  LDL R78, [R1+0x2ec] ;  /* 0x0002ec00014e7983 */ /* 0x000ee20000100800 */
[----:B------:R-:W-:-:S03]  /*1b7b0*/  @!P0 IMAD.MOV.U32 R12, RZ, RZ, R76 ;  /* 0x000000ffff0c8224 */ /* 0x000fc600078e004c */
[----:B------:R-:W3:Y:S01]  /*1b7c0*/  LDL R76, [R1+0x2f0] ;  /* 0x0002f000014c7983 */ /* 0x000ee20000100800 */
[----:B------:R-:W-:-:S03]  /*1b7d0*/  PRMT R35, RZ, 0x7610, R35 ;  /* 0x00007610ff237816 */ /* 0x000fc60000000023 */
[----:B------:R-:W-:Y:S04]  /*1b7e0*/  STS.U8 [R93+UR10+0x7400], R11 ;  /* 0x0074000b5d007988 */ /* 0x000fe8000800000a */
[----:B------:R0:W3:Y:S04]  /*1b7f0*/  @!P0 LDG.E.U8 R35, desc[UR22][R22.64] ;  /* 0x0000001616238981 */ /* 0x0000e8000c1e1100 */
[----:B------:R-:W-:Y:S04]  /*1b800*/  STS.U8 [R93+UR10+0x7800], R3 ;  /* 0x007800035d007988 */ /* 0x000fe8000800000a */
[----:B------:R2:W-:Y:S01]  /*1b810*/  STS.U8 [R93+UR10+0x7c00], R2 ;  /* 0x007c00025d007988 */ /* 0x0005e2000800000a */
[----:B0-----:R-:W-:-:S02]  /*1b820*/  PRMT R22, RZ, 0x7610, R22 ;  /* 0x00007610ff167816 */ /* 0x001fc40000000016 */
[----:B----4-:R-:W-:-:S04]  /*1b830*/  @!P0 LOP3.LUT R21, R21, R20, RZ, 0x3c, !PT ;  /* 0x0000001415158212 */ /* 0x010fc800078e3cff */
[C---:B------:R-:W-:Y:S02]  /*1b840*/  @!P0 LOP3.LUT R20, R21.reuse, R20, RZ, 0x3c, !PT ;  /* 0x0000001415148212 */ /* 0x040fe400078e3cff */
[----:B------:R-:W-:Y:S02]  /*1b850*/  PRMT R33, RZ, 0x7610, R33 ;  /* 0x00007610ff217816 */ /* 0x000fe40000000021 */
[----:B------:R-:W-:-:S05]  /*1b860*/  @!P0 LOP3.LUT R21, R21, R20, RZ, 0x3c, !PT ;  /* 0x0000001415158212 */ /* 0x000fca00078e3cff */
[----:B------:R0:W4:Y:S02]  /*1b870*/  @!P0 LDG.E.U8 R33, desc[UR22][R20.64] ;  /* 0x0000001614218981 */ /* 0x000124000c1e1100 */
[----:B0-----:R-:W-:Y:S01]  /*1b880*/  PRMT R21, RZ, 0x7610, R21 ;  /* 0x00007610ff157816 */ /* 0x001fe20000000015 */
[----:B--2---:R-:W-:Y:S02]  /*1b890*/  @!P0 IMAD.MOV.U32 R2, RZ, RZ, R47 ;  /* 0x000000ffff028224 */ /* 0x004fe400078e002f */
[----:B------:R-:W2:Y:S01]  /*1b8a0*/  LDL R47, [R1+0x330] ;  /* 0x00033000012f7983 */ /* 0x000ea20000100800 */
[----:B---3--:R-:W-:-:S03]  /*1b8b0*/  @!P0 IMAD.MOV.U32 R3, RZ, RZ, R80 ;  /* 0x000000ffff038224 */ /* 0x008fc600078e0050 */
[----:B------:R-:W3:Y:S04]  /*1b8c0*/  LDL R80, [R1+0x32c] ;  /* 0x00032c0001507983 */ /* 0x000ee80000100800 */
[----:B------:R0:W4:Y:S02]  /*1b8d0*/  @!P0 LDG.E.U8 R22, desc[UR22][R2.64] ;  /* 0x0000001602168981 */ /* 0x000124000c1e1100 */
[----:B0-----:R-:W0:Y:S02]  /*1b8e0*/  S2R R3, SR_TID.X ;  /* 0x0000000000037919 */ /* 0x001e240000002100 */
[C---:B0-----:R-:W-:Y:S02]  /*1b8f0*/  LOP3.LUT R2, R3.reuse, 0x7f, RZ, 0xc0, !PT ;  /* 0x0000007f03027812 */ /* 0x041fe400078ec0ff */
[----:B------:R-:W-:-:S02]  /*1b900*/  LOP3.LUT R3, R3, 0x7f, RZ, 0xc0, !PT ;  /* 0x0000007f03037812 */ /* 0x000fc400078ec0ff */
[----:B------:R-:W-:-:S05]  /*1b910*/  LOP3.LUT R2, R2, 0x10, RZ, 0x3c, !PT ;  /* 0x0000001002027812 */ /* 0x000fca00078e3cff */
[----:B------:R0:W-:Y:S02]  /*1b920*/  STS.U8 [R2+UR10+0x4080], R92 ;  /* 0x0040805c02007988 */ /* 0x0001e4000800000a */
[----:B0-----:R-:W-:Y:S01]  /*1b930*/  LOP3.LUT R92, R3, 0x10, RZ, 0x3c, !PT ;  /* 0x00000010035c7812 */ /* 0x001fe200078e3cff */
[----:B------:R-:W-:Y:S02]  /*1b940*/  @!P0 IMAD.MOV.U32 R2, RZ, RZ, R45 ;  /* 0x000000ffff028224 */ /* 0x000fe400078e002d */
[----:B------:R-:W-:Y:S01]  /*1b950*/  @!P0 IMAD.MOV.U32 R3, RZ, RZ, R46 ;  /* 0x000000ffff038224 */ /* 0x000fe200078e002e */
[----:B------:R-:W4:Y:S04]  /*1b960*/  LDL R45, [R1+0x370] ;  /* 0x00037000012d7983 */ /* 0x000f280000100800 */
[----:B------:R-:W4:Y:S04]  /*1b970*/  LDL R46, [R1+0x36c] ;  /* 0x00036c00012e7983 */ /* 0x000f280000100800 */
[----:B------:R0:W4:Y:S02]  /*1b980*/  @!P0 LDG.E.U8 R21, desc[UR22][R2.64] ;  /* 0x0000001602158981 */ /* 0x000124000c1e1100 */
[----:B0-----:R-:W-:-:S02]  /*1b990*/  @!P0 IMAD.MOV.U32 R3, RZ, RZ, R78 ;  /* 0x000000ffff038224 */ /* 0x001fc400078e004e */
[----:B------:R-:W4:Y:S01]  /*1b9a0*/  LDL R78, [R1+0x3ac] ;  /* 0x0003ac00014e7983 */ /* 0x000f220000100800 */
[----:B------:R-:W-:-:S03]  /*1b9b0*/  @!P0 IMAD.MOV.U32 R2, RZ, RZ, R76 ;  /* 0x000000ffff028224 */ /* 0x000fc600078e004c */
[----:B------:R-:W4:Y:S01]  /*1b9c0*/  LDL R76, [R1+0x3b0] ;  /* 0x0003b000014c7983 */ /* 0x000f220000100800 */
[----:B------:R-:W-:Y:S02]  /*1b9d0*/  PRMT R31, RZ, 0x7610, R31 ;  /* 0x00007610ff1f7816 */ /* 0x000fe4000000001f */
[----:B------:R-:W-:Y:S01]  /*1b9e0*/  PRMT R20, RZ, 0x7610, R20 ;  /* 0x00007610ff147816 */ /* 0x000fe20000000014 */
[----:B------:R0:W-:Y:S04]  /*1b9f0*/  STS.U8 [R92+UR10+0x4480], R90 ;  /* 0x0044805a5c007988 */ /* 0x0001e8000800000a */
[----:B------:R1:W-:Y:S04]  /*1ba00*/  STS.U8 [R92+UR10+0x4880], R88 ;  /* 0x004880585c007988 */ /* 0x0003e8000800000a */
[----:B------:R1:W4:Y:S04]  /*1ba10*/  @!P0 LDG.E.U8 R31, desc[UR22][R18.64] ;  /* 0x00000016121f8981 */ /* 0x000328000c1e1100 */
[----:B0-----:R-:W4:Y:S04]  /*1ba20*/  LDL R90, [R1+0x3dc] ;  /* 0x0003dc00015a7983 */ /* 0x001f280000100800 */
[----:B-1----:R-:W4:Y:S01]  /*1ba30*/  LDL R88, [R1+0x3e0] ;  /* 0x0003e00001587983 */ /* 0x002f220000100800 */
[----:B------:R-:W-:-:S03]  /*1ba40*/  PRMT R19, RZ, 0x7610, R19 ;  /* 0x00007610ff137816 */ /* 0x000fc60000000013 */
[----:B------:R2:W4:Y:S01]  /*1ba50*/  @!P0 LDG.E.U8 R20, desc[UR22][R2.64] ;  /* 0x0000001602148981 */ /* 0x000522000c1e1100 */
[----:B------:R-:W-:Y:S01]  /*1ba60*/  PRMT R18, RZ, 0x7610, R18 ;  /* 0x00007610ff127816 */ /* 0x000fe20000000012 */
[----:B--2---:R-:W-:Y:S02]  /*1ba70*/  @!P0 IMAD.MOV.U32 R2, RZ, RZ, R47 ;  /* 0x000000ffff028224 */ /* 0x004fe400078e002f */
[----:B------:R-:W2:Y:S01]  /*1ba80*/  LDL R47, [R1+0x410] ;  /* 0x00041000012f7983 */ /* 0x000ea20000100800 */
[----:B---3--:R-:W-:-:S03]  /*1ba90*/  @!P0 IMAD.MOV.U32 R3, RZ, RZ, R80 ;  /* 0x000000ffff038224 */ /* 0x008fc600078e0050 */
[----:B------:R-:W3:Y:S04]  /*1baa0*/  LDL R80, [R1+0x40c] ;  /* 0x00040c0001507983 */ /* 0x000ee80000100800 */
[----:B------:R4:W3:Y:S02]  /*1bab0*/  @!P0 LDG.E.U8 R19, desc[UR22][R2.64] ;  /* 0x0000001602138981 */ /* 0x0008e4000c1e1100 */
[----:B----4-:R-:W-:Y:S02]  /*1bac0*/  @!P0 IMAD.MOV.U32 R2, RZ, RZ, R45 ;  /* 0x000000ffff028224 */ /* 0x010fe400078e002d */
[----:B------:R-:W4:Y:S01]  /*1bad0*/  LDL R45, [R1+0x440] ;  /* 0x00044000012d7983 */ /* 0x000f220000100800 */
[----:B------:R-:W-:-:S03]  /*1bae0*/  @!P0 IMAD.MOV.U32 R3, RZ, RZ, R46 ;  /* 0x000000ffff038224 */ /* 0x000fc600078e002e */
[----:B------:R-:W4:Y:S04]  /*1baf0*/  LDL R46, [R1+0x43c] ;  /* 0x00043c00012e7983 */ /* 0x000f280000100800 */
[----:B------:R0:W4:Y:S02]  /*1bb00*/  @!P0 LDG.E.U8 R18, desc[UR22][R2.64] ;  /* 0x0000001602128981 */ /* 0x000124000c1e1100 */
[----:B0-----:R-:W-:Y:S02]  /*1bb10*/  @!P0 IMAD.MOV.U32 R3, RZ, RZ, R78 ;  /* 0x000000ffff038224 */ /* 0x001fe400078e004e */
[----:B------:R-:W4:Y:S01]  /*1bb20*/  LDL R78, [R1+0x464] ;  /* 0x00046400014e7983 */ /* 0x000f220000100800 */
[----:B------:R-:W-:-:S03]  /*1bb30*/  @!P0 IMAD.MOV.U32 R2, RZ, RZ, R76 ;  /* 0x000000ffff028224 */ /* 0x000fc600078e004c */
[----:B------:R-:W4:Y:S01]  /*1bb40*/  LDL R76, [R1+0x468] ;  /* 0x00046800014c7983 */ /* 0x000f220000100800 */
[----:B------:R-:W-:-:S06]  /*1bb50*/  PRMT R65, RZ, 0x7610, R65 ;  /* 0x00007610ff417816 */ /* 0x000fcc0000000041 */
[----:B------:R0:W4:Y:S01]  /*1bb60*/  @!P0 LDG.E.U8 R65, desc[UR22][R16.64] ;  /* 0x0000001610418981 */ /* 0x000122000c1e1100 */
[----:B------:R-:W-:-:S06]  /*1bb70*/  PRMT R26, RZ, 0x7610, R26 ;  /* 0x00007610ff1a7816 */ /* 0x000fcc000000001a */
[----:B------:R1:W4:Y:S01]  /*1bb80*/  @!P0 LDG.E.U8 R26, desc[UR22][R14.64] ;  /* 0x000000160e1a8981 */ /* 0x000322000c1e1100 */
[----:B0-----:R-:W-:Y:S02]  /*1bb90*/  PRMT R17, RZ, 0x7610, R17 ;  /* 0x00007610ff117816 */ /* 0x001fe40000000011 */
[----:B------:R-:W-:-:S04]  /*1bba0*/  PRMT R16, RZ, 0x7610, R16 ;  /* 0x00007610ff107816 */ /* 0x000fc80000000010 */
[----:B------:R0:W4:Y:S01]  /*1bbb0*/  @!P0 LDG.E.U8 R17, desc[UR22][R2.64] ;  /* 0x0000001602118981 */ /* 0x000122000c1e1100 */
[----:B-1----:R-:W-:Y:S01]  /*1bbc0*/  PRMT R15, RZ, 0x7610, R15 ;  /* 0x00007610ff0f7816 */ /* 0x002fe2000000000f */
[----:B0-----:R-:W-:Y:S02]  /*1bbd0*/  @!P0 IMAD.MOV.U32 R2, RZ, RZ, R88 ;  /* 0x000000ffff028224 */ /* 0x001fe400078e0058 */
[----:B------:R-:W-:-:S05]  /*1bbe0*/  @!P0 IMAD.MOV.U32 R3, RZ, RZ, R90 ;  /* 0x000000ffff038224 */ /* 0x000fca00078e005a */
[----:B------:R2:W4:Y:S01]  /*1bbf0*/  @!P0 LDG.E.U8 R16, desc[UR22][R2.64] ;  /* 0x0000001602108981 */ /* 0x000522000c1e1100 */
[----:B------:R-:W-:-:S03]  /*1bc00*/  PRMT R14, RZ, 0x7610, R14 ;  /* 0x00007610ff0e7816 */ /* 0x000fc6000000000e */
[----:B------:R-:W-:Y:S04]  /*1bc10*/  STS.U8 [R92+UR10+0x4c80], R86 ;  /* 0x004c80565c007988 */ /* 0x000fe8000800000a */
[----:B------:R0:W-:Y:S04]  /*1bc20*/  STS.U8 [R92+UR10+0x5080], R84 ;  /* 0x005080545c007988 */ /* 0x0001e8000800000a */
[----:B------:R-:W-:Y:S04]  /*1bc30*/  STS.U8 [R92+UR10+0x5480], R82 ;  /* 0x005480525c007988 */ /* 0x000fe8000800000a */
[----:B------:R1:W-:Y:S04]  /*1bc40*/  STS.U8 [R92+UR10+0x5880], R79 ;  /* 0x0058804f5c007988 */ /* 0x0003e8000800000a */
[----:B------:R1:W-:Y:S01]  /*1bc50*/  STS.U8 [R92+UR10+0x5c80], R77 ;  /* 0x005c804d5c007988 */ /* 0x0003e2000800000a */
[----:B------:R-:W-:-:S02]  /*1bc60*/  PRMT R23, RZ, 0x7610, R23 ;  /* 0x00007610ff177816 */ /* 0x000fc40000000017 */
[----:B------:R-:W-:Y:S01]  /*1bc70*/  PRMT R11, RZ, 0x7610, R11 ;  /* 0x00007610ff0b7816 */ /* 0x000fe2000000000b */
[----:B0-----:R-:W4:Y:S04]  /*1bc80*/  LDL R84, [R1+0x3e4] ;  /* 0x0003e40001547983 */ /* 0x001f280000100800 */
[----:B-1----:R-:W4:Y:S04]  /*1bc90*/  LDL R79, [R1+0x16c] ;  /* 0x00016c00014f7983 */ /* 0x002f280000100800 */
[----:B------:R-:W4:Y:S04]  /*1bca0*/  LDL R77, [R1+0x1b4] ;  /* 0x0001b400014d7983 */ /* 0x000f280000100800 */
[----:B------:R0:W-:Y:S04]  /*1bcb0*/  STS.U8 [R92+UR10+0x6080], R75 ;  /* 0x0060804b5c007988 */ /* 0x0001e8000800000a */
[----:B------:R-:W4:Y:S04]  /*1bcc0*/  @!P0 LDG.E.U8 R23, desc[UR22][R12.64] ;  /* 0x000000160c178981 */ /* 0x000f28000c1e1100 */
[----:B------:R-:W4:Y:S04]  /*1bcd0*/  LDL R82, [R1+0x3e8] ;  /* 0x0003e80001527983 */ /* 0x000f280000100800 */
[----:B0-----:R-:W4:Y:S01]  /*1bce0*/  LDL R75, [R1+0x1f4] ;  /* 0x0001f400014b7983 */ /* 0x001f220000100800 */
[----:B--2---:R-:W-:-:S03]  /*1bcf0*/  @!P0 IMAD.MOV.U32 R2, RZ, RZ, R47 ;  /* 0x000000ffff028224 */ /* 0x004fc600078e002f */
        /* <DEDUP_REMOVED lines=13> */
[----:B------:R-:W-:Y:S02]  /*1bdd0*/  PRMT R13, RZ, 0x7610, R13 ;  /* 0x00007610ff0d7816 */ /* 0x000fe4000000000d */
[----:B------:R-:W-:-:S04]  /*1bde0*/  PRMT R12, RZ, 0x7610, R12 ;  /* 0x00007610ff0c7816 */ /* 0x000fc8000000000c */
[----:B------:R2:W4:Y:S04]  /*1bdf0*/  @!P0 LDG.E.U8 R13, desc[UR22][R2.64] ;  /* 0x00000016020d8981 */ /* 0x000528000c1e1100 */
[----:B------:R0:W-:Y:S04]  /*1be00*/  STS.U8 [R92+UR10+0x6480], R10 ;  /* 0x0064800a5c007988 */ /* 0x0001e8000800000a */
[----:B------:R1:W-:Y:S01]  /*1be10*/  STS.U8 [R92+UR10+0x6880], R9 ;  /* 0x006880095c007988 */ /* 0x0003e2000800000a */
[----:B0-----:R-:W-:Y:S02]  /*1be20*/  PRMT R10, RZ, 0x7610, R10 ;  /* 0x00007610ff0a7816 */ /* 0x001fe4000000000a */
[----:B-1----:R-:W-:Y:S01]  /*1be30*/  PRMT R9, RZ, 0x7610, R9 ;  /* 0x00007610ff097816 */ /* 0x002fe20000000009 */
[----:B--2---:R-:W-:-:S02]  /*1be40*/  @!P0 IMAD.MOV.U32 R2, RZ, RZ, R47 ;  /* 0x000000ffff028224 */ /* 0x004fc400078e002f */
[----:B------:R-:W2:Y:S01]  /*1be50*/  LDL R47, [R1+0x1f8] ;  /* 0x0001f800012f7983 */ /* 0x000ea20000100800 */
[----:B---3--:R-:W-:-:S05]  /*1be60*/  @!P0 IMAD.MOV.U32 R3, RZ, RZ, R80 ;  /* 0x000000ffff038224 */ /* 0x008fca00078e0050 */
[----:B------:R4:W3:Y:S02]  /*1be70*/  @!P0 LDG.E.U8 R12, desc[UR22][R2.64] ;  /* 0x00000016020c8981 */ /* 0x0008e4000c1e1100 */
[----:B----4-:R-:W-:Y:S02]  /*1be80*/  @!P0 IMAD.MOV.U32 R2, RZ, RZ, R45 ;  /* 0x000000ffff028224 */ /* 0x010fe400078e002d */
[----:B------:R-:W4:Y:S01]  /*1be90*/  LDL R45, [R1+0x238] ;  /* 0x00023800012d7983 */ /* 0x000f220000100800 */
[----:B------:R-:W-:-:S03]  /*1bea0*/  @!P0 IMAD.MOV.U32 R3, RZ, RZ, R46 ;  /* 0x000000ffff038224 */ /* 0x000fc600078e002e */
[----:B------:R-:W3:Y:S04]  /*1beb0*/  LDL R46, [R1+0x234] ;  /* 0x00023400012e7983 */ /* 0x000ee80000100800 */
[----:B------:R0:W3:Y:S02]  /*1bec0*/  @!P0 LDG.E.U8 R11, desc[UR22][R2.64] ;  /* 0x00000016020b8981 */ /* 0x0000e4000c1e1100 */
[----:B0-----:R-:W-:Y:S02]  /*1bed0*/  @!P0 IMAD.MOV.U32 R2, RZ, RZ, R78 ;  /* 0x000000ffff028224 */ /* 0x001fe400078e004e */
[----:B------:R-:W-:Y:S01]  /*1bee0*/  @!P0 IMAD.MOV.U32 R3, RZ, RZ, R79 ;  /* 0x000000ffff038224 */ /* 0x000fe200078e004f */
[----:B------:R-:W3:Y:S04]  /*1bef0*/  LDL R78, [R1+0x274] ;  /* 0x00027400014e7983 */ /* 0x000ee80000100800 */
[----:B------:R0:W3:Y:S04]  /*1bf00*/  @!P0 LDG.E.U8 R10, desc[UR22][R2.64] ;  /* 0x00000016020a8981 */ /* 0x0000e8000c1e1100 */
[----:B------:R1:W-:Y:S01]  /*1bf10*/  STS.U8 [R92+UR10+0x6c80], R8 ;  /* 0x006c80085c007988 */ /* 0x0003e2000800000a */
[----:B------:R-:W-:-:S03]  /*1bf20*/  LOP3.LUT R80, R44, 0x7f, RZ, 0xc0, !PT ;  /* 0x0000007f2c507812 */ /* 0x000fc600078ec0ff */
[----:B------:R-:W3:Y:S01]  /*1bf30*/  LDL R79, [R1+0x470] ;  /* 0x00047000014f7983 */ /* 0x000ee20000100800 */
[----:B0-----:R-:W-:Y:S02]  /*1bf40*/  @!P0 IMAD.MOV.U32 R2, RZ, RZ, R76 ;  /* 0x000000ffff028224 */ /* 0x001fe400078e004c */
[----:B------:R-:W-:Y:S01]  /*1bf50*/  @!P0 IMAD.MOV.U32 R3, RZ, RZ, R77 ;  /* 0x000000ffff038224 */ /* 0x000fe200078e004d */
[----:B------:R-:W3:Y:S04]  /*1bf60*/  LDL R76, [R1+0x2b4] ;  /* 0x0002b400014c7983 */ /* 0x000ee80000100800 */
[----:B------:R-:W3:Y:S04]  /*1bf70*/  LDL R77, [R1+0x278] ;  /* 0x00027800014d7983 */ /* 0x000ee80000100800 */
[----:B------:R0:W3:Y:S01]  /*1bf80*/  @!P0 LDG.E.U8 R9, desc[UR22][R2.64] ;  /* 0x0000001602098981 */ /* 0x0000e2000c1e1100 */
[----:B-1----:R-:W-:-:S03]  /*1bf90*/  PRMT R8, RZ, 0x7610, R8 ;  /* 0x00007610ff087816 */ /* 0x002fc60000000008 */
[----:B------:R1:W-:Y:S04]  /*1bfa0*/  STS.U8 [R92+UR10+0x7080], R7 ;  /* 0x007080075c007988 */ /* 0x0003e8000800000a */
[----:B------:R-:W3:Y:S01]  /*1bfb0*/  LDL R44, [R1+0x338] ;  /* 0x00033800012c7983 */ /* 0x000ee20000100800 */
[----:B0-----:R-:W-:-:S03]  /*1bfc0*/  @!P0 IMAD.MOV.U32 R3, RZ, RZ, R75 ;  /* 0x000000ffff038224 */ /* 0x001fc600078e004b */
[----:B------:R-:W3:Y:S01]  /*1bfd0*/  LDL R75, [R1+0x2b8] ;  /* 0x0002b800014b7983 */ /* 0x000ee20000100800 */
[----:B-1----:R-:W-:-:S03]  /*1bfe0*/  PRMT R7, RZ, 0x7610, R7 ;  /* 0x00007610ff077816 */ /* 0x002fc60000000007 */
[----:B------:R0:W-:Y:S02]  /*1bff0*/  STS.U8 [R92+UR10+0x7480], R6 ;  /* 0x007480065c007988 */ /* 0x0001e4000800000a */
[----:B0-----:R-:W-:Y:S01]  /*1c000*/  PRMT R6, RZ, 0x7610, R6 ;  /* 0x00007610ff067816 */ /* 0x001fe20000000006 */
[----:B--2---:R-:W-:Y:S02]  /*1c010*/  @!P0 IMAD.MOV.U32 R2, RZ, RZ, R47 ;  /* 0x000000ffff028224 */ /* 0x004fe400078e002f */
[----:B------:R-:W2:Y:S04]  /*1c020*/  LDL R47, [R1+0x2f4] ;  /* 0x0002f400012f7983 */ /* 0x000ea80000100800 */
[----:B------:R4:W2:Y:S02]  /*1c030*/  @!P0 LDG.E.U8 R8, desc[UR22][R2.64] ;  /* 0x0000001602088981 */ /* 0x0008a4000c1e1100 */
[----:B----4-:R-:W-:-:S02]  /*1c040*/  @!P0 IMAD.MOV.U32 R2, RZ, RZ, R45 ;  /* 0x000000ffff028224 */ /* 0x010fc400078e002d */
[----:B------:R-:W4:Y:S01]  /*1c050*/  LDL R45, [R1+0x334] ;  /* 0x00033400012d7983 */ /* 0x000f220000100800 */
[----:B---3--:R-:W-:-:S03]  /*1c060*/  @!P0 IMAD.MOV.U32 R3, RZ, RZ, R46 ;  /* 0x000000ffff038224 */ /* 0x008fc600078e002e */
[----:B------:R-:W3:Y:S04]  /*1c070*/  LDL R46, [R1+0x2f8] ;  /* 0x0002f800012e7983 */ /* 0x000ee80000100800 */
[----:B------:R0:W4:Y:S02]  /*1c080*/  @!P0 LDG.E.U8 R7, desc[UR22][R2.64] ;  /* 0x0000001602078981 */ /* 0x000124000c1e1100 */
[----:B0-----:R-:W-:Y:S02]  /*1c090*/  @!P0 IMAD.MOV.U32 R3, RZ, RZ, R78 ;  /* 0x000000ffff038224 */ /* 0x001fe400078e004e */
[----:B------:R0:W-:Y:S01]  /*1c0a0*/  STS.U8 [R92+UR10+0x7880], R5 ;  /* 0x007880055c007988 */ /* 0x0001e2000800000a */
[----:B------:R-:W-:Y:S01]  /*1c0b0*/  @!P0 IMAD.MOV.U32 R2, RZ, RZ, R77 ;  /* 0x000000ffff028224 */ /* 0x000fe200078e004d */
[----:B0-----:R-:W-:-:S02]  /*1c0c0*/  PRMT R5, RZ, 0x7610, R5 ;  /* 0x00007610ff057816 */ /* 0x001fc40000000005 */
[----:B------:R0:W-:Y:S04]  /*1c0d0*/  STS.U8 [R92+UR10+0x7c80], R4 ;  /* 0x007c80045c007988 */ /* 0x0001e8000800000a */
[----:B------:R1:W4:Y:S04]  /*1c0e0*/  @!P0 LDG.E.U8 R6, desc[UR22][R2.64] ;  /* 0x0000001602068981 */ /* 0x000328000c1e1100 */
[----:B------:R-:W4:Y:S04]  /*1c0f0*/  LDL R78, [R1+0x414] ;  /* 0x00041400014e7983 */ /* 0x000f280000100800 */
[----:B------:R-:W4:Y:S01]  /*1c100*/  LDL R77, [R1+0x418] ;  /* 0x00041800014d7983 */ /* 0x000f220000100800 */
[----:B-1----:R-:W-:-:S02]  /*1c110*/  @!P0 IMAD.MOV.U32 R2, RZ, RZ, R75 ;  /* 0x000000ffff028224 */ /* 0x002fc400078e004b */
[----:B------:R-:W-:Y:S01]  /*1c120*/  @!P0 IMAD.MOV.U32 R3, RZ, RZ, R76 ;  /* 0x000000ffff038224 */ /* 0x000fe200078e004c */
[----:B------:R-:W4:Y:S04]  /*1c130*/  LDL R75, [R1+0x378] ;  /* 0x00037800014b7983 */ /* 0x000f280000100800 */
[----:B------:R-:W4:Y:S01]  /*1c140*/  LDL R76, [R1+0x374] ;  /* 0x00037400014c7983 */ /* 0x000f220000100800 */
[----:B0-----:R-:W-:-:S03]  /*1c150*/  PRMT R4, RZ, 0x7610, R4 ;  /* 0x00007610ff047816 */ /* 0x001fc60000000004 */
[----:B------:R2:W4:Y:S02]  /*1c160*/  @!P0 LDG.E.U8 R5, desc[UR22][R2.64] ;  /* 0x0000001602058981 */ /* 0x000524000c1e1100 */
[----:B--2---:R-:W-:Y:S02]  /*1c170*/  @!P0 IMAD.MOV.U32 R3, RZ, RZ, R47 ;  /* 0x000000ffff038224 */ /* 0x004fe400078e002f */
[----:B------:R-:W2:Y:S01]  /*1c180*/  LDL R47, [R1+0x3b4] ;  /* 0x0003b400012f7983 */ /* 0x000ea20000100800 */
[----:B---3--:R-:W-:-:S03]  /*1c190*/  @!P0 IMAD.MOV.U32 R2, RZ, RZ, R46 ;  /* 0x000000ffff028224 */ /* 0x008fc600078e002e */
[----:B------:R-:W2:Y:S04]  /*1c1a0*/  LDL R46, [R1+0x3b8] ;  /* 0x0003b800012e7983 */ /* 0x000ea80000100800 */
[----:B------:R0:W3:Y:S02]  /*1c1b0*/  @!P0 LDG.E.U8 R4, desc[UR22][R2.64] ;  /* 0x0000001602048981 */ /* 0x0000e4000c1e1100 */
[----:B0-----:R-:W-:-:S06]  /*1c1c0*/  PRMT R3, RZ, 0x7610, R3 ;  /* 0x00007610ff037816 */ /* 0x001fcc0000000003 */
[----:B----4-:R0:W4:Y:S02]  /*1c1d0*/  @!P0 LDG.E.U8 R3, desc[UR22][R44.64] ;  /* 0x000000162c038981 */ /* 0x010124000c1e1100 */
[----:B0-----:R-:W-:Y:S02]  /*1c1e0*/  @!P0 IMAD.MOV.U32 R44, RZ, RZ, R75 ;  /* 0x000000ffff2c8224 */ /* 0x001fe400078e004b */
[----:B------:R-:W3:Y:S01]  /*1c1f0*/  LDL R75, [R1+0x448] ;  /* 0x00044800014b7983 */ /* 0x000ee20000100800 */
[----:B------:R-:W-:-:S03]  /*1c200*/  @!P0 IMAD.MOV.U32 R45, RZ, RZ, R76 ;  /* 0x000000ffff2d8224 */ /* 0x000fc600078e004c */
[----:B------:R-:W4:Y:S01]  /*1c210*/  LDL R76, [R1+0x444] ;  /* 0x00044400014c7983 */ /* 0x000f220000100800 */
[----:B------:R-:W-:Y:S02]  /*1c220*/  PRMT R2, RZ, 0x7610, R2 ;  /* 0x00007610ff027816 */ /* 0x000fe40000000002 */
[----:B------:R-:W-:Y:S02]  /*1c230*/  LOP3.LUT R92, R80, 0x20, RZ, 0x3c, !PT ;  /* 0x00000020505c7812 */ /* 0x000fe400078e3cff */
[----:B------:R-:W4:Y:S04]  /*1c240*/  LDL R80, [R1+0x46c] ;  /* 0x00046c0001507983 */ /* 0x000f280000100800 */
[----:B------:R0:W4:Y:S04]  /*1c250*/  @!P0 LDG.E.U8 R2, desc[UR22][R44.64] ;  /* 0x000000162c028981 */ /* 0x000128000c1e1100 */
[----:B------:R-:W-:Y:S01]  /*1c260*/  STS.U8 [R92+UR10+0x4100], R91 ;  /* 0x0041005b5c007988 */ /* 0x000fe2000800000a */
[----:B0-----:R-:W-:-:S03]  /*1c270*/  PRMT R44, RZ, 0x7610, R44 ;  /* 0x00007610ff2c7816 */ /* 0x001fc6000000002c */
[----:B------:R-:W-:Y:S01]  /*1c280*/  STS.U8 [R92+UR10+0x4500], R89 ;  /* 0x004500595c007988 */ /* 0x000fe2000800000a */
[----:B------:R-:W-:-:S03]  /*1c290*/  PRMT R45, RZ, 0x7610, R45 ;  /* 0x00007610ff2d7816 */ /* 0x000fc6000000002d */
[----:B------:R-:W-:Y:S04]  /*1c2a0*/  STS.U8 [R92+UR10+0x4900], R87 ;  /* 0x004900575c007988 */ /* 0x000fe8000800000a */
[----:B------:R-:W-:Y:S04]  /*1c2b0*/  STS.U8 [R92+UR10+0x4d00], R85 ;  /* 0x004d00555c007988 */ /* 0x000fe8000800000a */
[----:B------:R0:W-:Y:S04]  /*1c2c0*/  STS.U8 [R92+UR10+0x5100], R83 ;  /* 0x005100535c007988 */ /* 0x0001e8000800000a */
[----:B------:R1:W-:Y:S04]  /*1c2d0*/  STS.U8 [R92+UR10+0x5500], R81 ;  /* 0x005500515c007988 */ /* 0x0003e8000800000a */
[----:B------:R1:W-:Y:S04]  /*1c2e0*/  STS.U8 [R92+UR10+0x5900], R48 ;  /* 0x005900305c007988 */ /* 0x0003e8000800000a */
[----:B0-----:R-:W4:Y:S04]  /*1c2f0*/  LDL R83, [R1+0x27c] ;  /* 0x00027c0001537983 */ /* 0x001f280000100800 */
[----:B-1----:R-:W4:Y:S01]  /*1c300*/  LDL R81, [R1+0x178] ;  /* 0x0001780001517983 */ /* 0x002f220000100800 */
[----:B------:R-:W-:-:S03]  /*1c310*/  PRMT R48, RZ, 0x7610, R48 ;  /* 0x00007610ff307816 */ /* 0x000fc60000000030 */
[----:B--2---:R0:W2:Y:S02]  /*1c320*/  @!P0 LDG.E.U8 R44, desc[UR22][R46.64] ;  /* 0x000000162e2c8981 */ /* 0x0040a4000c1e1100 */
[----:B0-----:R-:W-:Y:S02]  /*1c330*/  @!P0 IMAD.MOV.U32 R46, RZ, RZ, R82 ;  /* 0x000000ffff2e8224 */ /* 0x001fe400078e0052 */
[----:B------:R-:W-:Y:S01]  /*1c340*/  @!P0 IMAD.MOV.U32 R47, RZ, RZ, R84 ;  /* 0x000000ffff2f8224 */ /* 0x000fe200078e0054 */
[----:B------:R0:W-:Y:S04]  /*1c350*/  STS.U8 [R92+UR10+0x5d00], R49 ;  /* 0x005d00315c007988 */ /* 0x0001e8000800000a */
[----:B------:R1:W2:Y:S04]  /*1c360*/  @!P0 LDG.E.U8 R45, desc[UR22][R46.64] ;  /* 0x000000162e2d8981 */ /* 0x0002a8000c1e1100 */
[----:B------:R-:W2:Y:S01]  /*1c370*/  LDL R82, [R1+0x174] ;  /* 0x0001740001527983 */ /* 0x000ea20000100800 */
[----:B-1----:R-:W-:-:S02]  /*1c380*/  @!P0 IMAD.MOV.U32 R46, RZ, RZ, R77 ;  /* 0x000000ffff2e8224 */ /* 0x002fc400078e004d */
[----:B------:R-:W-:Y:S01]  /*1c390*/  @!P0 IMAD.MOV.U32 R47, RZ, RZ, R78 ;  /* 0x000000ffff2f8224 */ /* 0x000fe200078e004e */
[----:B------:R-:W2:Y:S04]  /*1c3a0*/  LDL R77, [R1+0xf8] ;  /* 0x0000f800014d7983 */ /* 0x000ea80000100800 */
[----:B------:R-:W2:Y:S04]  /*1c3b0*/  LDL R78, [R1+0xf4] ;  /* 0x0000f400014e7983 */ /* 0x000ea80000100800 */
[----:B------:R3:W2:Y:S02]  /*1c3c0*/  @!P0 LDG.E.U8 R48, desc[UR22][R46.64] ;  /* 0x000000162e308981 */ /* 0x0006a4000c1e1100 */
[----:B---3--:R-:W-:-:S02]  /*1c3d0*/  @!P0 IMAD.MOV.U32 R46, RZ, RZ, R75 ;  /* 0x000000ffff2e8224 */ /* 0x008fc400078e004b */
[----:B------:R-:W3:Y:S01]  /*1c3e0*/  LDL R75, [R1+0x138] ;  /* 0x00013800014b7983 */ /* 0x000ee20000100800 */
[----:B----4-:R-:W-:-:S03]  /*1c3f0*/  @!P0 IMAD.MOV.U32 R47, RZ, RZ, R76 ;  /* 0x000000ffff2f8224 */ /* 0x010fc600078e004c */
[----:B------:R-:W4:Y:S01]  /*1c400*/  LDL R76, [R1+0x134] ;  /* 0x00013400014c7983 */ /* 0x000f220000100800 */
[----:B0-----:R-:W-:-:S03]  /*1c410*/  PRMT R49, RZ, 0x7610, R49 ;  /* 0x00007610ff317816 */ /* 0x001fc60000000031 */
[----:B------:R0:W-:Y:S04]  /*1c420*/  STS.U8 [R92+UR10+0x6100], R50 ;  /* 0x006100325c007988 */ /* 0x0001e8000800000a */
[----:B------:R1:W4:Y:S01]  /*1c430*/  @!P0 LDG.E.U8 R49, desc[UR22][R46.64] ;  /* 0x000000162e318981 */ /* 0x000322000c1e1100 */
[----:B0-----:R-:W-:Y:S01]  /*1c440*/  PRMT R50, RZ, 0x7610, R50 ;  /* 0x00007610ff327816 */ /* 0x001fe20000000032 */
[----:B-1----:R-:W-:Y:S02]  /*1c450*/  @!P0 IMAD.MOV.U32 R46, RZ, RZ, R79 ;  /* 0x000000ffff2e8224 */ /* 0x002fe400078e004f */
[----:B------:R-:W-:Y:S01]  /*1c460*/  @!P0 IMAD.MOV.U32 R47, RZ, RZ, R80 ;  /* 0x000000ffff2f8224 */ /* 0x000fe200078e0050 */
[----:B------:R-:W4:Y:S04]  /*1c470*/  LDL R79, [R1+0x1c0] ;  /* 0x0001c000014f7983 */ /* 0x000f280000100800 */
[----:B------:R-:W4:Y:S04]  /*1c480*/  LDL R80, [R1+0x1bc] ;  /* 0x0001bc0001507983 */ /* 0x000f280000100800 */
[----:B------:R0:W-:Y:S04]  /*1c490*/  STS.U8 [R92+UR10+0x6500], R63 ;  /* 0x0065003f5c007988 */ /* 0x0001e8000800000a */
[----:B------:R2:W4:Y:S01]  /*1c4a0*/  @!P0 LDG.E.U8 R50, desc[UR22][R46.64] ;  /* 0x000000162e328981 */ /* 0x000522000c1e1100 */
[----:B0-----:R-:W-:Y:S01]  /*1c4b0*/  PRMT R63, RZ, 0x7610, R63 ;  /* 0x00007610ff3f7816 */ /* 0x001fe2000000003f */
[----:B--2---:R-:W-:-:S02]  /*1c4c0*/  @!P0 IMAD.MOV.U32 R46, RZ, RZ, R77 ;  /* 0x000000ffff2e8224 */ /* 0x004fc400078e004d */
[----:B------:R-:W2:Y:S01]  /*1c4d0*/  LDL R77, [R1+0x200] ;  /* 0x00020000014d7983 */ /* 0x000ea20000100800 */
[----:B------:R-:W-:-:S03]  /*1c4e0*/  @!P0 IMAD.MOV.U32 R47, RZ, RZ, R78 ;  /* 0x000000ffff2f8224 */ /* 0x000fc600078e004e */
[----:B------:R-:W2:Y:S04]  /*1c4f0*/  LDL R78, [R1+0x1fc] ;  /* 0x0001fc00014e7983 */ /* 0x000ea80000100800 */
[----:B------:R3:W2:Y:S02]  /*1c500*/  @!P0 LDG.E.U8 R63, desc[UR22][R46.64] ;  /* 0x000000162e3f8981 */ /* 0x0006a4000c1e1100 */
[----:B---3--:R-:W-:Y:S02]  /*1c510*/  @!P0 IMAD.MOV.U32 R46, RZ, RZ, R75 ;  /* 0x000000ffff2e8224 */ /* 0x008fe400078e004b */
[----:B------:R-:W3:Y:S01]  /*1c520*/  LDL R75, [R1+0x240] ;  /* 0x00024000014b7983 */ /* 0x000ee20000100800 */
[----:B----4-:R-:W-:-:S03]  /*1c530*/  @!P0 IMAD.MOV.U32 R47, RZ, RZ, R76 ;  /* 0x000000ffff2f8224 */ /* 0x010fc600078e004c */
[----:B------:R-:W4:Y:S04]  /*1c540*/  LDL R76, [R1+0x23c] ;  /* 0x00023c00014c7983 */ /* 0x000f280000100800 */
[----:B------:R0:W-:Y:S04]  /*1c550*/  STS.U8 [R92+UR10+0x6900], R62 ;  /* 0x0069003e5c007988 */ /* 0x0001e8000800000a */
[----:B------:R1:W-:Y:S01]  /*1c560*/  STS.U8 [R92+UR10+0x6d00], R61 ;  /* 0x006d003d5c007988 */ /* 0x0003e2000800000a */
[----:B0-----:R-:W-:Y:S02]  /*1c570*/  PRMT R62, RZ, 0x7610, R62 ;  /* 0x00007610ff3e7816 */ /* 0x001fe4000000003e */
[----:B-1----:R-:W-:-:S04]  /*1c580*/  PRMT R61, RZ, 0x7610, R61 ;  /* 0x00007610ff3d7816 */ /* 0x002fc8000000003d */
[----:B------:R0:W4:Y:S04]  /*1c590*/  @!P0 LDG.E.U8 R62, desc[UR22][R46.64] ;  /* 0x000000162e3e8981 */ /* 0x000128000c1e1100 */
[----:B------:R1:W-:Y:S01]  /*1c5a0*/  STS.U8 [R92+UR10+0x7100], R60 ;  /* 0x0071003c5c007988 */ /* 0x0003e2000800000a */
[----:B0-----:R-:W-:Y:S02]  /*1c5b0*/  @!P0 IMAD.MOV.U32 R46, RZ, RZ, R81 ;  /* 0x000000ffff2e8224 */ /* 0x001fe400078e0051 */
[----:B------:R-:W-:Y:S01]  /*1c5c0*/  @!P0 IMAD.MOV.U32 R47, RZ, RZ, R82 ;  /* 0x000000ffff2f8224 */ /* 0x000fe200078e0052 */
[----:B-1----:R-:W-:Y:S01]  /*1c5d0*/  PRMT R60, RZ, 0x7610, R60 ;  /* 0x00007610ff3c7816 */ /* 0x002fe2000000003c */
[----:B------:R-:W4:Y:S04]  /*1c5e0*/  LDL R82, [R1+0x280] ;  /* 0x0002800001527983 */ /* 0x000f280000100800 */
[----:B------:R0:W4:Y:S04]  /*1c5f0*/  @!P0 LDG.E.U8 R61, desc[UR22][R46.64] ;  /* 0x000000162e3d8981 */ /* 0x000128000c1e1100 */
[----:B------:R1:W-:Y:S04]  /*1c600*/  STS.U8 [R92+UR10+0x7500], R59 ;  /* 0x0075003b5c007988 */ /* 0x0003e8000800000a */
[----:B------:R-:W4:Y:S01]  /*1c610*/  LDL R81, [R1+0x33c] ;  /* 0x00033c0001517983 */ /* 0x000f220000100800 */
[----:B0-----:R-:W-:-:S02]  /*1c620*/  @!P0 IMAD.MOV.U32 R46, RZ, RZ, R79 ;  /* 0x000000ffff2e8224 */ /* 0x001fc400078e004f */
[----:B------:R-:W-:Y:S01]  /*1c630*/  @!P0 IMAD.MOV.U32 R47, RZ, RZ, R80 ;  /* 0x000000ffff2f8224 */ /* 0x000fe200078e0050 */
[----:B------:R-:W4:Y:S01]  /*1c640*/  LDL R79, [R1+0x2bc] ;  /* 0x0002bc00014f7983 */ /* 0x000f220000100800 */
[----:B-1----:R-:W-:-:S03]  /*1c650*/  PRMT R59, RZ, 0x7610, R59 ;  /* 0x00007610ff3b7816 */ /* 0x002fc6000000003b */
[----:B------:R2:W4:Y:S02]  /*1c660*/  @!P0 LDG.E.U8 R60, desc[UR22][R46.64] ;  /* 0x000000162e3c8981 */ /* 0x000524000c1e1100 */
[----:B--2---:R-:W-:Y:S02]  /*1c670*/  @!P0 IMAD.MOV.U32 R46, RZ, RZ, R77 ;  /* 0x000000ffff2e8224 */ /* 0x004fe400078e004d */
[----:B------:R-:W2:Y:S01]  /*1c680*/  LDL R77, [R1+0x2c0] ;  /* 0x0002c000014d7983 */ /* 0x000ea20000100800 */
[----:B------:R-:W-:-:S05]  /*1c690*/  @!P0 IMAD.MOV.U32 R47, RZ, RZ, R78 ;  /* 0x000000ffff2f8224 */ /* 0x000fca00078e004e */
[----:B------:R3:W2:Y:S02]  /*1c6a0*/  @!P0 LDG.E.U8 R59, desc[UR22][R46.64] ;  /* 0x000000162e3b8981 */ /* 0x0006a4000c1e1100 */
[----:B---3--:R-:W-:Y:S02]  /*1c6b0*/  @!P0 IMAD.MOV.U32 R46, RZ, RZ, R75 ;  /* 0x000000ffff2e8224 */ /* 0x008fe400078e004b */
[----:B------:R-:W3:Y:S01]  /*1c6c0*/  LDL R75, [R1+0x300] ;  /* 0x00030000014b7983 */ /* 0x000ee20000100800 */
[----:B----4-:R-:W-:-:S03]  /*1c6d0*/  @!P0 IMAD.MOV.U32 R47, RZ, RZ, R76 ;  /* 0x000000ffff2f8224 */ /* 0x010fc600078e004c */
[----:B------:R-:W4:Y:S01]  /*1c6e0*/  LDL R76, [R1+0x2fc] ;  /* 0x0002fc00014c7983 */ /* 0x000f220000100800 */
[----:B------:R-:W0:Y:S03]  /*1c6f0*/  S2R R80, SR_TID.X ;  /* 0x0000000000507919 */ /* 0x000e260000002100 */
[----:B------:R1:W-:Y:S04]  /*1c700*/  STS.U8 [R92+UR10+0x7900], R58 ;  /* 0x0079003a5c007988 */ /* 0x0003e8000800000a */
[----:B------:R1:W-:Y:S02]  /*1c710*/  STS.U8 [R92+UR10+0x7d00], R57 ;  /* 0x007d00395c007988 */ /* 0x0003e4000800000a */
[----:B-1----:R-:W-:-:S02]  /*1c720*/  PRMT R58, RZ, 0x7610, R58 ;  /* 0x00007610ff3a7816 */ /* 0x002fc4000000003a */
[----:B------:R-:W-:-:S04]  /*1c730*/  PRMT R57, RZ, 0x7610, R57 ;  /* 0x00007610ff397816 */ /* 0x000fc80000000039 */
[----:B------:R1:W4:Y:S01]  /*1c740*/  @!P0 LDG.E.U8 R58, desc[UR22][R46.64] ;  /* 0x000000162e3a8981 */ /* 0x000322000c1e1100 */
[----:B0-----:R-:W-:Y:S01]  /*1c750*/  LOP3.LUT R78, R80, 0x7f, RZ, 0xc0, !PT ;  /* 0x0000007f504e7812 */ /* 0x001fe200078ec0ff */
[----:B-1----:R-:W-:Y:S02]  /*1c760*/  @!P0 IMAD.MOV.U32 R46, RZ, RZ, R82 ;  /* 0x000000ffff2e8224 */ /* 0x002fe400078e0052 */
[----:B------:R-:W4:Y:S01]  /*1c770*/  LDL R80, [R1+0x340] ;  /* 0x0003400001507983 */ /* 0x000f220000100800 */
[----:B------:R-:W-:Y:S01]  /*1c780*/  @!P0 IMAD.MOV.U32 R47, RZ, RZ, R83 ;  /* 0x000000ffff2f8224 */ /* 0x000fe200078e0053 */
[----:B------:R-:W-:Y:S02]  /*1c790*/  LOP3.LUT R78, R78, 0x30, RZ, 0x3c, !PT ;  /* 0x000000304e4e7812 */ /* 0x000fe400078e3cff */
[----:B------:R-:W4:Y:S04]  /*1c7a0*/  LDL R83, [R1+0x3ec] ;  /* 0x0003ec0001537983 */ /* 0x000f280000100800 */
[----:B------:R0:W-:Y:S04]  /*1c7b0*/  STS.U8 [R78+UR10+0x4180], R56 ;  /* 0x004180384e007988 */ /* 0x0001e8000800000a */
[----:B------:R1:W4:Y:S04]  /*1c7c0*/  @!P0 LDG.E.U8 R57, desc[UR22][R46.64] ;  /* 0x000000162e398981 */ /* 0x000328000c1e1100 */
[----:B------:R-:W4:Y:S01]  /*1c7d0*/  LDL R82, [R1+0x3f0] ;  /* 0x0003f00001527983 */ /* 0x000f220000100800 */
[----:B0-----:R-:W-:Y:S01]  /*1c7e0*/  PRMT R56, RZ, 0x7610, R56 ;  /* 0x00007610ff387816 */ /* 0x001fe20000000038 */
[----:B-1----:R-:W-:-:S02]  /*1c7f0*/  @!P0 IMAD.MOV.U32 R47, RZ, RZ, R79 ;  /* 0x000000ffff2f8224 */ /* 0x002fc400078e004f */
[----:B------:R-:W4:Y:S01]  /*1c800*/  LDL R79, [R1+0x37c] ;  /* 0x00037c00014f7983 */ /* 0x000f220000100800 */
[----:B--2---:R-:W-:-:S03]  /*1c810*/  @!P0 IMAD.MOV.U32 R46, RZ, RZ, R77 ;  /* 0x000000ffff2e8224 */ /* 0x004fc600078e004d */
        /* <DEDUP_REMOVED lines=12> */
[----:B0-----:R-:W-:-:S03]  /*1c8e0*/  @!P0 IMAD.MOV.U32 R47, RZ, RZ, R81 ;  /* 0x000000ffff2f8224 */ /* 0x001fc600078e0051 */
[----:B------:R-:W4:Y:S01]  /*1c8f0*/  LDL R81, [R1+0x41c] ;  /* 0x00041c0001517983 */ /* 0x000f220000100800 */
[----:B------:R-:W-:-:S03]  /*1c900*/  @!P0 IMAD.MOV.U32 R46, RZ, RZ, R80 ;  /* 0x000000ffff2e8224 */ /* 0x000fc600078e0050 */
[----:B------:R-:W4:Y:S01]  /*1c910*/  LDL R80, [R1+0x420] ;  /* 0x0004200001507983 */ /* 0x000f220000100800 */
[----:B-1----:R-:W-:-:S03]  /*1c920*/  PRMT R53, RZ, 0x7610, R53 ;  /* 0x00007610ff357816 */ /* 0x002fc60000000035 */
[----:B------:R0:W4:Y:S02]  /*1c930*/  @!P0 LDG.E.U8 R54, desc[UR22][R46.64] ;  /* 0x000000162e368981 */ /* 0x000124000c1e1100 */
[----:B0-----:R-:W-:Y:S02]  /*1c940*/  @!P0 IMAD.MOV.U32 R47, RZ, RZ, R79 ;  /* 0x000000ffff2f8224 */ /* 0x001fe400078e004f */
        /* <DEDUP_REMOVED lines=24> */
[----:B0-----:R-:W-:Y:S01]  /*1cad0*/  @!P0 IMAD.MOV.U32 R47, RZ, RZ, R79 ;  /* 0x000000ffff2f8224 */ /* 0x001fe200078e004f */
[----:B-1----:R-:W-:Y:S01]  /*1cae0*/  PRMT R73, RZ, 0x7610, R73 ;  /* 0x00007610ff497816 */ /* 0x002fe20000000049 */
[----:B--2---:R-:W-:-:S05]  /*1caf0*/  @!P0 IMAD.MOV.U32 R46, RZ, RZ, R77 ;  /* 0x000000ffff2e8224 */ /* 0x004fca00078e004d */
[----:B------:R3:W2:Y:S02]  /*1cb00*/  @!P0 LDG.E.U8 R71, desc[UR22][R46.64] ;  /* 0x000000162e478981 */ /* 0x0006a4000c1e1100 */
[----:B---3--:R-:W-:Y:S02]  /*1cb10*/  @!P0 IMAD.MOV.U32 R46, RZ, RZ, R75 ;  /* 0x000000ffff2e8224 */ /* 0x008fe400078e004b */
[----:B----4-:R-:W-:-:S05]  /*1cb20*/  @!P0 IMAD.MOV.U32 R47, RZ, RZ, R76 ;  /* 0x000000ffff2f8224 */ /* 0x010fca00078e004c */
[----:B------:R-:W3:Y:S01]  /*1cb30*/  @!P0 LDG.E.U8 R73, desc[UR22][R46.64] ;  /* 0x000000162e498981 */ /* 0x000ee2000c1e1100 */
[----:B------:R-:W0:Y:S03]  /*1cb40*/  S2R R80, SR_TID.X ;  /* 0x0000000000507919 */ /* 0x000e260000002100 */
[----:B------:R-:W-:Y:S04]  /*1cb50*/  STS.U8 [R78+UR10+0x6580], R74 ;  /* 0x0065804a4e007988 */ /* 0x000fe8000800000a */
[----:B------:R-:W-:Y:S04]  /*1cb60*/  STS.U8 [R78+UR10+0x6980], R72 ;  /* 0x006980484e007988 */ /* 0x000fe8000800000a */
[----:B------:R-:W-:Y:S04]  /*1cb70*/  STS.U8 [R78+UR10+0x6d80], R70 ;  /* 0x006d80464e007988 */ /* 0x000fe8000800000a */
[----:B------:R-:W-:Y:S04]  /*1cb80*/  STS.U8 [R78+UR10+0x7180], R43 ;  /* 0x0071802b4e007988 */ /* 0x000fe8000800000a */
[----:B------:R-:W-:Y:S04]  /*1cb90*/  STS.U8 [R78+UR10+0x7580], R42 ;  /* 0x0075802a4e007988 */ /* 0x000fe8000800000a */
[----:B------:R1:W-:Y:S01]  /*1cba0*/  STS.U8 [R78+UR10+0x7980], R41 ;  /* 0x007980294e007988 */ /* 0x0003e2000800000a */
[----:B0-----:R-:W-:-:S04]  /*1cbb0*/  LOP3.LUT R80, R80, 0x7f, RZ, 0xc0, !PT ;  /* 0x0000007f50507812 */ /* 0x001fc800078ec0ff */
[C---:B------:R-:W-:Y:S01]  /*1cbc0*/  LOP3.LUT R76, R80.reuse, 0x40, RZ, 0x3c, !PT ;  /* 0x00000040504c7812 */ /* 0x040fe200078e3cff */
        /* <DEDUP_REMOVED lines=8> */
[----:B------:R-:W-:Y:S01]  /*1cc50*/  STS.U8 [R76+UR10+0x5e00], R35 ;  /* 0x005e00234c007988 */ /* 0x000fe2000800000a */
[----:B------:R-:W-:-:S03]  /*1cc60*/  LOP3.LUT R75, R80, 0x50, RZ, 0x3c, !PT ;  /* 0x00000050504b7812 */ /* 0x000fc600078e3cff */
[----:B------:R-:W-:Y:S04]  /*1cc70*/  STS.U8 [R76+UR10+0x6200], R34 ;  /* 0x006200224c007988 */ /* 0x000fe8000800000a */
[----:B------:R-:W-:Y:S04]  /*1cc80*/  STS.U8 [R76+UR10+0x6600], R33 ;  /* 0x006600214c007988 */ /* 0x000fe8000800000a */
[----:B------:R-:W-:Y:S04]  /*1cc90*/  STS.U8 [R76+UR10+0x6a00], R32 ;  /* 0x006a00204c007988 */ /* 0x000fe8000800000a */
[----:B------:R-:W-:Y:S04]  /*1cca0*/  STS.U8 [R76+UR10+0x6e00], R31 ;  /* 0x006e001f4c007988 */ /* 0x000fe8000800000a */
[----:B------:R-:W-:Y:S04]  /*1ccb0*/  STS.U8 [R76+UR10+0x7200], R30 ;  /* 0x0072001e4c007988 */ /* 0x000fe8000800000a */
[----:B------:R-:W-:Y:S04]  /*1ccc0*/  STS.U8 [R76+UR10+0x7600], R29 ;  /* 0x0076001d4c007988 */ /* 0x000fe8000800000a */
[----:B------:R0:W-:Y:S04]  /*1ccd0*/  STS.U8 [R76+UR10+0x7a00], R28 ;  /* 0x007a001c4c007988 */ /* 0x0001e8000800000a */
        /* <DEDUP_REMOVED lines=8> */
[----:B------:R4:W-:Y:S01]  /*1cd60*/  STS.U8 [R75+UR10+0x5e80], R21 ;  /* 0x005e80154b007988 */ /* 0x0009e2000800000a */
[----:B-1----:R-:W-:-:S03]  /*1cd70*/  LOP3.LUT R41, R93, 0x60, RZ, 0x3c, !PT ;  /* 0x000000605d297812 */ /* 0x002fc600078e3cff */
        /* <DEDUP_REMOVED lines=16> */
[----:B0-----:R-:W-:-:S03]  /*1ce80*/  LOP3.LUT R28, R93, 0x70, RZ, 0x3c, !PT ;  /* 0x000000705d1c7812 */ /* 0x001fc600078e3cff */
        /* <DEDUP_REMOVED lines=22> */
[----:B--2---:R4:W-:Y:S04]  /*1cff0*/  STS.U8 [R28+UR10+0x7b80], R71 ;  /* 0x007b80471c007988 */ /* 0x0049e8000800000a */
[----:B---3--:R4:W-:Y:S01]  /*1d000*/  STS.U8 [R28+UR10+0x7f80], R73 ;  /* 0x007f80491c007988 */ /* 0x0089e2000800000a */
[----:B------:R0:W-:Y:S06]  /*1d010*/  MEMBAR.ALL.CTA ;  /* 0x0000000000007992 */ /* 0x0001ec0000008000 */
[----:B0-----:R-:W0:Y:S01]  /*1d020*/  FENCE.VIEW.ASYNC.S ;  /* 0x00000000000073c6 */ /* 0x001e220000000000 */
[----:B------:R-:W-:Y:S01]  /*1d030*/  ULEA UR8, UR21, UR10, 0x3 ;  /* 0x0000000a15087291 */ /* 0x000fe2000f8e18ff */
[----:B------:R-:W-:-:S03]  /*1d040*/  UMOV UR4, UR5 ;  /* 0x0000000500047c82 */ /* 0x000fc60008000000 */
[----:B------:R-:W-:Y:S01]  /*1d050*/  UIADD3 UR8, UPT, UPT, UR8, 0xc000, URZ ;  /* 0x0000c00008087890 */ /* 0x000fe2000fffe0ff */
[----:B0-----:R-:W-:Y:S06]  /*1d060*/  BAR.SYNC.DEFER_BLOCKING 0x0 ;  /* 0x0000000000007b1d */ /* 0x001fec0000010000 */
[----:B----4-:R-:W-:Y:S05]  /*1d070*/  BRA.U UP1, `(.L_x_9) ;  /* 0x0000000101487547 */ /* 0x010fea000b800000 */
[----:B------:R-:W-:Y:S01]  /*1d080*/  UMOV UR13, 0x80004020 ;  /* 0x80004020000d7882 */ /* 0x000fe20000000000 */
[----:B------:R-:W-:Y:S01]  /*1d090*/  UMOV UR15, 0x40004040 ;  /* 0x40004040000f7882 */ /* 0x000fe20000000000 */
[----:B------:R-:W-:Y:S01]  /*1d0a0*/  UMOV UR16, 0x0 ;  /* 0x0000000000107882 */ /* 0x000fe20000000000 */
[----:B------:R-:W-:Y:S01]  /*1d0b0*/  UMOV UR17, 0x4208490 ;  /* 0x0420849000117882 */ /* 0x000fe20000000000 */
[----:B------:R-:W-:Y:S01]  /*1d0c0*/  UMOV UR42, 0x0 ;  /* 0x00000000002a7882 */ /* 0x000fe20000000000 */
[----:B------:R-:W-:Y:S01]  /*1d0d0*/  UMOV UR43, 0x4208490 ;  /* 0x04208490002b7882 */ /* 0x000fe20000000000 */
[----:B------:R-:W-:Y:S01]  /*1d0e0*/  UMOV UR44, 0x0 ;  /* 0x00000000002c7882 */ /* 0x000fe20000000000 */
[----:B------:R-:W-:Y:S01]  /*1d0f0*/  UMOV UR45, 0x4208490 ;  /* 0x04208490002d7882 */ /* 0x000fe20000000000 */
[----:B------:R-:W-:Y:S01]  /*1d100*/  UMOV UR9, URZ ;  /* 0x000000ff00097c82 */ /* 0x000fe20008000000 */
[----:B------:R0:W-:Y:S01]  /*1d110*/  UTCQMMA gdesc[UR12], gdesc[UR14], tmem[UR7], tmem[UR16], idesc[UR17], UPT ;  /* 0x00ff100e0c0075ea */ /* 0x0001e2000b800307 */
        /* <DEDUP_REMOVED lines=8> */
.L_x_9:
[----:B------:R-:W-:Y:S01]  /*1d1a0*/  UIADD3 UR21, UPT, UPT, UR21, 0x1, URZ ;  /* 0x0000000115157890 */ /* 0x000fe2000fffe0ff */
[----:B------:R-:W-:-:S03]  /*1d1b0*/  IMAD.U32 R2, RZ, RZ, UR4 ;  /* 0x00000004ff027e24 */ /* 0x000fc6000f8e00ff */
[----:B------:R-:W-:-:S04]  /*1d1c0*/  UISETP.GT.AND UP2, UPT, UR21, 0x1, UPT ;  /* 0x000000011500788c */ /* 0x000fc8000bf44270 */
[----:B0-----:R-:W-:Y:S02]  /*1d1d0*/  USEL UR5, URZ, 0x1, !UP2 ;  /* 0x00000001ff057887 */ /* 0x001fe4000d000000 */
[----:B------:R-:W-:Y:S02]  /*1d1e0*/  USEL UR21, UR21, URZ, !UP2 ;  /* 0x000000ff15157287 */ /* 0x000fe4000d000000 */
[----:B------:R-:W-:Y:S02]  /*1d1f0*/  UISETP.NE.U32.AND UP2, UPT, UR6, UR20, UPT ;  /* 0x000000140600728c */ /* 0x000fe4000bf45070 */
[----:B------:R-:W-:Y:S01]  /*1d200*/  ULOP3.LUT UR5, UR4, UR5, URZ, 0x3c, !UPT ;  /* 0x0000000504057292 */ /* 0x000fe2000f8e3cff */
[----:B------:R-:W-:-:S06]  /*1d210*/  UMOV UR6, UR24 ;  /* 0x0000001800067c82 */ /* 0x000fcc0008000000 */
[----:B------:R-:W-:Y:S05]  /*1d220*/  BRA.U UP2, `(.L_x_10) ;  /* 0xffffff4902707547 */ /* 0x000fea000b83ffff */
.L_x_7:
[----:B0-----:R-:W0:Y:S01]  /*1d230*/  S2R R3, SR_TID.X ;  /* 0x0000000000037919 */ /* 0x001e220000002100 */
[----:B------:R-:W-:Y:S01]  /*1d240*/  UISETP.GE.AND UP1, UPT, UR25, 0x80, UPT ;  /* 0x000000801900788c */ /* 0x000fe2000bf26270 */
[----:B------:R-:W1:Y:S01]  /*1d250*/  LDCU.128 UR12, c[0x0][0x390] ;  /* 0x00007200ff0c77ac */ /* 0x000e620008000c00 */
[----:B0-----:R-:W-:-:S07]  /*1d260*/  IMAD.SHL.U32 R2, R3, 0x10, RZ ;  /* 0x0000001003027824 */ /* 0x001fce00078e00ff */
[----:B-1----:R-:W-:Y:S05]  /*1d270*/  BRA.U !UP1, `(.L_x_11) ;  /* 0x0000000109107547 */ /* 0x002fea000b800000 */
[----:B------:R-:W-:-:S06]  /*1d280*/  USHF.L.U32 UR4, UR4, 0x1f, URZ ;  /* 0x0000001f04047899 */ /* 0x000fcc00080006ff */
[----:B------:R-:W-:-:S04]  /*1d290*/  IMAD.U32 R3, RZ, RZ, UR4 ;  /* 0x00000004ff037e24 */ /* 0x000fc8000f8e00ff */
[----:B------:R-:W0:Y:S02]  /*1d2a0*/  SYNCS.PHASECHK.TRANS64.TRYWAIT P0, [UR8], R3 ;  /* 0x00000003ff0075a7 */ /* 0x000e240008001108 */
[----:B0-----:R-:W-:Y:S05]  /*1d2b0*/  @!P0 BRA `(.L_x_12) ;  /* 0x0000002c001c8947 */ /* 0x001fea0003800000 */
.L_x_11:
[----:B------:R-:W2:Y:S01]  /*1d2c0*/  LDL.LU R72, [R1+0x71c] ;  /* 0x00071c0001487983 */ /* 0x000ea20000300800 */
[----:B------:R-:W-:Y:S01]  /*1d2d0*/  LOP3.LUT R2, R2, 0xf0, RZ, 0xc0, !PT ;  /* 0x000000f002027812 */ /* 0x000fe200078ec0ff */
[----:B------:R-:W0:Y:S01]  /*1d2e0*/  LDCU UR4, c[0x0][0x3b4] ;  /* 0x00007680ff0477ac */ /* 0x000e220008000800 */
[----:B------:R-:W-:Y:S06]  /*1d2f0*/  BAR.SYNC.DEFER_BLOCKING 0x0 ;  /* 0x0000000000007b1d */ /* 0x000fec0000010000 */
[----:B------:R-:W1:Y:S01]  /*1d300*/  S2R R73, SR_TID.X ;  /* 0x0000000000497919 */ /* 0x000e620000002100 */
[----:B------:R-:W3:Y:S01]  /*1d310*/  S2R R68, SR_CgaCtaId ;  /* 0x0000000000447919 */ /* 0x000ee20000008800 */
[----:B------:R-:W4:Y:S02]  /*1d320*/  @!P2 SYNCS.CCTL.IV [UR10+0xc000] ;  /* 0x00c00000ff00a9b1 */ /* 0x000f24000800000a */
[----:B----4-:R-:W-:Y:S06]  /*1d330*/  BAR.SYNC.DEFER_BLOCKING 0x0 ;  /* 0x0000000000007b1d */ /* 0x010fec0000010000 */
[----:B------:R-:W-:Y:S01]  /*1d340*/  LDTM.16dp32bit_t0_t15.x64 R4, tmem[UR11] ;  /* 0x0000000b000479ee */ /* 0x000fe20008b00000 */
[----:B------:R-:W4:Y:S01]  /*1d350*/  LDTM.16dp32bit_t16_t31.x64 R4, tmem[UR11+0x40] ;  /* 0x0000400b000479ee */ /* 0x000f220008b20000 */
[----:B-1----:R-:W-:Y:S01]  /*1d360*/  IMAD.SHL.U32 R3, R73, 0x80, RZ ;  /* 0x0000008049037824 */ /* 0x002fe200078e00ff */
[----:B------:R-:W-:Y:S01]  /*1d370*/  SHF.R.U32.HI R70, RZ, 0x6, R73 ;  /* 0x00000006ff467819 */ /* 0x000fe20000011649 */
[----:B---3--:R-:W-:-:S03]  /*1d380*/  IMAD.SHL.U32 R68, R68, 0x80, RZ ;  /* 0x0000008044447824 */ /* 0x008fc600078e00ff */
[----:B------:R-:W-:Y:S01]  /*1d390*/  LOP3.LUT R69, R3, 0x800, RZ, 0xc0, !PT ;  /* 0x0000080003457812 */ /* 0x000fe200078ec0ff */
[----:B------:R-:W-:Y:S01]  /*1d3a0*/  IMAD.SHL.U32 R3, R73, 0x8, RZ ;  /* 0x0000000849037824 */ /* 0x000fe200078e00ff */
[----:B------:R-:W-:Y:S02]  /*1d3b0*/  SGXT.U32 R70, R70, 0x1 ;  /* 0x000000014646781a */ /* 0x000fe40000000000 */
[----:B------:R-:W-:Y:S01]  /*1d3c0*/  LOP3.LUT R71, R68, 0x180, RZ, 0xc0, !PT ;  /* 0x0000018044477812 */ /* 0x000fe200078ec0ff */
[----:B------:R-:W1:Y:S01]  /*1d3d0*/  @!P2 SYNCS.CCTL.IV [UR10+0xc008] ;  /* 0x00c00800ff00a9b1 */ /* 0x000e62000800000a */
[----:B------:R-:W-:Y:S01]  /*1d3e0*/  IADD3 R68, PT, PT, R2, UR10, R69 ;  /* 0x0000000a02447c10 */ /* 0x000fe2000fffe045 */
[----:B------:R-:W-:Y:S01]  /*1d3f0*/  NOP ;  /* 0x0000000000007918 */ /* 0x000fe20000000000 */
[----:B------:R-:W-:Y:S02]  /*1d400*/  LOP3.LUT R3, R3, 0x300, RZ, 0xc0, !PT ;  /* 0x0000030003037812 */ /* 0x000fe400078ec0ff */
[----:B-----5:R-:W-:-:S02]  /*1d410*/  LOP3.LUT R2, R0, R70, R71, 0xfe, !PT ;  /* 0x0000004600027212 */ /* 0x020fc400078efe47 */
[----:B----4-:R-:W-:Y:S01]  /*1d420*/  F2FP.SATFINITE.E5M2.F32.PACK_AB_MERGE_C R4, R5, R4, RZ ;  /* 0x000000040504723e */ /* 0x010fe200048060ff */
[----:B------:R-:W-:Y:S01]  /*1d430*/  IMAD.IADD R0, R3, 0x1, R68 ;  /* 0x0000000103007824 */ /* 0x000fe200078e0244 */
[----:B------:R-:W-:Y:S02]  /*1d440*/  F2FP.SATFINITE.E5M2.F32.PACK_AB_MERGE_C R6, R7, R6, RZ ;  /* 0x000000060706723e */ /* 0x000fe400048060ff */
[----:B------:R-:W-:Y:S02]  /*1d450*/  F2FP.SATFINITE.E5M2.F32.PACK_AB_MERGE_C R8, R9, R8, RZ ;  /* 0x000000080908723e */ /* 0x000fe400048060ff */
[----:B------:R-:W-:Y:S02]  /*1d460*/  LOP3.LUT R3, R2, 0x8, RZ, 0xfc, !PT ;  /* 0x0000000802037812 */ /* 0x000fe400078efcff */
[----:B------:R-:W-:Y:S02]  /*1d470*/  F2FP.SATFINITE.E5M2.F32.PACK_AB_MERGE_C R12, R13, R12, RZ ;  /* 0x0000000c0d0c723e */ /* 0x000fe400048060ff */
[----:B------:R-:W-:-:S02]  /*1d480*/  F2FP.SATFINITE.E5M2.F32.PACK_AB_MERGE_C R14, R15, R14, RZ ;  /* 0x0000000e0f0e723e */ /* 0x000fc400048060ff */
[----:B------:R-:W-:Y:S02]  /*1d490*/  F2FP.SATFINITE.E5M2.F32.PACK_AB_MERGE_C R16, R17, R16, RZ ;  /* 0x000000101110723e */ /* 0x000fe400048060ff */
[----:B------:R-:W-:Y:S02]  /*1d4a0*/  F2FP.SATFINITE.E5M2.F32.PACK_AB_MERGE_C R20, R21, R20, RZ ;  /* 0x000000141514723e */ /* 0x000fe400048060ff */
[----:B------:R-:W-:Y:S02]  /*1d4b0*/  F2FP.SATFINITE.E5M2.F32.PACK_AB_MERGE_C R22, R23, R22, RZ ;  /* 0x000000161716723e */ /* 0x000fe400048060ff */
[----:B------:R-:W-:Y:S02]  /*1d4c0*/  F2FP.SATFINITE.E5M2.F32.PACK_AB_MERGE_C R24, R25, R24, RZ ;  /* 0x000000181918723e */ /* 0x000fe400048060ff */
[----:B------:R-:W-:Y:S02]  /*1d4d0*/  F2FP.SATFINITE.E5M2.F32.PACK_AB_MERGE_C R18, R19, R18, RZ ;  /* 0x000000121312723e */ /* 0x000fe400048060ff */
[----:B------:R-:W-:-:S02]  /*1d4e0*/  F2FP.SATFINITE.E5M2.F32.PACK_AB_MERGE_C R17, R53, R52, RZ ;  /* 0x000000343511723e */ /* 0x000fc400048060ff */
[----:B------:R-:W-:Y:S02]  /*1d4f0*/  F2FP.SATFINITE.E5M2.F32.PACK_AB_MERGE_C R55, R55, R54, RZ ;  /* 0x000000363737723e */ /* 0x000fe400048060ff */
[----:B------:R-:W-:Y:S02]  /*1d500*/  LOP3.LUT R19, R4, 0xffff, RZ, 0xc0, !PT ;  /* 0x0000ffff04137812 */ /* 0x000fe400078ec0ff */
[----:B------:R-:W-:Y:S02]  /*1d510*/  LOP3.LUT R52, R6, 0xffff, RZ, 0xc0, !PT ;  /* 0x0000ffff06347812 */ /* 0x000fe400078ec0ff */
[----:B------:R-:W-:Y:S02]  /*1d520*/  LOP3.LUT R54, R8, 0xffff, RZ, 0xc0, !PT ;  /* 0x0000ffff08367812 */ /* 0x000fe400078ec0ff */
[----:B------:R-:W-:Y:S02]  /*1d530*/  LOP3.LUT R12, R12, 0xffff, RZ, 0xc0, !PT ;  /* 0x0000ffff0c0c7812 */ /* 0x000fe400078ec0ff */
[----:B------:R-:W-:-:S02]  /*1d540*/  LOP3.LUT R23, R14, 0xffff, RZ, 0xc0, !PT ;  /* 0x0000ffff0e177812 */ /* 0x000fc400078ec0ff */
[----:B------:R-:W-:Y:S02]  /*1d550*/  LOP3.LUT R8, R16, 0xffff, RZ, 0xc0, !PT ;  /* 0x0000ffff10087812 */ /* 0x000fe400078ec0ff */
[----:B------:R-:W-:Y:S02]  /*1d560*/  LOP3.LUT R24, R24, 0xffff, RZ, 0xc0, !PT ;  /* 0x0000ffff18187812 */ /* 0x000fe400078ec0ff */
[----:B------:R-:W-:Y:S02]  /*1d570*/  LOP3.LUT R22, R22, 0xffff, RZ, 0xc0, !PT ;  /* 0x0000ffff16167812 */ /* 0x000fe400078ec0ff */
[--C-:B------:R-:W-:Y:S02]  /*1d580*/  PRMT R4, R54, 0x3340, R1.reuse ;  /* 0x0000334036047816 */ /* 0x100fe40000000001 */
[----:B------:R-:W-:Y:S02]  /*1d590*/  PRMT R5, R19, 0x3340, R52 ;  /* 0x0000334013057816 */ /* 0x000fe40000000034 */
[----:B------:R-:W-:-:S02]  /*1d5a0*/  PRMT R6, R8, 0x3340, R1 ;  /* 0x0000334008067816 */ /* 0x000fc40000000001 */
[----:B------:R-:W-:Y:S02]  /*1d5b0*/  PRMT R7, R12, 0x3340, R23 ;  /* 0x000033400c077816 */ /* 0x000fe40000000017 */
[----:B------:R-:W-:Y:S02]  /*1d5c0*/  F2FP.SATFINITE.E5M2.F32.PACK_AB_MERGE_C R28, R29, R28, RZ ;  /* 0x0000001c1d1c723e */ /* 0x000fe400048060ff */
[----:B------:R-:W-:Y:S02]  /*1d5d0*/  F2FP.SATFINITE.E5M2.F32.PACK_AB_MERGE_C R30, R31, R30, RZ ;  /* 0x0000001e1f1e723e */ /* 0x000fe400048060ff */
[----:B------:R-:W-:Y:S02]  /*1d5e0*/  F2FP.SATFINITE.E5M2.F32.PACK_AB_MERGE_C R32, R33, R32, RZ ;  /* 0x000000202120723e */ /* 0x000fe400048060ff */
[----:B------:R-:W-:Y:S02]  /*1d5f0*/  PRMT R9, R24, 0x3340, R1 ;  /* 0x0000334018097816 */ /* 0x000fe40000000001 */
[----:B------:R-:W-:-:S02]  /*1d600*/  F2FP.SATFINITE.E5M2.F32.PACK_AB_MERGE_C R44, R45, R44, RZ ;  /* 0x0000002c2d2c723e */ /* 0x000fc400048060ff */
[----:B------:R-:W-:Y:S02]  /*1d610*/  F2FP.SATFINITE.E5M2.F32.PACK_AB_MERGE_C R46, R47, R46, RZ ;  /* 0x0000002e2f2e723e */ /* 0x000fe400048060ff */
[----:B------:R-:W-:Y:S02]  /*1d620*/  F2FP.SATFINITE.E5M2.F32.PACK_AB_MERGE_C R48, R49, R48, RZ ;  /* 0x000000303130723e */ /* 0x000fe400048060ff */
[----:B------:R-:W-:Y:S02]  /*1d630*/  F2FP.SATFINITE.E5M2.F32.PACK_AB_MERGE_C R56, R57, R56, RZ ;  /* 0x000000383938723e */ /* 0x000fe400048060ff */
[----:B------:R-:W-:Y:S02]  /*1d640*/  PRMT R4, R5, 0x5410, R4 ;  /* 0x0000541005047816 */ /* 0x000fe40000000004 */
[----:B------:R-:W-:Y:S02]  /*1d650*/  PRMT R5, R7, 0x5410, R6 ;  /* 0x0000541007057816 */ /* 0x000fe40000000006 */
[----:B------:R-:W-:-:S02]  /*1d660*/  F2FP.SATFINITE.E5M2.F32.PACK_AB_MERGE_C R38, R39, R38, RZ ;  /* 0x000000262726723e */ /* 0x000fc400048060ff */
[----:B------:R-:W-:Y:S02]  /*1d670*/  LOP3.LUT R25, R28, 0xffff, RZ, 0xc0, !PT ;  /* 0x0000ffff1c197812 */ /* 0x000fe400078ec0ff */
[----:B------:R-:W-:Y:S02]  /*1d680*/  LOP3.LUT R30, R30, 0xffff, RZ, 0xc0, !PT ;  /* 0x0000ffff1e1e7812 */ /* 0x000fe400078ec0ff */
[----:B------:R-:W-:Y:S02]  /*1d690*/  LOP3.LUT R32, R32, 0xffff, RZ, 0xc0, !PT ;  /* 0x0000ffff20207812 */ /* 0x000fe400078ec0ff */
[----:B------:R-:W-:Y:S02]  /*1d6a0*/  F2FP.SATFINITE.E5M2.F32.PACK_AB_MERGE_C R36, R37, R36, RZ ;  /* 0x000000242524723e */ /* 0x000fe400048060ff */
[----:B------:R-:W-:Y:S02]  /*1d6b0*/  F2FP.SATFINITE.E5M2.F32.PACK_AB_MERGE_C R40, R41, R40, RZ ;  /* 0x000000282928723e */ /* 0x000fe400048060ff */
[----:B------:R-:W-:-:S02]  /*1d6c0*/  LOP3.LUT R44, R44, 0xffff, RZ, 0xc0, !PT ;  /* 0x0000ffff2c2c7812 */ /* 0x000fc400078ec0ff */
[----:B------:R-:W-:Y:S02]  /*1d6d0*/  LOP3.LUT R48, R48, 0xffff, RZ, 0xc0, !PT ;  /* 0x0000ffff30307812 */ /* 0x000fe400078ec0ff */
[----:B------:R-:W-:Y:S02]  /*1d6e0*/  LOP3.LUT R17, R17, 0xffff, RZ, 0xc0, !PT ;  /* 0x0000ffff11117812 */ /* 0x000fe400078ec0ff */
[----:B------:R-:W-:Y:S02]  /*1d6f0*/  LOP3.LUT R16, R56, 0xffff, RZ, 0xc0, !PT ;  /* 0x0000ffff38107812 */ /* 0x000fe400078ec0ff */
[----:B------:R-:W-:Y:S02]  /*1d700*/  F2FP.SATFINITE.E5M2.F32.PACK_AB_MERGE_C R10, R11, R10, RZ ;  /* 0x0000000a0b0a723e */ /* 0x000fe400048060ff */
[----:B------:R-:W-:Y:S02]  /*1d710*/  LOP3.LUT R11, R38, 0xffff, RZ, 0xc0, !PT ;  /* 0x0000ffff260b7812 */ /* 0x000fe400078ec0ff */
[----:B------:R-:W-:-:S02]  /*1d720*/  PRMT R7, R32, 0x3340, R1 ;  /* 0x0000334020077816 */ /* 0x000fc40000000001 */
[----:B------:R-:W-:Y:S02]  /*1d730*/  SHF.R.U32.HI R12, RZ, 0x8, R12 ;  /* 0x00000008ff0c7819 */ /* 0x000fe4000001160c */
[----:B------:R-:W-:Y:S02]  /*1d740*/  SHF.R.U32.HI R23, RZ, 0x8, R23 ;  /* 0x00000008ff177819 */ /* 0x000fe40000011617 */
[----:B------:R-:W-:Y:S02]  /*1d750*/  F2FP.SATFINITE.E5M2.F32.PACK_AB_MERGE_C R26, R27, R26, RZ ;  /* 0x0000001a1b1a723e */ /* 0x000fe400048060ff */
[----:B------:R-:W-:Y:S02]  /*1d760*/  LOP3.LUT R36, R36, 0xffff, RZ, 0xc0, !PT ;  /* 0x0000ffff24247812 */ /* 0x000fe400078ec0ff */
[----:B------:R-:W-:Y:S02]  /*1d770*/  LOP3.LUT R40, R40, 0xffff, RZ, 0xc0, !PT ;  /* 0x0000ffff28287812 */ /* 0x000fe400078ec0ff */
[----:B------:R-:W-:-:S02]  /*1d780*/  PRMT R13, R48, 0x3340, R1 ;  /* 0x00003340300d7816 */ /* 0x000fc40000000001 */
[----:B------:R-:W-:Y:S02]  /*1d790*/  PRMT R27, R16, 0x3340, R1 ;  /* 0x00003340101b7816 */ /* 0x000fe40000000001 */
[----:B------:R-:W-:Y:S02]  /*1d7a0*/  SHF.R.U32.HI R8, RZ, 0x8, R8 ;  /* 0x00000008ff087819 */ /* 0x000fe40000011608 */
[----:B------:R-:W-:Y:S02]  /*1d7b0*/  SHF.R.U32.HI R19, RZ, 0x8, R19 ;  /* 0x00000008ff137819 */ /* 0x000fe40000011613 */
[----:B------:R-:W-:Y:S02]  /*1d7c0*/  SHF.R.U32.HI R52, RZ, 0x8, R52 ;  /* 0x00000008ff347819 */ /* 0x000fe40000011634 */
[----:B------:R-:W-:Y:S02]  /*1d7d0*/  SHF.R.U32.HI R54, RZ, 0x8, R54 ;  /* 0x00000008ff367819 */ /* 0x000fe40000011636 */
[----:B------:R-:W-:-:S02]  /*1d7e0*/  LOP3.LUT R12, R12, 0xffff, RZ, 0xc0, !PT ;  /* 0x0000ffff0c0c7812 */ /* 0x000fc400078ec0ff */
[----:B------:R-:W-:Y:S02]  /*1d7f0*/  LOP3.LUT R23, R23, 0xffff, RZ, 0xc0, !PT ;  /* 0x0000ffff17177812 */ /* 0x000fe400078ec0ff */
[----:B------:R-:W-:Y:S02]  /*1d800*/  PRMT R15, R40, 0x3340, R1 ;  /* 0x00003340280f7816 */ /* 0x000fe40000000001 */
[----:B------:R-:W-:Y:S02]  /*1d810*/  PRMT R28, R36, 0x3340, R11 ;  /* 0x00003340241c7816 */ /* 0x000fe4000000000b */
[----:B------:R-:W-:Y:S02]  /*1d820*/  F2FP.SATFINITE.E5M2.F32.PACK_AB_MERGE_C R60, R61, R60, RZ ;  /* 0x0000003c3d3c723e */ /* 0x000fe400048060ff */
[----:B------:R-:W-:Y:S02]  /*1d830*/  F2FP.SATFINITE.E5M2.F32.PACK_AB_MERGE_C R21, R63, R62, RZ ;  /* 0x0000003e3f15723e */ /* 0x000fe400048060ff */
[----:B------:R-:W-:-:S02]  /*1d840*/  F2FP.SATFINITE.E5M2.F32.PACK_AB_MERGE_C R64, R65, R64, RZ ;  /* 0x000000404140723e */ /* 0x000fc400048060ff */
[----:B------:R-:W-:Y:S02]  /*1d850*/  LOP3.LUT R8, R8, 0xffff, RZ, 0xc0, !PT ;  /* 0x0000ffff08087812 */ /* 0x000fe400078ec0ff */
[----:B------:R-:W-:Y:S02]  /*1d860*/  LOP3.LUT R52, R52, 0xffff, RZ, 0xc0, !PT ;  /* 0x0000ffff34347812 */ /* 0x000fe400078ec0ff */
[----:B------:R-:W-:Y:S02]  /*1d870*/  LOP3.LUT R54, R54, 0xffff, RZ, 0xc0, !PT ;  /* 0x0000ffff36367812 */ /* 0x000fe400078ec0ff */
[----:B------:R-:W-:Y:S02]  /*1d880*/  PRMT R12, R12, 0x3340, R23 ;  /* 0x000033400c0c7816 */ /* 0x000fe40000000017 */
[----:B------:R-:W-:Y:S02]  /*1d890*/  SHF.R.U32.HI R24, RZ, 0x8, R24 ;  /* 0x00000008ff187819 */ /* 0x000fe40000011618 */
[----:B------:R-:W-:-:S02]  /*1d8a0*/  SHF.R.U32.HI R32, RZ, 0x8, R32 ;  /* 0x00000008ff207819 */ /* 0x000fc40000011620 */
[----:B------:R-:W-:Y:S02]  /*1d8b0*/  PRMT R15, R28, 0x5410, R15 ;  /* 0x000054101c0f7816 */ /* 0x000fe4000000000f */
[----:B------:R-:W-:Y:S02]  /*1d8c0*/  LOP3.LUT R60, R60, 0xffff, RZ, 0xc0, !PT ;  /* 0x0000ffff3c3c7812 */ /* 0x000fe400078ec0ff */
[----:B------:R-:W-:Y:S02]  /*1d8d0*/  LOP3.LUT R21, R21, 0xffff, RZ, 0xc0, !PT ;  /* 0x0000ffff15157812 */ /* 0x000fe400078ec0ff */
[----:B------:R-:W-:Y:S02]  /*1d8e0*/  LOP3.LUT R28, R64, 0xffff, RZ, 0xc0, !PT ;  /* 0x0000ffff401c7812 */ /* 0x000fe400078ec0ff */
[----:B------:R-:W-:Y:S02]  /*1d8f0*/  PRMT R54, R54, 0x3340, R1 ;  /* 0x0000334036367816 */ /* 0x000fe40000000001 */
[----:B------:R-:W-:-:S02]  /*1d900*/  SHF.R.U32.HI R36, RZ, 0x8, R36 ;  /* 0x00000008ff247819 */ /* 0x000fc40000011624 */
[----:B------:R-:W-:Y:S02]  /*1d910*/  SHF.R.U32.HI R11, RZ, 0x8, R11 ;  /* 0x00000008ff0b7819 */ /* 0x000fe4000001160b */
[----:B------:R-:W-:Y:S02]  /*1d920*/  LOP3.LUT R24, R24, 0xffff, RZ, 0xc0, !PT ;  /* 0x0000ffff18187812 */ /* 0x000fe400078ec0ff */
[----:B------:R-:W-:Y:S02]  /*1d930*/  LOP3.LUT R32, R32, 0xffff, RZ, 0xc0, !PT ;  /* 0x0000ffff20207812 */ /* 0x000fe400078ec0ff */
[----:B------:R-:W-:Y:S02]  /*1d940*/  PRMT R29, R28, 0x3340, R1 ;  /* 0x000033401c1d7816 */ /* 0x000fe40000000001 */
[----:B------:R-:W-:Y:S02]  /*1d950*/  LOP3.LUT R36, R36, 0xffff, RZ, 0xc0, !PT ;  /* 0x0000ffff24247812 */ /* 0x000fe400078ec0ff */
[----:B------:R-:W-:-:S02]  /*1d960*/  LOP3.LUT R11, R11, 0xffff, RZ, 0xc0, !PT ;  /* 0x0000ffff0b0b7812 */ /* 0x000fc400078ec0ff */
[----:B------:R-:W-:Y:S02]  /*1d970*/  F2FP.SATFINITE.E5M2.F32.PACK_AB_MERGE_C R34, R35, R34, RZ ;  /* 0x000000222322723e */ /* 0x000fe400048060ff */
[--C-:B------:R-:W-:Y:S02]  /*1d980*/  PRMT R24, R24, 0x3340, R1.reuse ;  /* 0x0000334018187816 */ /* 0x100fe40000000001 */
[----:B------:R-:W-:Y:S02]  /*1d990*/  PRMT R32, R32, 0x3340, R1 ;  /* 0x0000334020207816 */ /* 0x000fe40000000001 */
[----:B------:R-:W-:Y:S02]  /*1d9a0*/  LOP3.LUT R18, R18, 0xffff, RZ, 0xc0, !PT ;  /* 0x0000ffff12127812 */ /* 0x000fe400078ec0ff */
[----:B------:R-:W-:Y:S02]  /*1d9b0*/  LOP3.LUT R34, R34, 0xffff, RZ, 0xc0, !PT ;  /* 0x0000ffff22227812 */ /* 0x000fe400078ec0ff */
[----:B------:R-:W-:-:S02]  /*1d9c0*/  PRMT R5, R5, 0x4210, R18 ;  /* 0x0000421005057816 */ /* 0x000fc40000000012 */
[----:B------:R-:W-:Y:S02]  /*1d9d0*/  SHF.R.U32.HI R16, RZ, 0x8, R16 ;  /* 0x00000008ff107819 */ /* 0x000fe40000011610 */
[----:B------:R-:W-:Y:S02]  /*1d9e0*/  SHF.R.U32.HI R28, RZ, 0x8, R28 ;  /* 0x00000008ff1c7819 */ /* 0x000fe4000001161c */
[----:B------:R-:W-:Y:S02]  /*1d9f0*/  LOP3.LUT R16, R16, 0xffff, RZ, 0xc0, !PT ;  /* 0x0000ffff10107812 */ /* 0x000fe400078ec0ff */
[----:B------:R-:W-:Y:S02]  /*1da00*/  LOP3.LUT R28, R28, 0xffff, RZ, 0xc0, !PT ;  /* 0x0000ffff1c1c7812 */ /* 0x000fe400078ec0ff */
[----:B------:R-:W-:Y:S02]  /*1da10*/  PRMT R16, R16, 0x3340, R1 ;  /* 0x0000334010107816 */ /* 0x000fe40000000001 */
[----:B------:R-:W-:-:S02]  /*1da20*/  F2FP.SATFINITE.E5M2.F32.PACK_AB_MERGE_C R50, R51, R50, RZ ;  /* 0x000000323332723e */ /* 0x000fc400048060ff */
[----:B------:R-:W-:Y:S02]  /*1da30*/  PRMT R28, R28, 0x3340, R1 ;  /* 0x000033401c1c7816 */ /* 0x000fe40000000001 */
[----:B------:R-:W-:Y:S02]  /*1da40*/  F2FP.SATFINITE.E5M2.F32.PACK_AB_MERGE_C R58, R59, R58, RZ ;  /* 0x0000003a3b3a723e */ /* 0x000fe400048060ff */
[----:B------:R-:W-:Y:S02]  /*1da50*/  F2FP.SATFINITE.E5M2.F32.PACK_AB_MERGE_C R66, R67, R66, RZ ;  /* 0x000000424342723e */ /* 0x000fe400048060ff */
[----:B------:R-:W-:Y:S02]  /*1da60*/  LOP3.LUT R73, R73, 0x7f, RZ, 0xc0, !PT ;  /* 0x0000007f49497812 */ /* 0x000fe400078ec0ff */
[----:B------:R-:W-:Y:S02]  /*1da70*/  LOP3.LUT R58, R58, 0xffff, RZ, 0xc0, !PT ;  /* 0x0000ffff3a3a7812 */ /* 0x000fe400078ec0ff */
[----:B------:R-:W-:-:S02]  /*1da80*/  LOP3.LUT R66, R66, 0xffff, RZ, 0xc0, !PT ;  /* 0x0000ffff42427812 */ /* 0x000fc400078ec0ff */
[----:B------:R-:W-:Y:S02]  /*1da90*/  SHF.R.U32.HI R40, RZ, 0x8, R40 ;  /* 0x00000008ff287819 */ /* 0x000fe40000011628 */
[----:B------:R-:W-:Y:S02]  /*1daa0*/  SHF.R.U32.HI R48, RZ, 0x8, R48 ;  /* 0x00000008ff307819 */ /* 0x000fe40000011630 */
[----:B------:R-:W-:Y:S02]  /*1dab0*/  LOP3.LUT R40, R40, 0xffff, RZ, 0xc0, !PT ;  /* 0x0000ffff28287812 */ /* 0x000fe400078ec0ff */
[----:B------:R-:W-:Y:S02]  /*1dac0*/  LOP3.LUT R48, R48, 0xffff, RZ, 0xc0, !PT ;  /* 0x0000ffff30307812 */ /* 0x000fe400078ec0ff */
[----:B------:R-:W-:Y:S02]  /*1dad0*/  F2FP.SATFINITE.E5M2.F32.PACK_AB_MERGE_C R42, R43, R42, RZ ;  /* 0x0000002a2b2a723e */ /* 0x000fe400048060ff */
[----:B------:R-:W-:-:S02]  /*1dae0*/  PRMT R40, R40, 0x3340, R1 ;  /* 0x0000334028287816 */ /* 0x000fc40000000001 */
[----:B------:R-:W-:Y:S02]  /*1daf0*/  PRMT R48, R48, 0x3340, R1 ;  /* 0x0000334030307816 */ /* 0x000fe40000000001 */
[----:B------:R-:W-:Y:S02]  /*1db00*/  LOP3.LUT R42, R42, 0xffff, RZ, 0xc0, !PT ;  /* 0x0000ffff2a2a7812 */ /* 0x000fe400078ec0ff */
[C---:B------:R-:W-:Y:S02]  /*1db10*/  LOP3.LUT R70, R2.reuse, 0x2, RZ, 0xfc, !PT ;  /* 0x0000000202467812 */ /* 0x040fe400078efcff */
[C---:B------:R-:W-:Y:S02]  /*1db20*/  LOP3.LUT R69, R2.reuse, 0x4, RZ, 0xfc, !PT ;  /* 0x0000000402457812 */ /* 0x040fe400078efcff */
[----:B------:R-:W-:Y:S02]  /*1db30*/  LOP3.LUT R68, R2, 0x6, RZ, 0xfc, !PT ;  /* 0x0000000602447812 */ /* 0x000fe400078efcff */
[----:B--2---:R-:W-:-:S04]  /*1db40*/  ISETP.GE.AND P0, PT, R72, UR14, PT ;  /* 0x0000000e48007c0c */ /* 0x004fc8000bf06270 */
[----:B------:R-:W-:Y:S02]  /*1db50*/  ISETP.LT.AND P1, PT, R3, UR15, !P0 ;  /* 0x0000000f03007c0c */ /* 0x000fe4000c721270 */
[----:B------:R-:W-:Y:S02]  /*1db60*/  LOP3.LUT R3, R20, 0xffff, RZ, 0xc0, !PT ;  /* 0x0000ffff14037812 */ /* 0x000fe400078ec0ff */
[----:B------:R-:W-:Y:S02]  /*1db70*/  LOP3.LUT R20, R55, 0xffff, RZ, 0xc0, !PT ;  /* 0x0000ffff37147812 */ /* 0x000fe400078ec0ff */
[----:B------:R-:W-:Y:S02]  /*1db80*/  PRMT R14, R3, 0x3340, R22 ;  /* 0x00003340030e7816 */ /* 0x000fe40000000016 */
[----:B------:R-:W-:Y:S02]  /*1db90*/  SHF.R.U32.HI R3, RZ, 0x8, R3 ;  /* 0x00000008ff037819 */ /* 0x000fe40000011603 */
[----:B------:R-:W-:-:S02]  /*1dba0*/  PRMT R6, R14, 0x5410, R9 ;  /* 0x000054100e067816 */ /* 0x000fc40000000009 */
[----:B------:R-:W-:Y:S02]  /*1dbb0*/  LOP3.LUT R9, R46, 0xffff, RZ, 0xc0, !PT ;  /* 0x0000ffff2e097812 */ /* 0x000fe400078ec0ff */
[----:B------:R-:W-:Y:S02]  /*1dbc0*/  PRMT R14, R25, 0x3340, R30 ;  /* 0x00003340190e7816 */ /* 0x000fe4000000001e */
[----:B------:R-:W-:Y:S02]  /*1dbd0*/  PRMT R38, R44, 0x3340, R9 ;  /* 0x000033402c267816 */ /* 0x000fe40000000009 */
[----:B------:R-:W-:Y:S02]  /*1dbe0*/  PRMT R46, R17, 0x3340, R20 ;  /* 0x00003340112e7816 */ /* 0x000fe40000000014 */
[----:B------:R-:W-:Y:S02]  /*1dbf0*/  PRMT R7, R14, 0x5410, R7 ;  /* 0x000054100e077816 */ /* 0x000fe40000000007 */
[----:B------:R-:W-:-:S02]  /*1dc00*/  PRMT R14, R38, 0x5410, R13 ;  /* 0x00005410260e7816 */ /* 0x000fc4000000000d */
[----:B------:R-:W-:Y:S02]  /*1dc10*/  SHF.R.U32.HI R44, RZ, 0x8, R44 ;  /* 0x00000008ff2c7819 */ /* 0x000fe4000001162c */
[----:B------:R-:W-:Y:S02]  /*1dc20*/  SHF.R.U32.HI R9, RZ, 0x8, R9 ;  /* 0x00000008ff097819 */ /* 0x000fe40000011609 */
[----:B------:R-:W-:Y:S02]  /*1dc30*/  PRMT R13, R46, 0x5410, R27 ;  /* 0x000054102e0d7816 */ /* 0x000fe4000000001b */
[----:B------:R-:W-:Y:S02]  /*1dc40*/  LOP3.LUT R27, R19, 0xffff, RZ, 0xc0, !PT ;  /* 0x0000ffff131b7812 */ /* 0x000fe400078ec0ff */
[----:B------:R-:W-:Y:S02]  /*1dc50*/  SHF.R.U32.HI R22, RZ, 0x8, R22 ;  /* 0x00000008ff167819 */ /* 0x000fe40000011616 */
[----:B------:R-:W-:-:S02]  /*1dc60*/  SHF.R.U32.HI R25, RZ, 0x8, R25 ;  /* 0x00000008ff197819 */ /* 0x000fc40000011619 */
[----:B------:R-:W-:Y:S02]  /*1dc70*/  SHF.R.U32.HI R30, RZ, 0x8, R30 ;  /* 0x00000008ff1e7819 */ /* 0x000fe4000001161e */
[----:B------:R-:W-:Y:S02]  /*1dc80*/  LOP3.LUT R23, R3, 0xffff, RZ, 0xc0, !PT ;  /* 0x0000ffff03177812 */ /* 0x000fe400078ec0ff */
[----:B------:R-:W-:Y:S02]  /*1dc90*/  LOP3.LUT R44, R44, 0xffff, RZ, 0xc0, !PT ;  /* 0x0000ffff2c2c7812 */ /* 0x000fe400078ec0ff */
[----:B------:R-:W-:Y:S02]  /*1dca0*/  LOP3.LUT R9, R9, 0xffff, RZ, 0xc0, !PT ;  /* 0x0000ffff09097812 */ /* 0x000fe400078ec0ff */
[----:B------:R-:W-:Y:S02]  /*1dcb0*/  PRMT R3, R8, 0x3340, R1 ;  /* 0x0000334008037816 */ /* 0x000fe40000000001 */
[----:B------:R-:W-:-:S02]  /*1dcc0*/  PRMT R27, R27, 0x3340, R52 ;  /* 0x000033401b1b7816 */ /* 0x000fc40000000034 */
[----:B------:R-:W-:Y:S02]  /*1dcd0*/  LOP3.LUT R22, R22, 0xffff, RZ, 0xc0, !PT ;  /* 0x0000ffff16167812 */ /* 0x000fe400078ec0ff */
[----:B------:R-:W-:Y:S02]  /*1dce0*/  LOP3.LUT R25, R25, 0xffff, RZ, 0xc0, !PT ;  /* 0x0000ffff19197812 */ /* 0x000fe400078ec0ff */
[----:B------:R-:W-:Y:S02]  /*1dcf0*/  LOP3.LUT R30, R30, 0xffff, RZ, 0xc0, !PT ;  /* 0x0000ffff1e1e7812 */ /* 0x000fe400078ec0ff */
[----:B------:R-:W-:Y:S02]  /*1dd00*/  PRMT R31, R44, 0x3340, R9 ;  /* 0x000033402c1f7816 */ /* 0x000fe40000000009 */
[----:B------:R-:W-:Y:S02]  /*1dd10*/  PRMT R38, R60, 0x3340, R21 ;  /* 0x000033403c267816 */ /* 0x000fe40000000015 */
[----:B------:R-:W-:-:S02]  /*1dd20*/  PRMT R9, R12, 0x5410, R3 ;  /* 0x000054100c097816 */ /* 0x000fc40000000003 */
[----:B------:R-:W-:Y:S02]  /*1dd30*/  PRMT R8, R27, 0x5410, R54 ;  /* 0x000054101b087816 */ /* 0x000fe40000000036 */
[----:B------:R-:W-:Y:S02]  /*1dd40*/  LOP3.LUT R3, R10, 0xffff, RZ, 0xc0, !PT ;  /* 0x0000ffff0a037812 */ /* 0x000fe400078ec0ff */
[----:B------:R-:W-:Y:S02]  /*1dd50*/  PRMT R23, R23, 0x3340, R22 ;  /* 0x0000334017177816 */ /* 0x000fe40000000016 */
[----:B------:R-:W-:Y:S02]  /*1dd60*/  PRMT R25, R25, 0x3340, R30 ;  /* 0x0000334019197816 */ /* 0x000fe4000000001e */
[----:B------:R-:W-:Y:S02]  /*1dd70*/  PRMT R19, R38, 0x5410, R29 ;  /* 0x0000541026137816 */ /* 0x000fe4000000001d */
[----:B------:R-:W-:-:S02]  /*1dd80*/  PRMT R29, R36, 0x3340, R11 ;  /* 0x00003340241d7816 */ /* 0x000fc4000000000b */
[--C-:B------:R-:W-:Y:S02]  /*1dd90*/  PRMT R4, R4, 0x4210, R3.reuse ;  /* 0x0000421004047816 */ /* 0x100fe40000000003 */
[----:B------:R-:W-:Y:S02]  /*1dda0*/  PRMT R8, R8, 0x5210, R3 ;  /* 0x0000521008087816 */ /* 0x000fe40000000003 */
[----:B------:R-:W-:Y:S02]  /*1ddb0*/  PRMT R10, R23, 0x5410, R24 ;  /* 0x00005410170a7816 */ /* 0x000fe40000000018 */
[----:B------:R-:W-:Y:S02]  /*1ddc0*/  PRMT R11, R25, 0x5410, R32 ;  /* 0x00005410190b7816 */ /* 0x000fe40000000020 */
[----:B------:R-:W-:Y:S02]  /*1ddd0*/  LOP3.LUT R3, R26, 0xffff, RZ, 0xc0, !PT ;  /* 0x0000ffff1a037812 */ /* 0x000fe400078ec0ff */
[----:B------:R-:W-:-:S02]  /*1dde0*/  PRMT R9, R9, 0x5210, R18 ;  /* 0x0000521009097816 */ /* 0x000fc40000000012 */
[--C-:B------:R-:W-:Y:S02]  /*1ddf0*/  PRMT R6, R6, 0x4210, R3.reuse ;  /* 0x0000421006067816 */ /* 0x100fe40000000003 */
[----:B------:R-:W-:Y:S02]  /*1de00*/  PRMT R10, R10, 0x5210, R3 ;  /* 0x000052100a0a7816 */ /* 0x000fe40000000003 */
[--C-:B------:R-:W-:Y:S01]  /*1de10*/  PRMT R7, R7, 0x4210, R34.reuse ;  /* 0x0000421007077816 */ /* 0x100fe20000000022 */
[----:B------:R-:W2:Y:S01]  /*1de20*/  LDC R3, c[0x0][0x3b8] ;  /* 0x0000ee00ff037b82 */ /* 0x000ea20000000800 */
[----:B------:R-:W-:Y:S02]  /*1de30*/  PRMT R11, R11, 0x5210, R34 ;  /* 0x000052100b0b7816 */ /* 0x000fe40000000022 */
[----:B------:R-:W-:Y:S01]  /*1de40*/  SHF.R.U32.HI R17, RZ, 0x8, R17 ;  /* 0x00000008ff117819 */ /* 0x000fe20000011611 */
[----:B-1----:R-:W-:Y:S01]  /*1de50*/  STS.128 [R0], R4 ;  /* 0x0000000400007388 */ /* 0x002fe20000000c00 */
[----:B------:R-:W-:-:S02]  /*1de60*/  SHF.R.U32.HI R20, RZ, 0x8, R20 ;  /* 0x00000008ff147819 */ /* 0x000fc40000011614 */
[----:B------:R-:W-:Y:S01]  /*1de70*/  SHF.R.U32.HI R60, RZ, 0x8, R60 ;  /* 0x00000008ff3c7819 */ /* 0x000fe2000001163c */
[----:B------:R1:W-:Y:S01]  /*1de80*/  STS.128 [R0+0x400], R8 ;  /* 0x0004000800007388 */ /* 0x0003e20000000c00 */
[----:B------:R-:W-:Y:S02]  /*1de90*/  SHF.R.U32.HI R21, RZ, 0x8, R21 ;  /* 0x00000008ff157819 */ /* 0x000fe40000011615 */
[----:B------:R-:W-:Y:S02]  /*1dea0*/  LOP3.LUT R20, R20, 0xffff, RZ, 0xc0, !PT ;  /* 0x0000ffff14147812 */ /* 0x000fe400078ec0ff */
[----:B------:R-:W-:Y:S02]  /*1deb0*/  LOP3.LUT R17, R17, 0xffff, RZ, 0xc0, !PT ;  /* 0x0000ffff11117812 */ /* 0x000fe400078ec0ff */
[----:B------:R-:W-:Y:S02]  /*1dec0*/  LOP3.LUT R21, R21, 0xffff, RZ, 0xc0, !PT ;  /* 0x0000ffff15157812 */ /* 0x000fe400078ec0ff */
[----:B------:R-:W-:-:S02]  /*1ded0*/  LOP3.LUT R60, R60, 0xffff, RZ, 0xc0, !PT ;  /* 0x0000ffff3c3c7812 */ /* 0x000fc400078ec0ff */
[----:B------:R-:W-:Y:S02]  /*1dee0*/  PRMT R17, R17, 0x3340, R20 ;  /* 0x0000334011117816 */ /* 0x000fe40000000014 */
[----:B------:R-:W-:Y:S02]  /*1def0*/  PRMT R21, R60, 0x3340, R21 ;  /* 0x000033403c157816 */ /* 0x000fe40000000015 */
[----:B------:R-:W-:Y:S01]  /*1df00*/  LEA R12, R73, UR10, 0x4 ;  /* 0x0000000a490c7c11 */ /* 0x000fe2000f8e20ff */
[----:B------:R-:W-:Y:S01]  /*1df10*/  BAR.SYNC.DEFER_BLOCKING 0x0 ;  /* 0x0000000000007b1d */ /* 0x000fe20000010000 */
[----:B-1----:R-:W-:Y:S01]  /*1df20*/  PRMT R9, R17, 0x5410, R16 ;  /* 0x0000541011097816 */ /* 0x002fe20000000010 */
[----:B0-----:R-:W-:Y:S01]  /*1df30*/  IMAD R8, R72, UR4, RZ ;  /* 0x0000000448087c24 */ /* 0x001fe2000f8e02ff */
[----:B------:R-:W-:Y:S01]  /*1df40*/  LOP3.LUT R17, R50, 0xffff, RZ, 0xc0, !PT ;  /* 0x0000ffff32117812 */ /* 0x000fe200078ec0ff */
[----:B--2---:R-:W-:Y:S01]  /*1df50*/  IMAD R26, R2, R3, RZ ;  /* 0x00000003021a7224 */ /* 0x004fe200078e02ff */
[----:B------:R-:W-:-:S02]  /*1df60*/  PRMT R11, R21, 0x5410, R28 ;  /* 0x00005410150b7816 */ /* 0x000fc4000000001c */
[----:B------:R-:W-:Y:S01]  /*1df70*/  PRMT R21, R14, 0x4210, R17 ;  /* 0x000042100e157816 */ /* 0x000fe20000000011 */
[----:B------:R-:W-:Y:S01]  /*1df80*/  IMAD R28, R3, 0x2, R26 ;  /* 0x00000002031c7824 */ /* 0x000fe200078e021a */
[----:B------:R-:W-:Y:S02]  /*1df90*/  IADD3 R14, P6, PT, R8, UR12, RZ ;  /* 0x0000000c080e7c10 */ /* 0x000fe4000ffde0ff */
[----:B------:R-:W-:Y:S01]  /*1dfa0*/  PRMT R22, R13, 0x4210, R58 ;  /* 0x000042100d167816 */ /* 0x000fe2000000003a */
[----:B------:R-:W-:Y:S01]  /*1dfb0*/  IMAD R30, R3, 0x2, R28 ;  /* 0x00000002031e7824 */ /* 0x000fe200078e021c */
[----:B------:R-:W-:Y:S02]  /*1dfc0*/  PRMT R23, R19, 0x4210, R66 ;  /* 0x0000421013177816 */ /* 0x000fe40000000042 */
[----:B------:R-:W-:Y:S02]  /*1dfd0*/  PRMT R18, R9, 0x5210, R58 ;  /* 0x0000521009127816 */ /* 0x000fe4000000003a */
[----:B------:R-:W-:-:S02]  /*1dfe0*/  PRMT R19, R11, 0x5210, R66 ;  /* 0x000052100b137816 */ /* 0x000fc40000000042 */
[----:B------:R-:W-:Y:S02]  /*1dff0*/  LEA.HI.X.SX32 R13, R8, UR13, 0x1, P6 ;  /* 0x0000000d080d7c11 */ /* 0x000fe4000b0f0eff */
[----:B------:R-:W-:Y:S02]  /*1e000*/  PRMT R29, R29, 0x5410, R40 ;  /* 0x000054101d1d7816 */ /* 0x000fe40000000028 */
[----:B------:R-:W-:Y:S01]  /*1e010*/  PRMT R48, R31, 0x5410, R48 ;  /* 0x000054101f307816 */ /* 0x000fe20000000030 */
[----:B------:R-:W0:Y:S01]  /*1e020*/  LDS.128 R4, [R12] ;  /* 0x000000000c047984 */ /* 0x000e220000000c00 */
[--C-:B------:R-:W-:Y:S02]  /*1e030*/  PRMT R20, R15, 0x4210, R42.reuse ;  /* 0x000042100f147816 */ /* 0x100fe4000000002a */
[----:B------:R-:W-:Y:S01]  /*1e040*/  PRMT R16, R29, 0x5210, R42 ;  /* 0x000052101d107816 */ /* 0x000fe2000000002a */
[----:B------:R-:W-:Y:S01]  /*1e050*/  LDS.128 R8, [R12+0x800] ;  /* 0x000800000c087984 */ /* 0x000fe20000000c00 */
[----:B------:R-:W-:-:S02]  /*1e060*/  PRMT R17, R48, 0x5210, R17 ;  /* 0x0000521030117816 */ /* 0x000fc40000000011 */
[----:B------:R-:W-:Y:S01]  /*1e070*/  ISETP.LT.AND P2, PT, R2, UR15, !P0 ;  /* 0x0000000f02007c0c */ /* 0x000fe2000c741270 */
[----:B------:R-:W-:Y:S01]  /*1e080*/  BAR.SYNC.DEFER_BLOCKING 0x0 ;  /* 0x0000000000007b1d */ /* 0x000fe20000010000 */
[-C--:B------:R-:W-:Y:S02]  /*1e090*/  IADD3 R24, P6, PT, R26, R14.reuse, RZ ;  /* 0x0000000e1a187210 */ /* 0x080fe40007fde0ff */
[----:B------:R-:W-:Y:S02]  /*1e0a0*/  ISETP.LT.AND P5, PT, R70, UR15, !P0 ;  /* 0x0000000f46007c0c */ /* 0x000fe4000c7a1270 */
[----:B------:R-:W-:Y:S02]  /*1e0b0*/  LEA.HI.X.SX32 R25, R26, R13, 0x1, P6 ;  /* 0x0000000d1a197211 */ /* 0x000fe400030f0eff */
[----:B------:R-:W-:Y:S02]  /*1e0c0*/  IADD3 R26, P6, PT, R28, R14, RZ ;  /* 0x0000000e1c1a7210 */ /* 0x000fe40007fde0ff */
[----:B------:R-:W-:-:S02]  /*1e0d0*/  ISETP.LT.AND P4, PT, R69, UR15, !P0 ;  /* 0x0000000f45007c0c */ /* 0x000fc4000c781270 */
[----:B------:R-:W-:Y:S02]  /*1e0e0*/  LOP3.LUT R15, R2, 0xa, RZ, 0xfc, !PT ;  /* 0x0000000a020f7812 */ /* 0x000fe400078efcff */
[----:B------:R-:W-:Y:S02]  /*1e0f0*/  LEA.HI.X.SX32 R27, R28, R13, 0x1, P6 ;  /* 0x0000000d1c1b7211 */ /* 0x000fe400030f0eff */
[----:B------:R-:W-:Y:S01]  /*1e100*/  ISETP.LT.AND P3, PT, R68, UR15, !P0 ;  /* 0x0000000f44007c0c */ /* 0x000fe2000c761270 */
[----:B------:R1:W-:Y:S04]  /*1e110*/  STS.128 [R0], R20 ;  /* 0x0000001400007388 */ /* 0x0003e80000000c00 */
[----:B------:R2:W-:Y:S01]  /*1e120*/  STS.128 [R0+0x400], R16 ;  /* 0x0004001000007388 */ /* 0x0005e20000000c00 */
[C---:B0-----:R-:W-:Y:S01]  /*1e130*/  PRMT R31, R4.reuse, 0x7770, RZ ;  /* 0x00007770041f7816 */ /* 0x041fe200000000ff */
[----:B------:R-:W-:Y:S01]  /*1e140*/  BAR.SYNC.DEFER_BLOCKING 0x0 ;  /* 0x0000000000007b1d */ /* 0x000fe20000010000 */
[----:B------:R-:W-:-:S02]  /*1e150*/  PRMT R29, R4, 0x7771, RZ ;  /* 0x00007771041d7816 */ /* 0x000fc400000000ff */
[----:B-1----:R-:W-:Y:S02]  /*1e160*/  LOP3.LUT R23, R2, 0x10, RZ, 0xfc, !PT ;  /* 0x0000001002177812 */ /* 0x002fe400078efcff */
[----:B--2---:R-:W-:Y:S01]  /*1e170*/  IADD3 R16, P6, PT, R30, R14, RZ ;  /* 0x0000000e1e107210 */ /* 0x004fe20007fde0ff */
[C---:B------:R-:W-:Y:S01]  /*1e180*/  IMAD R0, R3.reuse, 0x2, R30 ;  /* 0x0000000203007824 */ /* 0x040fe200078e021e */
[----:B------:R-:W-:Y:S02]  /*1e190*/  LOP3.LUT R18, R2, 0xc, RZ, 0xfc, !PT ;  /* 0x0000000c02127812 */ /* 0x000fe400078efcff */
[----:B------:R-:W-:Y:S01]  /*1e1a0*/  LEA.HI.X.SX32 R17, R30, R13, 0x1, P6 ;  /* 0x0000000d1e117211 */ /* 0x000fe200030f0eff */
[----:B------:R-:W-:Y:S01]  /*1e1b0*/  IMAD R22, R3, 0x2, R0 ;  /* 0x0000000203167824 */ /* 0x000fe200078e0200 */
[----:B------:R-:W-:Y:S01]  /*1e1c0*/  LOP3.LUT R19, R2, 0xe, RZ, 0xfc, !PT ;  /* 0x0000000e02137812 */ /* 0x000fe200078efcff */
[----:B------:R0:W-:Y:S01]  /*1e1d0*/  @P2 STG.E.U8 desc[UR22][R24.64], R31 ;  /* 0x0000001f18002986 */ /* 0x0001e2000c101116 */
[----:B------:R-:W-:-:S02]  /*1e1e0*/  ISETP.LT.AND P2, PT, R15, UR15, !P0 ;  /* 0x0000000f0f007c0c */ /* 0x000fc4000c741270 */
[----:B------:R-:W-:Y:S01]  /*1e1f0*/  PRMT R15, R4, 0x7772, RZ ;  /* 0x00007772040f7816 */ /* 0x000fe200000000ff */
[----:B------:R1:W-:Y:S01]  /*1e200*/  @P5 STG.E.U8 desc[UR22][R26.64], R29 ;  /* 0x0000001d1a005986 */ /* 0x0003e2000c101116 */
[----:B------:R-:W-:Y:S02]  /*1e210*/  ISETP.LT.AND P5, PT, R18, UR15, !P0 ;  /* 0x0000000f12007c0c */ /* 0x000fe4000c7a1270 */
[CC--:B------:R-:W-:Y:S01]  /*1e220*/  IADD3 R18, P6, PT, R0.reuse, R14.reuse, RZ ;  /* 0x0000000e00127210 */ /* 0x0c0fe20007fde0ff */
[----:B------:R2:W-:Y:S01]  /*1e230*/  @P4 STG.E.U8 desc[UR22][R16.64], R15 ;  /* 0x0000000f10004986 */ /* 0x0005e2000c101116 */
[----:B------:R-:W-:Y:S02]  /*1e240*/  ISETP.LT.AND P4, PT, R19, UR15, !P0 ;  /* 0x0000000f13007c0c */ /* 0x000fe4000c781270 */
[----:B------:R-:W-:Y:S01]  /*1e250*/  LEA.HI.X.SX32 R19, R0, R13, 0x1, P6 ;  /* 0x0000000d00137211 */ /* 0x000fe200030f0eff */
[----:B------:R-:W-:Y:S01]  /*1e260*/  IMAD R0, R3, 0x2, R22 ;  /* 0x0000000203007824 */ /* 0x000fe200078e0216 */
[----:B------:R-:W-:-:S02]  /*1e270*/  IADD3 R20, P6, PT, R22, R14, RZ ;  /* 0x0000000e16147210 */ /* 0x000fc40007fde0ff */
[----:B0-----:R-:W-:Y:S02]  /*1e280*/  PRMT R25, R5, 0x7770, RZ ;  /* 0x0000777005197816 */ /* 0x001fe400000000ff */
[----:B-1----:R-:W-:Y:S01]  /*1e290*/  PRMT R27, R4, 0x7773, RZ ;  /* 0x00007773041b7816 */ /* 0x002fe200000000ff */
[----:B------:R-:W-:Y:S01]  /*1e2a0*/  IMAD R4, R3, 0x2, R0 ;  /* 0x0000000203047824 */ /* 0x000fe200078e0200 */
[-C--:B------:R-:W-:Y:S02]  /*1e2b0*/  LEA.HI.X.SX32 R21, R22, R13.reuse, 0x1, P6 ;  /* 0x0000000d16157211 */ /* 0x080fe400030f0eff */
[----:B--2---:R-:W-:Y:S01]  /*1e2c0*/  IADD3 R16, P6, PT, R0, R14, RZ ;  /* 0x0000000e00107210 */ /* 0x004fe20007fde0ff */
[----:B------:R-:W-:Y:S01]  /*1e2d0*/  @P3 STG.E.U8 desc[UR22][R18.64], R27 ;  /* 0x0000001b12003986 */ /* 0x000fe2000c101116 */
[----:B------:R-:W-:Y:S02]  /*1e2e0*/  LOP3.LUT R22, R2, 0x12, RZ, 0xfc, !PT ;  /* 0x0000001202167812 */ /* 0x000fe400078efcff */
[----:B------:R-:W-:Y:S01]  /*1e2f0*/  LEA.HI.X.SX32 R17, R0, R13, 0x1, P6 ;  /* 0x0000000d00117211 */ /* 0x000fe200030f0eff */
[----:B------:R0:W-:Y:S01]  /*1e300*/  @P1 STG.E.U8 desc[UR22][R20.64], R25 ;  /* 0x0000001914001986 */ /* 0x0001e2000c101116 */
[----:B------:R-:W-:Y:S01]  /*1e310*/  PRMT R15, R5, 0x7771, RZ ;  /* 0x00007771050f7816 */ /* 0x000fe200000000ff */
[----:B------:R-:W-:Y:S01]  /*1e320*/  IMAD R0, R3, 0x2, R4 ;  /* 0x0000000203007824 */ /* 0x000fe200078e0204 */
[----:B------:R-:W-:-:S02]  /*1e330*/  ISETP.LT.AND P3, PT, R23, UR15, !P0 ;  /* 0x0000000f17007c0c */ /* 0x000fc4000c761270 */
[----:B------:R-:W-:Y:S01]  /*1e340*/  ISETP.LT.AND P1, PT, R22, UR15, !P0 ;  /* 0x0000000f16007c0c */ /* 0x000fe2000c721270 */
[----:B------:R1:W-:Y:S01]  /*1e350*/  @P2 STG.E.U8 desc[UR22][R16.64], R15 ;  /* 0x0000000f10002986 */ /* 0x0003e2000c101116 */
[----:B------:R-:W-:Y:S02]  /*1e360*/  LOP3.LUT R23, R2, 0x14, RZ, 0xfc, !PT ;  /* 0x0000001402177812 */ /* 0x000fe400078efcff */
[C---:B------:R-:W-:Y:S02]  /*1e370*/  IADD3 R22, P6, PT, R4.reuse, R14, RZ ;  /* 0x0000000e04167210 */ /* 0x040fe40007fde0ff */
[----:B------:R-:W-:Y:S01]  /*1e380*/  ISETP.LT.AND P2, PT, R23, UR15, !P0 ;  /* 0x0000000f17007c0c */ /* 0x000fe2000c741270 */
[----:B0-----:R-:W-:Y:S01]  /*1e390*/  IMAD R20, R3, 0x2, R0 ;  /* 0x0000000203147824 */ /* 0x001fe200078e0200 */
[----:B------:R-:W-:Y:S02]  /*1e3a0*/  LEA.HI.X.SX32 R23, R4, R13, 0x1, P6 ;  /* 0x0000000d04177211 */ /* 0x000fe400030f0eff */
[----:B------:R-:W-:-:S02]  /*1e3b0*/  PRMT R27, R5, 0x7772, RZ ;  /* 0x00007772051b7816 */ /* 0x000fc400000000ff */
[----:B------:R-:W-:Y:S02]  /*1e3c0*/  LOP3.LUT R4, R2, 0x16, RZ, 0xfc, !PT ;  /* 0x0000001602047812 */ /* 0x000fe400078efcff */
[-C--:B------:R-:W-:Y:S01]  /*1e3d0*/  IADD3 R18, P6, PT, R0, R14.reuse, RZ ;  /* 0x0000000e00127210 */ /* 0x080fe20007fde0ff */
[----:B------:R0:W-:Y:S01]  /*1e3e0*/  @P5 STG.E.U8 desc[UR22][R22.64], R27 ;  /* 0x0000001b16005986 */ /* 0x0001e2000c101116 */
[----:B------:R-:W-:Y:S02]  /*1e3f0*/  ISETP.LT.AND P5, PT, R4, UR15, !P0 ;  /* 0x0000000f04007c0c */ /* 0x000fe4000c7a1270 */
[----:B------:R-:W-:Y:S01]  /*1e400*/  LEA.HI.X.SX32 R19, R0, R13, 0x1, P6 ;  /* 0x0000000d00137211 */ /* 0x000fe200030f0eff */
[----:B------:R-:W-:Y:S01]  /*1e410*/  IMAD R0, R3, 0x2, R20 ;  /* 0x0000000203007824 */ /* 0x000fe200078e0214 */
[----:B------:R-:W-:Y:S02]  /*1e420*/  PRMT R25, R5, 0x7773, RZ ;  /* 0x0000777305197816 */ /* 0x000fe400000000ff */
[----:B------:R-:W-:-:S02]  /*1e430*/  IADD3 R4, P6, PT, R20, R14, RZ ;  /* 0x0000000e14047210 */ /* 0x000fc40007fde0ff */
[----:B-1----:R-:W-:Y:S01]  /*1e440*/  LOP3.LUT R16, R2, 0x18, RZ, 0xfc, !PT ;  /* 0x0000001802107812 */ /* 0x002fe200078efcff */
[----:B------:R-:W-:Y:S01]  /*1e450*/  @P4 STG.E.U8 desc[UR22][R18.64], R25 ;  /* 0x0000001912004986 */ /* 0x000fe2000c101116 */
[----:B------:R-:W-:Y:S02]  /*1e460*/  LEA.HI.X.SX32 R5, R20, R13, 0x1, P6 ;  /* 0x0000000d14057211 */ /* 0x000fe400030f0eff */
[----:B------:R-:W-:Y:S02]  /*1e470*/  PRMT R15, R6, 0x7770, RZ ;  /* 0x00007770060f7816 */ /* 0x000fe400000000ff */
[----:B------:R-:W-:Y:S01]  /*1e480*/  ISETP.LT.AND P4, PT, R16, UR15, !P0 ;  /* 0x0000000f10007c0c */ /* 0x000fe2000c781270 */
[----:B------:R-:W-:Y:S01]  /*1e490*/  IMAD R16, R3, 0x2, R0 ;  /* 0x0000000203107824 */ /* 0x000fe200078e0200 */
[----:B------:R-:W-:Y:S01]  /*1e4a0*/  LOP3.LUT R17, R2, 0x1a, RZ, 0xfc, !PT ;  /* 0x0000001a02117812 */ /* 0x000fe200078efcff */
[----:B------:R1:W-:Y:S01]  /*1e4b0*/  @P3 STG.E.U8 desc[UR22][R4.64], R15 ;  /* 0x0000000f04003986 */ /* 0x0003e2000c101116 */
[----:B------:R-:W-:-:S02]  /*1e4c0*/  IADD3 R20, P6, PT, R0, R14, RZ ;  /* 0x0000000e00147210 */ /* 0x000fc40007fde0ff */
[----:B------:R-:W-:Y:S02]  /*1e4d0*/  ISETP.LT.AND P3, PT, R17, UR15, !P0 ;  /* 0x0000000f11007c0c */ /* 0x000fe4000c761270 */
[----:B------:R-:W-:Y:S01]  /*1e4e0*/  LEA.HI.X.SX32 R21, R0, R13, 0x1, P6 ;  /* 0x0000000d00157211 */ /* 0x000fe200030f0eff */
[C---:B------:R-:W-:Y:S01]  /*1e4f0*/  IMAD R0, R3.reuse, 0x2, R16 ;  /* 0x0000000203007824 */ /* 0x040fe200078e0210 */
[----:B------:R-:W-:Y:S02]  /*1e500*/  PRMT R29, R6, 0x7771, RZ ;  /* 0x00007771061d7816 */ /* 0x000fe400000000ff */
[----:B------:R-:W-:Y:S01]  /*1e510*/  LOP3.LUT R17, R2, 0x1c, RZ, 0xfc, !PT ;  /* 0x0000001c02117812 */ /* 0x000fe200078efcff */
[----:B------:R-:W-:Y:S01]  /*1e520*/  IMAD R26, R3, 0x2, R0 ;  /* 0x00000002031a7824 */ /* 0x000fe200078e0200 */
[----:B0-----:R-:W-:Y:S01]  /*1e530*/  IADD3 R22, P6, PT, R16, R14, RZ ;  /* 0x0000000e10167210 */ /* 0x001fe20007fde0ff */
[----:B------:R0:W-:Y:S01]  /*1e540*/  @P1 STG.E.U8 desc[UR22][R20.64], R29 ;  /* 0x0000001d14001986 */ /* 0x0001e2000c101116 */
[----:B------:R-:W-:-:S02]  /*1e550*/  PRMT R27, R6, 0x7772, RZ ;  /* 0x00007772061b7816 */ /* 0x000fc400000000ff */
[-C--:B------:R-:W-:Y:S02]  /*1e560*/  LEA.HI.X.SX32 R23, R16, R13.reuse, 0x1, P6 ;  /* 0x0000000d10177211 */ /* 0x080fe400030f0eff */
[----:B------:R-:W-:Y:S02]  /*1e570*/  ISETP.LT.AND P1, PT, R17, UR15, !P0 ;  /* 0x0000000f11007c0c */ /* 0x000fe4000c721270 */
[----:B------:R-:W2:Y:S01]  /*1e580*/  LDS.128 R16, [R12] ;  /* 0x000000000c107984 */ /* 0x000ea20000000c00 */
[----:B-1----:R-:W-:Y:S02]  /*1e590*/  IADD3 R4, P6, PT, R0, R14, RZ ;  /* 0x0000000e00047210 */ /* 0x002fe40007fde0ff */
[----:B------:R-:W-:Y:S01]  /*1e5a0*/  LOP3.LUT R24, R2, 0x1e, RZ, 0xfc, !PT ;  /* 0x0000001e02187812 */ /* 0x000fe200078efcff */
[----:B------:R1:W-:Y:S01]  /*1e5b0*/  @P2 STG.E.U8 desc[UR22][R22.64], R27 ;  /* 0x0000001b16002986 */ /* 0x0003e2000c101116 */
[----:B------:R-:W-:Y:S01]  /*1e5c0*/  LEA.HI.X.SX32 R5, R0, R13, 0x1, P6 ;  /* 0x0000000d00057211 */ /* 0x000fe200030f0eff */
[----:B------:R-:W-:Y:S01]  /*1e5d0*/  IMAD R0, R3, 0x2, R26 ;  /* 0x0000000203007824 */ /* 0x000fe200078e021a */
[----:B------:R-:W-:-:S02]  /*1e5e0*/  ISETP.LT.AND P2, PT, R24, UR15, !P0 ;  /* 0x0000000f18007c0c */ /* 0x000fc4000c741270 */
[-C--:B------:R-:W-:Y:S02]  /*1e5f0*/  IADD3 R24, P6, PT, R26, R14.reuse, RZ ;  /* 0x0000000e1a187210 */ /* 0x080fe40007fde0ff */
[----:B------:R-:W-:Y:S02]  /*1e600*/  PRMT R15, R6, 0x7773, RZ ;  /* 0x00007773060f7816 */ /* 0x000fe400000000ff */
[-C--:B------:R-:W-:Y:S02]  /*1e610*/  LEA.HI.X.SX32 R25, R26, R13.reuse, 0x1, P6 ;  /* 0x0000000d1a197211 */ /* 0x080fe400030f0eff */
[----:B0-----:R-:W-:Y:S01]  /*1e620*/  IADD3 R20, P6, PT, R0, R14, RZ ;  /* 0x0000000e00147210 */ /* 0x001fe20007fde0ff */
[----:B------:R0:W-:Y:S01]  /*1e630*/  @P5 STG.E.U8 desc[UR22][R4.64], R15 ;  /* 0x0000000f04005986 */ /* 0x0001e2000c101116 */
[----:B------:R-:W-:Y:S02]  /*1e640*/  LOP3.LUT R6, R2, 0x20, RZ, 0xfc, !PT ;  /* 0x0000002002067812 */ /* 0x000fe400078efcff */
[----:B------:R-:W-:Y:S01]  /*1e650*/  LEA.HI.X.SX32 R21, R0, R13, 0x1, P6 ;  /* 0x0000000d00157211 */ /* 0x000fe200030f0eff */
[----:B------:R-:W-:Y:S01]  /*1e660*/  IMAD R0, R3, 0x2, R0 ;  /* 0x0000000203007824 */ /* 0x000fe200078e0200 */
[----:B-1----:R-:W-:-:S02]  /*1e670*/  PRMT R27, R7, 0x7770, RZ ;  /* 0x00007770071b7816 */ /* 0x002fc400000000ff */
[----:B------:R-:W-:Y:S01]  /*1e680*/  PRMT R23, R7, 0x7771, RZ ;  /* 0x0000777107177816 */ /* 0x000fe200000000ff */
[----:B------:R-:W-:Y:S01]  /*1e690*/  IMAD R22, R3, 0x2, R0 ;  /* 0x0000000203167824 */ /* 0x000fe200078e0200 */
[----:B------:R-:W-:Y:S01]  /*1e6a0*/  ISETP.LT.AND P5, PT, R6, UR15, !P0 ;  /* 0x0000000f06007c0c */ /* 0x000fe2000c7a1270 */
[----:B------:R1:W-:Y:S01]  /*1e6b0*/  @P4 STG.E.U8 desc[UR22][R24.64], R27 ;  /* 0x0000001b18004986 */ /* 0x0003e2000c101116 */
[C---:B------:R-:W-:Y:S02]  /*1e6c0*/  LOP3.LUT R6, R2.reuse, 0x22, RZ, 0xfc, !PT ;  /* 0x0000002202067812 */ /* 0x040fe400078efcff */
[----:B0-----:R-:W-:Y:S01]  /*1e6d0*/  LOP3.LUT R5, R2, 0x24, RZ, 0xfc, !PT ;  /* 0x0000002402057812 */ /* 0x001fe200078efcff */
[----:B------:R0:W-:Y:S01]  /*1e6e0*/  @P3 STG.E.U8 desc[UR22][R20.64], R23 ;  /* 0x0000001714003986 */ /* 0x0001e2000c101116 */
[----:B------:R-:W-:Y:S02]  /*1e6f0*/  IADD3 R4, P6, PT, R0, R14, RZ ;  /* 0x0000000e00047210 */ /* 0x000fe40007fde0ff */
[----:B------:R-:W-:-:S02]  /*1e700*/  ISETP.LT.AND P3, PT, R5, UR15, !P0 ;  /* 0x0000000f05007c0c */ /* 0x000fc4000c761270 */
[----:B------:R-:W-:Y:S02]  /*1e710*/  ISETP.LT.AND P4, PT, R6, UR15, !P0 ;  /* 0x0000000f06007c0c */ /* 0x000fe4000c781270 */
[----:B------:R-:W-:Y:S01]  /*1e720*/  LEA.HI.X.SX32 R5, R0, R13, 0x1, P6 ;  /* 0x0000000d00057211 */ /* 0x000fe200030f0eff */
[----:B------:R-:W-:Y:S01]  /*1e730*/  IMAD R0, R3, 0x2, R22 ;  /* 0x0000000203007824 */ /* 0x000fe200078e0216 */
[C---:B-1----:R-:W-:Y:S02]  /*1e740*/  PRMT R25, R7.reuse, 0x7772, RZ ;  /* 0x0000777207197816 */ /* 0x042fe400000000ff */
[----:B------:R-:W-:Y:S02]  /*1e750*/  IADD3 R6, P6, PT, R22, R14, RZ ;  /* 0x0000000e16067210 */ /* 0x000fe40007fde0ff */
[----:B------:R-:W-:Y:S01]  /*1e760*/  LOP3.LUT R24, R2, 0x26, RZ, 0xfc, !PT ;  /* 0x0000002602187812 */ /* 0x000fe200078efcff */
[----:B------:R1:W-:Y:S01]  /*1e770*/  @P1 STG.E.U8 desc[UR22][R4.64], R25 ;  /* 0x0000001904001986 */ /* 0x0003e2000c101116 */
[----:B------:R-:W-:-:S02]  /*1e780*/  PRMT R15, R7, 0x7773, RZ ;  /* 0x00007773070f7816 */ /* 0x000fc400000000ff */
[-C--:B------:R-:W-:Y:S02]  /*1e790*/  LEA.HI.X.SX32 R7, R22, R13.reuse, 0x1, P6 ;  /* 0x0000000d16077211 */ /* 0x080fe400030f0eff */
[----:B------:R-:W-:Y:S01]  /*1e7a0*/  ISETP.LT.AND P1, PT, R24, UR15, !P0 ;  /* 0x0000000f18007c0c */ /* 0x000fe2000c721270 */
[----:B------:R-:W-:Y:S01]  /*1e7b0*/  IMAD R24, R3, 0x2, R0 ;  /* 0x0000000203187824 */ /* 0x000fe200078e0200 */
[----:B0-----:R-:W-:Y:S01]  /*1e7c0*/  IADD3 R20, P6, PT, R0, R14, RZ ;  /* 0x0000000e00147210 */ /* 0x001fe20007fde0ff */
[----:B------:R0:W-:Y:S01]  /*1e7d0*/  @P2 STG.E.U8 desc[UR22][R6.64], R15 ;  /* 0x0000000f06002986 */ /* 0x0001e2000c101116 */
[----:B------:R-:W-:Y:S02]  /*1e7e0*/  LOP3.LUT R22, R2, 0x28, RZ, 0xfc, !PT ;  /* 0x0000002802167812 */ /* 0x000fe400078efcff */
[----:B------:R-:W-:Y:S02]  /*1e7f0*/  LEA.HI.X.SX32 R21, R0, R13, 0x1, P6 ;  /* 0x0000000d00157211 */ /* 0x000fe400030f0eff */
[----:B------:R-:W-:-:S02]  /*1e800*/  ISETP.LT.AND P2, PT, R22, UR15, !P0 ;  /* 0x0000000f16007c0c */ /* 0x000fc4000c741270 */
[-C--:B------:R-:W-:Y:S02]  /*1e810*/  IADD3 R22, P6, PT, R24, R14.reuse, RZ ;  /* 0x0000000e18167210 */ /* 0x080fe40007fde0ff */
[----:B--2---:R-:W-:Y:S02]  /*1e820*/  PRMT R27, R16, 0x7770, RZ ;  /* 0x00007770101b7816 */ /* 0x004fe400000000ff */
[----:B------:R-:W-:Y:S01]  /*1e830*/  LEA.HI.X.SX32 R23, R24, R13, 0x1, P6 ;  /* 0x0000000d18177211 */ /* 0x000fe200030f0eff */
[C---:B------:R-:W-:Y:S01]  /*1e840*/  IMAD R24, R3.reuse, 0x2, R24 ;  /* 0x0000000203187824 */ /* 0x040fe200078e0218 */
[----:B------:R-:W-:Y:S01]  /*1e850*/  LOP3.LUT R0, R2, 0x2a, RZ, 0xfc, !PT ;  /* 0x0000002a02007812 */ /* 0x000fe200078efcff */
[----:B------:R2:W-:Y:S01]  /*1e860*/  @P5 STG.E.U8 desc[UR22][R20.64], R27 ;  /* 0x0000001b14005986 */ /* 0x0005e2000c101116 */
[----:B-1----:R-:W-:Y:S02]  /*1e870*/  PRMT R25, R16, 0x7771, RZ ;  /* 0x0000777110197816 */ /* 0x002fe400000000ff */
[----:B------:R-:W-:Y:S01]  /*1e880*/  ISETP.LT.AND P5, PT, R0, UR15, !P0 ;  /* 0x0000000f00007c0c */ /* 0x000fe2000c7a1270 */
[----:B------:R-:W-:Y:S01]  /*1e890*/  IMAD R0, R3, 0x2, R24 ;  /* 0x0000000203007824 */ /* 0x000fe200078e0218 */
[----:B------:R-:W-:Y:S01]  /*1e8a0*/  LOP3.LUT R5, R2, 0x2c, RZ, 0xfc, !PT ;  /* 0x0000002c02057812 */ /* 0x000fe200078efcff */
[----:B------:R1:W-:Y:S01]  /*1e8b0*/  @P4 STG.E.U8 desc[UR22][R22.64], R25 ;  /* 0x0000001916004986 */ /* 0x0003e2000c101116 */
[----:B------:R-:W-:-:S02]  /*1e8c0*/  IADD3 R4, P6, PT, R24, R14, RZ ;  /* 0x0000000e18047210 */ /* 0x000fc40007fde0ff */
[----:B------:R-:W-:Y:S02]  /*1e8d0*/  ISETP.LT.AND P4, PT, R5, UR15, !P0 ;  /* 0x0000000f05007c0c */ /* 0x000fe4000c781270 */
[-C--:B------:R-:W-:Y:S02]  /*1e8e0*/  LEA.HI.X.SX32 R5, R24, R13.reuse, 0x1, P6 ;  /* 0x0000000d18057211 */ /* 0x080fe400030f0eff */
[-C--:B0-----:R-:W-:Y:S02]  /*1e8f0*/  IADD3 R6, P6, PT, R0, R14.reuse, RZ ;  /* 0x0000000e00067210 */ /* 0x081fe40007fde0ff */
[C---:B------:R-:W-:Y:S02]  /*1e900*/  PRMT R15, R16.reuse, 0x7772, RZ ;  /* 0x00007772100f7816 */ /* 0x040fe400000000ff */
[----:B--2---:R-:W-:Y:S01]  /*1e910*/  PRMT R27, R16, 0x7773, RZ ;  /* 0x00007773101b7816 */ /* 0x004fe200000000ff */
[C---:B------:R-:W-:Y:S01]  /*1e920*/  IMAD R16, R3.reuse, 0x2, R0 ;  /* 0x0000000203107824 */ /* 0x040fe200078e0200 */
[----:B------:R-:W-:Y:S01]  /*1e930*/  LEA.HI.X.SX32 R7, R0, R13, 0x1, P6 ;  /* 0x0000000d00077211 */ /* 0x000fe200030f0eff */
[----:B------:R0:W-:Y:S01]  /*1e940*/  @P3 STG.E.U8 desc[UR22][R4.64], R15 ;  /* 0x0000000f04003986 */ /* 0x0001e2000c101116 */
[----:B-1----:R-:W-:Y:S01]  /*1e950*/  LOP3.LUT R22, R2, 0x30, RZ, 0xfc, !PT ;  /* 0x0000003002167812 */ /* 0x002fe200078efcff */
[----:B------:R-:W-:Y:S01]  /*1e960*/  IMAD R0, R3, 0x2, R16 ;  /* 0x0000000203007824 */ /* 0x000fe200078e0210 */
[----:B------:R-:W-:Y:S01]  /*1e970*/  IADD3 R20, P6, PT, R16, R14, RZ ;  /* 0x0000000e10147210 */ /* 0x000fe20007fde0ff */
[----:B------:R1:W-:Y:S01]  /*1e980*/  @P1 STG.E.U8 desc[UR22][R6.64], R27 ;  /* 0x0000001b06001986 */ /* 0x0003e2000c101116 */
[----:B------:R-:W-:-:S02]  /*1e990*/  ISETP.LT.AND P1, PT, R22, UR15, !P0 ;  /* 0x0000000f16007c0c */ /* 0x000fc4000c721270 */
[-C--:B------:R-:W-:Y:S02]  /*1e9a0*/  LEA.HI.X.SX32 R21, R16, R13.reuse, 0x1, P6 ;  /* 0x0000000d10157211 */ /* 0x080fe400030f0eff */
[C---:B------:R-:W-:Y:S02]  /*1e9b0*/  IADD3 R22, P6, PT, R0.reuse, R14, RZ ;  /* 0x0000000e00167210 */ /* 0x040fe40007fde0ff */
[----:B------:R-:W-:Y:S02]  /*1e9c0*/  PRMT R25, R17, 0x7770, RZ ;  /* 0x0000777011197816 */ /* 0x000fe400000000ff */
[----:B------:R-:W-:Y:S01]  /*1e9d0*/  LEA.HI.X.SX32 R23, R0, R13, 0x1, P6 ;  /* 0x0000000d00177211 */ /* 0x000fe200030f0eff */
[----:B------:R-:W-:Y:S01]  /*1e9e0*/  IMAD R0, R3, 0x2, R0 ;  /* 0x0000000203007824 */ /* 0x000fe200078e0200 */
[C---:B------:R-:W-:Y:S01]  /*1e9f0*/  LOP3.LUT R16, R2.reuse, 0x32, RZ, 0xfc, !PT ;  /* 0x0000003202107812 */ /* 0x040fe200078efcff */
[----:B------:R-:W-:Y:S01]  /*1ea00*/  @P2 STG.E.U8 desc[UR22][R20.64], R25 ;  /* 0x0000001914002986 */ /* 0x000fe2000c101116 */
[----:B------:R-:W-:-:S02]  /*1ea10*/  LOP3.LUT R26, R2, 0x2e, RZ, 0xfc, !PT ;  /* 0x0000002e021a7812 */ /* 0x000fc400078efcff */
[----:B0-----:R-:W-:Y:S02]  /*1ea20*/  PRMT R15, R17, 0x7771, RZ ;  /* 0x00007771110f7816 */ /* 0x001fe400000000ff */
[----:B------:R-:W-:Y:S01]  /*1ea30*/  ISETP.LT.AND P2, PT, R16, UR15, !P0 ;  /* 0x0000000f10007c0c */ /* 0x000fe2000c741270 */
[----:B------:R-:W-:Y:S01]  /*1ea40*/  IMAD R16, R3, 0x2, R0 ;  /* 0x0000000203107824 */ /* 0x000fe200078e0200 */
[----:B------:R-:W-:Y:S01]  /*1ea50*/  LOP3.LUT R5, R2, 0x34, RZ, 0xfc, !PT ;  /* 0x0000003402057812 */ /* 0x000fe200078efcff */
[----:B------:R0:W-:Y:S01]  /*1ea60*/  @P5 STG.E.U8 desc[UR22][R22.64], R15 ;  /* 0x0000000f16005986 */ /* 0x0001e2000c101116 */
[----:B------:R-:W-:Y:S02]  /*1ea70*/  IADD3 R4, P6, PT, R0, R14, RZ ;  /* 0x0000000e00047210 */ /* 0x000fe40007fde0ff */
[----:B------:R-:W-:Y:S02]  /*1ea80*/  ISETP.LT.AND P3, PT, R26, UR15, !P0 ;  /* 0x0000000f1a007c0c */ /* 0x000fe4000c761270 */
[----:B------:R-:W-:-:S02]  /*1ea90*/  ISETP.LT.AND P5, PT, R5, UR15, !P0 ;  /* 0x0000000f05007c0c */ /* 0x000fc4000c7a1270 */
[-C--:B------:R-:W-:Y:S01]  /*1eaa0*/  LEA.HI.X.SX32 R5, R0, R13.reuse, 0x1, P6 ;  /* 0x0000000d00057211 */ /* 0x080fe200030f0eff */
[----:B------:R-:W-:Y:S01]  /*1eab0*/  IMAD R0, R3, 0x2, R16 ;  /* 0x0000000203007824 */ /* 0x000fe200078e0210 */
[CC--:B-1----:R-:W-:Y:S02]  /*1eac0*/  IADD3 R6, P6, PT, R16.reuse, R14.reuse, RZ ;  /* 0x0000000e10067210 */ /* 0x0c2fe40007fde0ff */
[----:B------:R-:W-:Y:S01]  /*1ead0*/  PRMT R27, R17, 0x7772, RZ ;  /* 0x00007772111b7816 */ /* 0x000fe200000000ff */
[----:B0-----:R-:W-:Y:S01]  /*1eae0*/  IMAD R22, R3, 0x2, R0 ;  /* 0x0000000203167824 */ /* 0x001fe200078e0200 */
[----:B------:R-:W-:Y:S02]  /*1eaf0*/  PRMT R25, R17, 0x7773, RZ ;  /* 0x0000777311197816 */ /* 0x000fe400000000ff */
[----:B------:R-:W-:Y:S01]  /*1eb00*/  LEA.HI.X.SX32 R7, R16, R13, 0x1, P6 ;  /* 0x0000000d10077211 */ /* 0x000fe200030f0eff */
[----:B------:R0:W-:Y:S01]  /*1eb10*/  @P4 STG.E.U8 desc[UR22][R4.64], R27 ;  /* 0x0000001b04004986 */ /* 0x0001e2000c101116 */
[----:B------:R-:W-:-:S02]  /*1eb20*/  IADD3 R16, P6, PT, R0, R14, RZ ;  /* 0x0000000e00107210 */ /* 0x000fc40007fde0ff */
[----:B------:R-:W-:Y:S01]  /*1eb30*/  LOP3.LUT R20, R2, 0x38, RZ, 0xfc, !PT ;  /* 0x0000003802147812 */ /* 0x000fe200078efcff */
[----:B------:R1:W-:Y:S01]  /*1eb40*/  @P3 STG.E.U8 desc[UR22][R6.64], R25 ;  /* 0x0000001906003986 */ /* 0x0003e2000c101116 */
[-C--:B------:R-:W-:Y:S02]  /*1eb50*/  LEA.HI.X.SX32 R17, R0, R13.reuse, 0x1, P6 ;  /* 0x0000000d00117211 */ /* 0x080fe400030f0eff */
[----:B------:R-:W-:Y:S02]  /*1eb60*/  ISETP.LT.AND P3, PT, R20, UR15, !P0 ;  /* 0x0000000f14007c0c */ /* 0x000fe4000c761270 */
[----:B------:R-:W-:Y:S02]  /*1eb70*/  IADD3 R20, P6, PT, R22, R14, RZ ;  /* 0x0000000e16147210 */ /* 0x000fe40007fde0ff */
[----:B------:R-:W-:Y:S02]  /*1eb80*/  PRMT R15, R18, 0x7770, RZ ;  /* 0x00007770120f7816 */ /* 0x000fe400000000ff */
[----:B------:R-:W-:Y:S01]  /*1eb90*/  LEA.HI.X.SX32 R21, R22, R13, 0x1, P6 ;  /* 0x0000000d16157211 */ /* 0x000fe200030f0eff */
[----:B------:R-:W-:Y:S01]  /*1eba0*/  IMAD R22, R3, 0x2, R22 ;  /* 0x0000000203167824 */ /* 0x000fe200078e0216 */
[C---:B------:R-:W-:Y:S01]  /*1ebb0*/  LOP3.LUT R0, R2.reuse, 0x3a, RZ, 0xfc, !PT ;  /* 0x0000003a02007812 */ /* 0x040fe200078efcff */
[----:B------:R2:W-:Y:S01]  /*1ebc0*/  @P1 STG.E.U8 desc[UR22][R16.64], R15 ;  /* 0x0000000f10001986 */ /* 0x0005e2000c101116 */
[----:B------:R-:W-:-:S02]  /*1ebd0*/  LOP3.LUT R24, R2, 0x36, RZ, 0xfc, !PT ;  /* 0x0000003602187812 */ /* 0x000fc400078efcff */
[----:B------:R-:W-:Y:S02]  /*1ebe0*/  PRMT R23, R18, 0x7771, RZ ;  /* 0x0000777112177816 */ /* 0x000fe400000000ff */
[----:B------:R-:W-:Y:S01]  /*1ebf0*/  ISETP.LT.AND P1, PT, R0, UR15, !P0 ;  /* 0x0000000f00007c0c */ /* 0x000fe2000c721270 */
[----:B------:R-:W-:Y:S01]  /*1ec00*/  IMAD R0, R3, 0x2, R22 ;  /* 0x0000000203007824 */ /* 0x000fe200078e0216 */
[----:B0-----:R-:W-:Y:S01]  /*1ec10*/  LOP3.LUT R5, R2, 0x3c, RZ, 0xfc, !PT ;  /* 0x0000003c02057812 */ /* 0x001fe200078efcff */
[----:B------:R0:W-:Y:S01]  /*1ec20*/  @P2 STG.E.U8 desc[UR22][R20.64], R23 ;  /* 0x0000001714002986 */ /* 0x0001e2000c101116 */
[----:B------:R-:W-:Y:S02]  /*1ec30*/  IADD3 R4, P6, PT, R22, R14, RZ ;  /* 0x0000000e16047210 */ /* 0x000fe40007fde0ff */
[----:B------:R-:W-:Y:S02]  /*1ec40*/  ISETP.LT.AND P4, PT, R24, UR15, !P0 ;  /* 0x0000000f18007c0c */ /* 0x000fe4000c781270 */
[----:B------:R-:W-:-:S02]  /*1ec50*/  ISETP.LT.AND P2, PT, R5, UR15, !P0 ;  /* 0x0000000f05007c0c */ /* 0x000fc4000c741270 */
[-C--:B------:R-:W-:Y:S02]  /*1ec60*/  LEA.HI.X.SX32 R5, R22, R13.reuse, 0x1, P6 ;  /* 0x0000000d16057211 */ /* 0x080fe400030f0eff */
[-C--:B-1----:R-:W-:Y:S02]  /*1ec70*/  IADD3 R6, P6, PT, R0, R14.reuse, RZ ;  /* 0x0000000e00067210 */ /* 0x082fe40007fde0ff */
[C---:B------:R-:W-:Y:S02]  /*1ec80*/  PRMT R25, R18.reuse, 0x7772, RZ ;  /* 0x0000777212197816 */ /* 0x040fe400000000ff */
[----:B--2---:R-:W-:Y:S01]  /*1ec90*/  PRMT R15, R18, 0x7773, RZ ;  /* 0x00007773120f7816 */ /* 0x004fe200000000ff */
[C---:B------:R-:W-:Y:S01]  /*1eca0*/  IMAD R18, R3.reuse, 0x2, R0 ;  /* 0x0000000203127824 */ /* 0x040fe200078e0200 */
[----:B------:R-:W-:Y:S01]  /*1ecb0*/  LEA.HI.X.SX32 R7, R0, R13, 0x1, P6 ;  /* 0x0000000d00077211 */ /* 0x000fe200030f0eff */
[----:B------:R1:W-:Y:S01]  /*1ecc0*/  @P5 STG.E.U8 desc[UR22][R4.64], R25 ;  /* 0x0000001904005986 */ /* 0x0003e2000c101116 */
[----:B0-----:R-:W-:Y:S01]  /*1ecd0*/  LOP3.LUT R20, R2, 0x40, RZ, 0xfc, !PT ;  /* 0x0000004002147812 */ /* 0x001fe200078efcff */
[----:B------:R-:W-:Y:S01]  /*1ece0*/  IMAD R0, R3, 0x2, R18 ;  /* 0x0000000203007824 */ /* 0x000fe200078e0212 */
[----:B------:R-:W-:Y:S01]  /*1ecf0*/  IADD3 R16, P6, PT, R18, R14, RZ ;  /* 0x0000000e12107210 */ /* 0x000fe20007fde0ff */
[----:B------:R-:W-:Y:S01]  /*1ed00*/  @P4 STG.E.U8 desc[UR22][R6.64], R15 ;  /* 0x0000000f06004986 */ /* 0x000fe2000c101116 */
[----:B------:R-:W-:-:S02]  /*1ed10*/  ISETP.LT.AND P4, PT, R20, UR15, !P0 ;  /* 0x0000000f14007c0c */ /* 0x000fc4000c781270 */
[-C--:B------:R-:W-:Y:S02]  /*1ed20*/  LEA.HI.X.SX32 R17, R18, R13.reuse, 0x1, P6 ;  /* 0x0000000d12117211 */ /* 0x080fe400030f0eff */
[C---:B------:R-:W-:Y:S02]  /*1ed30*/  IADD3 R20, P6, PT, R0.reuse, R14, RZ ;  /* 0x0000000e00147210 */ /* 0x040fe40007fde0ff */
[----:B------:R-:W-:Y:S02]  /*1ed40*/  PRMT R23, R19, 0x7770, RZ ;  /* 0x0000777013177816 */ /* 0x000fe400000000ff */
[----:B------:R-:W-:Y:S01]  /*1ed50*/  LEA.HI.X.SX32 R21, R0, R13, 0x1, P6 ;  /* 0x0000000d00157211 */ /* 0x000fe200030f0eff */
[----:B------:R-:W-:Y:S01]  /*1ed60*/  IMAD R0, R3, 0x2, R0 ;  /* 0x0000000203007824 */ /* 0x000fe200078e0200 */
[----:B------:R-:W-:Y:S01]  /*1ed70*/  LOP3.LUT R18, R2, 0x42, RZ, 0xfc, !PT ;  /* 0x0000004202127812 */ /* 0x000fe200078efcff */
[----:B------:R0:W-:Y:S01]  /*1ed80*/  @P3 STG.E.U8 desc[UR22][R16.64], R23 ;  /* 0x0000001710003986 */ /* 0x0001e2000c101116 */
[----:B-1----:R-:W-:-:S02]  /*1ed90*/  PRMT R25, R19, 0x7771, RZ ;  /* 0x0000777113197816 */ /* 0x002fc400000000ff */
[----:B------:R-:W-:Y:S02]  /*1eda0*/  LOP3.LUT R5, R2, 0x44, RZ, 0xfc, !PT ;  /* 0x0000004402057812 */ /* 0x000fe400078efcff */
[----:B------:R-:W-:Y:S01]  /*1edb0*/  ISETP.LT.AND P3, PT, R18, UR15, !P0 ;  /* 0x0000000f12007c0c */ /* 0x000fe2000c761270 */
[----:B------:R-:W-:Y:S01]  /*1edc0*/  IMAD R18, R3, 0x2, R0 ;  /* 0x0000000203127824 */ /* 0x000fe200078e0200 */
[----:B------:R-:W-:Y:S01]  /*1edd0*/  IADD3 R4, P6, PT, R0, R14, RZ ;  /* 0x0000000e00047210 */ /* 0x000fe20007fde0ff */
[----:B------:R-:W-:Y:S01]  /*1ede0*/  @P1 STG.E.U8 desc[UR22][R20.64], R25 ;  /* 0x0000001914001986 */ /* 0x000fe2000c101116 */
[----:B------:R-:W-:Y:S02]  /*1edf0*/  LOP3.LUT R24, R2, 0x3e, RZ, 0xfc, !PT ;  /* 0x0000003e02187812 */ /* 0x000fe400078efcff */
[----:B------:R-:W-:Y:S02]  /*1ee00*/  ISETP.LT.AND P1, PT, R5, UR15, !P0 ;  /* 0x0000000f05007c0c */ /* 0x000fe4000c721270 */
[----:B------:R-:W-:Y:S01]  /*1ee10*/  LEA.HI.X.SX32 R5, R0, R13, 0x1, P6 ;  /* 0x0000000d00057211 */ /* 0x000fe200030f0eff */
[----:B------:R-:W-:Y:S01]  /*1ee20*/  IMAD R0, R3, 0x2, R18 ;  /* 0x0000000203007824 */ /* 0x000fe200078e0212 */
[----:B0-----:R-:W-:-:S02]  /*1ee30*/  PRMT R23, R19, 0x7772, RZ ;  /* 0x0000777213177816 */ /* 0x001fc400000000ff */
[----:B------:R-:W-:Y:S02]  /*1ee40*/  ISETP.LT.AND P5, PT, R24, UR15, !P0 ;  /* 0x0000000f18007c0c */ /* 0x000fe4000c7a1270 */
[-C--:B------:R-:W-:Y:S01]  /*1ee50*/  IADD3 R6, P6, PT, R18, R14.reuse, RZ ;  /* 0x0000000e12067210 */ /* 0x080fe20007fde0ff */
[----:B------:R0:W-:Y:S01]  /*1ee60*/  @P2 STG.E.U8 desc[UR22][R4.64], R23 ;  /* 0x0000001704002986 */ /* 0x0001e2000c101116 */
[----:B------:R-:W-:Y:S02]  /*1ee70*/  LOP3.LUT R16, R2, 0x46, RZ, 0xfc, !PT ;  /* 0x0000004602107812 */ /* 0x000fe400078efcff */
[----:B------:R-:W-:Y:S02]  /*1ee80*/  LEA.HI.X.SX32 R7, R18, R13, 0x1, P6 ;  /* 0x0000000d12077211 */ /* 0x000fe400030f0eff */
[----:B------:R-:W-:Y:S02]  /*1ee90*/  ISETP.LT.AND P2, PT, R16, UR15, !P0 ;  /* 0x0000000f10007c0c */ /* 0x000fe4000c741270 */
[----:B------:R-:W-:-:S02]  /*1eea0*/  IADD3 R16, P6, PT, R0, R14, RZ ;  /* 0x0000000e00107210 */ /* 0x000fc40007fde0ff */
[----:B------:R-:W-:Y:S02]  /*1eeb0*/  PRMT R15, R19, 0x7773, RZ ;  /* 0x00007773130f7816 */ /* 0x000fe400000000ff */
[----:B------:R-:W-:Y:S01]  /*1eec0*/  LEA.HI.X.SX32 R17, R0, R13, 0x1, P6 ;  /* 0x0000000d00117211 */ /* 0x000fe200030f0eff */
[C---:B------:R-:W-:Y:S01]  /*1eed0*/  IMAD R0, R3.reuse, 0x2, R0 ;  /* 0x0000000203007824 */ /* 0x040fe200078e0200 */
[----:B------:R-:W-:Y:S01]  /*1eee0*/  LOP3.LUT R18, R2, 0x48, RZ, 0xfc, !PT ;  /* 0x0000004802127812 */ /* 0x000fe200078efcff */
[----:B------:R1:W-:Y:S01]  /*1eef0*/  @P5 STG.E.U8 desc[UR22][R6.64], R15 ;  /* 0x0000000f06005986 */ /* 0x0003e2000c101116 */
[----:B------:R-:W-:Y:S02]  /*1ef00*/  PRMT R19, R8, 0x7770, RZ ;  /* 0x0000777008137816 */ /* 0x000fe400000000ff */
[----:B------:R-:W-:Y:S01]  /*1ef10*/  ISETP.LT.AND P5, PT, R18, UR15, !P0 ;  /* 0x0000000f12007c0c */ /* 0x000fe2000c7a1270 */
[----:B------:R-:W-:Y:S01]  /*1ef20*/  IMAD R18, R3, 0x2, R0 ;  /* 0x0000000203127824 */ /* 0x000fe200078e0200 */
[----:B0-----:R-:W-:Y:S01]  /*1ef30*/  IADD3 R4, P6, PT, R0, R14, RZ ;  /* 0x0000000e00047210 */ /* 0x001fe20007fde0ff */
[----:B------:R0:W-:Y:S01]  /*1ef40*/  @P4 STG.E.U8 desc[UR22][R16.64], R19 ;  /* 0x0000001310004986 */ /* 0x0001e2000c101116 */
[----:B------:R-:W-:-:S02]  /*1ef50*/  LOP3.LUT R20, R2, 0x4a, RZ, 0xfc, !PT ;  /* 0x0000004a02147812 */ /* 0x000fc400078efcff */
[----:B------:R-:W-:Y:S01]  /*1ef60*/  LEA.HI.X.SX32 R5, R0, R13, 0x1, P6 ;  /* 0x0000000d00057211 */ /* 0x000fe200030f0eff */
[----:B------:R-:W-:Y:S01]  /*1ef70*/  IMAD R0, R3, 0x2, R18 ;  /* 0x0000000203007824 */ /* 0x000fe200078e0212 */
[----:B------:R-:W-:Y:S02]  /*1ef80*/  ISETP.LT.AND P4, PT, R20, UR15, !P0 ;  /* 0x0000000f14007c0c */ /* 0x000fe4000c781270 */
[----:B-1----:R-:W-:Y:S02]  /*1ef90*/  PRMT R15, R8, 0x7771, RZ ;  /* 0x00007771080f7816 */ /* 0x002fe400000000ff */
        /* <DEDUP_REMOVED lines=13> */
[----:B------:R-:W-:Y:S02]  /*1f070*/  PRMT R21, R8, 0x7773, RZ ;  /* 0x0000777308157816 */ /* 0x000fe400000000ff */
[----:B------:R-:W-:Y:S01]  /*1f080*/  LEA.HI.X.SX32 R19, R20, R13, 0x1, P6 ;  /* 0x0000000d14137211 */ /* 0x000fe200030f0eff */
[----:B------:R-:W-:Y:S01]  /*1f090*/  IMAD R20, R3, 0x2, R20 ;  /* 0x0000000203147824 */ /* 0x000fe200078e0214 */
[----:B------:R-:W-:Y:S01]  /*1f0a0*/  LOP3.LUT R0, R2, 0x50, RZ, 0xfc, !PT ;  /* 0x0000005002007812 */ /* 0x000fe200078efcff */
[----:B------:R2:W-:Y:S01]  /*1f0b0*/  @P2 STG.E.U8 desc[UR22][R16.64], R21 ;  /* 0x0000001510002986 */ /* 0x0005e2000c101116 */
[----:B-1----:R-:W-:Y:S02]  /*1f0c0*/  PRMT R15, R9, 0x7770, RZ ;  /* 0x00007770090f7816 */ /* 0x002fe400000000ff */
[----:B------:R-:W-:Y:S01]  /*1f0d0*/  ISETP.LT.AND P2, PT, R0, UR15, !P0 ;  /* 0x0000000f00007c0c */ /* 0x000fe2000c741270 */
[C---:B------:R-:W-:Y:S01]  /*1f0e0*/  IMAD R0, R3.reuse, 0x2, R20 ;  /* 0x0000000203007824 */ /* 0x040fe200078e0214 */
[----:B------:R-:W-:Y:S01]  /*1f0f0*/  LOP3.LUT R5, R2, 0x52, RZ, 0xfc, !PT ;  /* 0x0000005202057812 */ /* 0x000fe200078efcff */
[----:B------:R1:W-:Y:S01]  /*1f100*/  @P5 STG.E.U8 desc[UR22][R18.64], R15 ;  /* 0x0000000f12005986 */ /* 0x0003e2000c101116 */
[----:B------:R-:W-:Y:S01]  /*1f110*/  IADD3 R4, P6, PT, R20, R14, RZ ;  /* 0x0000000e14047210 */ /* 0x000fe20007fde0ff */
[----:B------:R-:W-:Y:S01]  /*1f120*/  IMAD R8, R3, 0x2, R0 ;  /* 0x0000000203087824 */ /* 0x000fe200078e0200 */
[----:B------:R-:W-:-:S02]  /*1f130*/  ISETP.LT.AND P5, PT, R5, UR15, !P0 ;  /* 0x0000000f05007c0c */ /* 0x000fc4000c7a1270 */
[-C--:B------:R-:W-:Y:S02]  /*1f140*/  LEA.HI.X.SX32 R5, R20, R13.reuse, 0x1, P6 ;  /* 0x0000000d14057211 */ /* 0x080fe400030f0eff */
[CC--:B0-----:R-:W-:Y:S02]  /*1f150*/  IADD3 R6, P6, PT, R0.reuse, R14.reuse, RZ ;  /* 0x0000000e00067210 */ /* 0x0c1fe40007fde0ff */
[----:B------:R-:W-:Y:S02]  /*1f160*/  PRMT R23, R9, 0x7771, RZ ;  /* 0x0000777109177816 */ /* 0x000fe400000000ff */
[----:B------:R-:W-:Y:S01]  /*1f170*/  LEA.HI.X.SX32 R7, R0, R13, 0x1, P6 ;  /* 0x0000000d00077211 */ /* 0x000fe200030f0eff */
[----:B------:R-:W-:Y:S01]  /*1f180*/  IMAD R0, R3, 0x2, R8 ;  /* 0x0000000203007824 */ /* 0x000fe200078e0208 */
[----:B--2---:R-:W-:Y:S01]  /*1f190*/  IADD3 R16, P6, PT, R8, R14, RZ ;  /* 0x0000000e08107210 */ /* 0x004fe20007fde0ff */
[----:B------:R0:W-:Y:S01]  /*1f1a0*/  @P4 STG.E.U8 desc[UR22][R4.64], R23 ;  /* 0x0000001704004986 */ /* 0x0001e2000c101116 */
[----:B------:R-:W-:-:S02]  /*1f1b0*/  PRMT R21, R9, 0x7772, RZ ;  /* 0x0000777209157816 */ /* 0x000fc400000000ff */
[-C--:B------:R-:W-:Y:S02]  /*1f1c0*/  LEA.HI.X.SX32 R17, R8, R13.reuse, 0x1, P6 ;  /* 0x0000000d08117211 */ /* 0x080fe400030f0eff */
[----:B-1----:R-:W-:Y:S01]  /*1f1d0*/  LOP3.LUT R18, R2, 0x56, RZ, 0xfc, !PT ;  /* 0x0000005602127812 */ /* 0x002fe200078efcff */
[----:B------:R1:W-:Y:S01]  /*1f1e0*/  @P3 STG.E.U8 desc[UR22][R6.64], R21 ;  /* 0x0000001506003986 */ /* 0x0003e2000c101116 */
[----:B------:R-:W-:Y:S02]  /*1f1f0*/  IADD3 R8, P6, PT, R0, R14, RZ ;  /* 0x0000000e00087210 */ /* 0x000fe40007fde0ff */
[----:B------:R-:W-:Y:S02]  /*1f200*/  PRMT R15, R9, 0x7773, RZ ;  /* 0x00007773090f7816 */ /* 0x000fe400000000ff */
[----:B------:R-:W-:Y:S02]  /*1f210*/  ISETP.LT.AND P3, PT, R18, UR15, !P0 ;  /* 0x0000000f12007c0c */ /* 0x000fe4000c761270 */
[----:B------:R-:W-:Y:S01]  /*1f220*/  LEA.HI.X.SX32 R9, R0, R13, 0x1, P6 ;  /* 0x0000000d00097211 */ /* 0x000fe200030f0eff */
[C---:B------:R-:W-:Y:S01]  /*1f230*/  IMAD R0, R3.reuse, 0x2, R0 ;  /* 0x0000000203007824 */ /* 0x040fe200078e0200 */
[C---:B------:R-:W-:Y:S01]  /*1f240*/  LOP3.LUT R18, R2.reuse, 0x58, RZ, 0xfc, !PT ;  /* 0x0000005802127812 */ /* 0x040fe200078efcff */
[----:B------:R2:W-:Y:S01]  /*1f250*/  @P1 STG.E.U8 desc[UR22][R16.64], R15 ;  /* 0x0000000f10001986 */ /* 0x0005e2000c101116 */
[----:B------:R-:W-:Y:S01]  /*1f260*/  LOP3.LUT R22, R2, 0x54, RZ, 0xfc, !PT ;  /* 0x0000005402167812 */ /* 0x000fe200078efcff */
[----:B0-----:R-:W-:Y:S01]  /*1f270*/  IMAD R4, R3, 0x2, R0 ;  /* 0x0000000203047824 */ /* 0x001fe200078e0200 */
[----:B------:R-:W-:-:S02]  /*1f280*/  PRMT R5, R10, 0x7770, RZ ;  /* 0x000077700a057816 */ /* 0x000fc400000000ff */
[----:B------:R-:W-:Y:S02]  /*1f290*/  ISETP.LT.AND P1, PT, R18, UR15, !P0 ;  /* 0x0000000f12007c0c */ /* 0x000fe4000c721270 */
[----:B-1----:R-:W-:Y:S01]  /*1f2a0*/  LOP3.LUT R6, R2, 0x5a, RZ, 0xfc, !PT ;  /* 0x0000005a02067812 */ /* 0x002fe200078efcff */
[----:B------:R0:W-:Y:S01]  /*1f2b0*/  @P2 STG.E.U8 desc[UR22][R8.64], R5 ;  /* 0x0000000508002986 */ /* 0x0001e2000c101116 */
[----:B------:R-:W-:Y:S02]  /*1f2c0*/  IADD3 R18, P6, PT, R0, R14, RZ ;  /* 0x0000000e00127210 */ /* 0x000fe40007fde0ff */
[----:B------:R-:W-:Y:S02]  /*1f2d0*/  ISETP.LT.AND P4, PT, R22, UR15, !P0 ;  /* 0x0000000f16007c0c */ /* 0x000fe4000c781270 */
[----:B------:R-:W-:Y:S02]  /*1f2e0*/  ISETP.LT.AND P2, PT, R6, UR15, !P0 ;  /* 0x0000000f06007c0c */ /* 0x000fe4000c741270 */
[----:B------:R-:W-:Y:S01]  /*1f2f0*/  LEA.HI.X.SX32 R19, R0, R13, 0x1, P6 ;  /* 0x0000000d00137211 */ /* 0x000fe200030f0eff */
[----:B------:R-:W-:Y:S01]  /*1f300*/  IMAD R0, R3, 0x2, R4 ;  /* 0x0000000203007824 */ /* 0x000fe200078e0204 */
[----:B------:R-:W-:-:S02]  /*1f310*/  PRMT R25, R10, 0x7771, RZ ;  /* 0x000077710a197816 */ /* 0x000fc400000000ff */
[----:B------:R-:W-:Y:S01]  /*1f320*/  LOP3.LUT R6, R2, 0x5c, RZ, 0xfc, !PT ;  /* 0x0000005c02067812 */ /* 0x000fe200078efcff */
[----:B------:R-:W-:Y:S01]  /*1f330*/  IMAD R22, R3, 0x2, R0 ;  /* 0x0000000203167824 */ /* 0x000fe200078e0200 */
[-C--:B--2---:R-:W-:Y:S01]  /*1f340*/  IADD3 R16, P6, PT, R4, R14.reuse, RZ ;  /* 0x0000000e04107210 */ /* 0x084fe20007fde0ff */
[----:B------:R-:W-:Y:S01]  /*1f350*/  @P5 STG.E.U8 desc[UR22][R18.64], R25 ;  /* 0x0000001912005986 */ /* 0x000fe2000c101116 */
[----:B------:R-:W-:Y:S02]  /*1f360*/  PRMT R23, R10, 0x7772, RZ ;  /* 0x000077720a177816 */ /* 0x000fe400000000ff */
[----:B------:R-:W-:Y:S02]  /*1f370*/  LEA.HI.X.SX32 R17, R4, R13, 0x1, P6 ;  /* 0x0000000d04117211 */ /* 0x000fe400030f0eff */
[----:B------:R-:W-:Y:S02]  /*1f380*/  ISETP.LT.AND P5, PT, R6, UR15, !P0 ;  /* 0x0000000f06007c0c */ /* 0x000fe4000c7a1270 */
[----:B------:R-:W1:Y:S01]  /*1f390*/  LDS.128 R4, [R12+0x800] ;  /* 0x000800000c047984 */ /* 0x000e620000000c00 */
[----:B0-----:R-:W-:-:S02]  /*1f3a0*/  IADD3 R8, P6, PT, R0, R14, RZ ;  /* 0x0000000e00087210 */ /* 0x001fc40007fde0ff */
[----:B------:R-:W-:Y:S01]  /*1f3b0*/  LOP3.LUT R20, R2, 0x5e, RZ, 0xfc, !PT ;  /* 0x0000005e02147812 */ /* 0x000fe200078efcff */
[----:B------:R0:W-:Y:S01]  /*1f3c0*/  @P4 STG.E.U8 desc[UR22][R16.64], R23 ;  /* 0x0000001710004986 */ /* 0x0001e2000c101116 */
[-C--:B------:R-:W-:Y:S01]  /*1f3d0*/  LEA.HI.X.SX32 R9, R0, R13.reuse, 0x1, P6 ;  /* 0x0000000d00097211 */ /* 0x080fe200030f0eff */
[----:B------:R-:W-:Y:S01]  /*1f3e0*/  IMAD R0, R3, 0x2, R22 ;  /* 0x0000000203007824 */ /* 0x000fe200078e0216 */
[----:B------:R-:W-:Y:S02]  /*1f3f0*/  ISETP.LT.AND P4, PT, R20, UR15, !P0 ;  /* 0x0000000f14007c0c */ /* 0x000fe4000c781270 */
[----:B------:R-:W-:Y:S02]  /*1f400*/  IADD3 R20, P6, PT, R22, R14, RZ ;  /* 0x0000000e16147210 */ /* 0x000fe40007fde0ff */
[----:B------:R-:W-:Y:S02]  /*1f410*/  PRMT R15, R10, 0x7773, RZ ;  /* 0x000077730a0f7816 */ /* 0x000fe400000000ff */
[----:B------:R-:W-:-:S02]  /*1f420*/  LEA.HI.X.SX32 R21, R22, R13, 0x1, P6 ;  /* 0x0000000d16157211 */ /* 0x000fc400030f0eff */
[----:B------:R-:W-:Y:S01]  /*1f430*/  LOP3.LUT R10, R2, 0x60, RZ, 0xfc, !PT ;  /* 0x00000060020a7812 */ /* 0x000fe200078efcff */
[----:B------:R2:W-:Y:S01]  /*1f440*/  @P3 STG.E.U8 desc[UR22][R8.64], R15 ;  /* 0x0000000f08003986 */ /* 0x0005e2000c101116 */
[C---:B0-----:R-:W-:Y:S02]  /*1f450*/  IADD3 R16, P6, PT, R0.reuse, R14, RZ ;  /* 0x0000000e00107210 */ /* 0x041fe40007fde0ff */
[----:B------:R-:W-:Y:S02]  /*1f460*/  PRMT R23, R11, 0x7770, RZ ;  /* 0x000077700b177816 */ /* 0x000fe400000000ff */
[----:B------:R-:W-:Y:S01]  /*1f470*/  LEA.HI.X.SX32 R17, R0, R13, 0x1, P6 ;  /* 0x0000000d00117211 */ /* 0x000fe200030f0eff */
[----:B------:R-:W-:Y:S01]  /*1f480*/  IMAD R0, R3, 0x2, R0 ;  /* 0x0000000203007824 */ /* 0x000fe200078e0200 */
[----:B------:R-:W-:Y:S01]  /*1f490*/  PRMT R19, R11, 0x7771, RZ ;  /* 0x000077710b137816 */ /* 0x000fe200000000ff */
[----:B------:R0:W-:Y:S01]  /*1f4a0*/  @P1 STG.E.U8 desc[UR22][R20.64], R23 ;  /* 0x0000001714001986 */ /* 0x0001e2000c101116 */
[----:B------:R-:W-:Y:S01]  /*1f4b0*/  ISETP.LT.AND P3, PT, R10, UR15, !P0 ;  /* 0x0000000f0a007c0c */ /* 0x000fe2000c761270 */
[----:B------:R-:W-:Y:S01]  /*1f4c0*/  IMAD R12, R3, 0x2, R0 ;  /* 0x00000002030c7824 */ /* 0x000fe200078e0200 */
[C---:B------:R-:W-:Y:S01]  /*1f4d0*/  LOP3.LUT R10, R2.reuse, 0x62, RZ, 0xfc, !PT ;  /* 0x00000062020a7812 */ /* 0x040fe200078efcff */
[----:B------:R3:W-:Y:S01]  /*1f4e0*/  @P2 STG.E.U8 desc[UR22][R16.64], R19 ;  /* 0x0000001310002986 */ /* 0x0007e2000c101116 */
[----:B--2---:R-:W-:-:S02]  /*1f4f0*/  LOP3.LUT R9, R2, 0x64, RZ, 0xfc, !PT ;  /* 0x0000006402097812 */ /* 0x004fc400078efcff */
[-C--:B------:R-:W-:Y:S02]  /*1f500*/  IADD3 R8, P6, PT, R0, R14.reuse, RZ ;  /* 0x0000000e00087210 */ /* 0x080fe40007fde0ff */
[----:B------:R-:W-:Y:S02]  /*1f510*/  ISETP.LT.AND P2, PT, R9, UR15, !P0 ;  /* 0x0000000f09007c0c */ /* 0x000fe4000c741270 */
[----:B------:R-:W-:Y:S02]  /*1f520*/  ISETP.LT.AND P1, PT, R10, UR15, !P0 ;  /* 0x0000000f0a007c0c */ /* 0x000fe4000c721270 */
[----:B------:R-:W-:Y:S01]  /*1f530*/  LEA.HI.X.SX32 R9, R0, R13, 0x1, P6 ;  /* 0x0000000d00097211 */ /* 0x000fe200030f0eff */
[----:B------:R-:W-:Y:S01]  /*1f540*/  IMAD R0, R3, 0x2, R12 ;  /* 0x0000000203007824 */ /* 0x000fe200078e020c */
[----:B0-----:R-:W-:Y:S02]  /*1f550*/  PRMT R21, R11, 0x7772, RZ ;  /* 0x000077720b157816 */ /* 0x001fe400000000ff */
[----:B------:R-:W-:-:S02]  /*1f560*/  IADD3 R10, P6, PT, R12, R14, RZ ;  /* 0x0000000e0c0a7210 */ /* 0x000fc40007fde0ff */
[----:B------:R-:W-:Y:S01]  /*1f570*/  LOP3.LUT R18, R2, 0x66, RZ, 0xfc, !PT ;  /* 0x0000006602127812 */ /* 0x000fe200078efcff */
[----:B------:R0:W-:Y:S01]  /*1f580*/  @P5 STG.E.U8 desc[UR22][R8.64], R21 ;  /* 0x0000001508005986 */ /* 0x0001e2000c101116 */
[----:B------:R-:W-:Y:S02]  /*1f590*/  PRMT R15, R11, 0x7773, RZ ;  /* 0x000077730b0f7816 */ /* 0x000fe400000000ff */
[----:B------:R-:W-:Y:S01]  /*1f5a0*/  LEA.HI.X.SX32 R11, R12, R13, 0x1, P6 ;  /* 0x0000000d0c0b7211 */ /* 0x000fe200030f0eff */
[----:B------:R-:W-:Y:S01]  /*1f5b0*/  IMAD R12, R3, 0x2, R0 ;  /* 0x00000002030c7824 */ /* 0x000fe200078e0200 */
[----:B------:R-:W-:Y:S02]  /*1f5c0*/  ISETP.LT.AND P5, PT, R18, UR15, !P0 ;  /* 0x0000000f12007c0c */ /* 0x000fe4000c7a1270 */
[----:B---3--:R-:W-:Y:S01]  /*1f5d0*/  IADD3 R16, P6, PT, R0, R14, RZ ;  /* 0x0000000e00107210 */ /* 0x008fe20007fde0ff */
[----:B------:R-:W-:Y:S01]  /*1f5e0*/  @P4 STG.E.U8 desc[UR22][R10.64], R15 ;  /* 0x0000000f0a004986 */ /* 0x000fe2000c101116 */
[----:B------:R-:W-:-:S02]  /*1f5f0*/  LOP3.LUT R18, R2, 0x68, RZ, 0xfc, !PT ;  /* 0x0000006802127812 */ /* 0x000fc400078efcff */
[-C--:B------:R-:W-:Y:S02]  /*1f600*/  LEA.HI.X.SX32 R17, R0, R13.reuse, 0x1, P6 ;  /* 0x0000000d00117211 */ /* 0x080fe400030f0eff */
[----:B------:R-:W-:Y:S02]  /*1f610*/  ISETP.LT.AND P4, PT, R18, UR15, !P0 ;  /* 0x0000000f12007c0c */ /* 0x000fe4000c781270 */
[----:B------:R-:W-:Y:S02]  /*1f620*/  IADD3 R18, P6, PT, R12, R14, RZ ;  /* 0x0000000e0c127210 */ /* 0x000fe40007fde0ff */
[----:B-1----:R-:W-:Y:S02]  /*1f630*/  PRMT R23, R4, 0x7770, RZ ;  /* 0x0000777004177816 */ /* 0x002fe400000000ff */
[----:B------:R-:W-:Y:S01]  /*1f640*/  LEA.HI.X.SX32 R19, R12, R13, 0x1, P6 ;  /* 0x0000000d0c137211 */ /* 0x000fe200030f0eff */
[----:B------:R-:W-:Y:S01]  /*1f650*/  IMAD R12, R3, 0x2, R12 ;  /* 0x00000002030c7824 */ /* 0x000fe200078e020c */
[----:B------:R-:W-:Y:S01]  /*1f660*/  LOP3.LUT R0, R2, 0x6a, RZ, 0xfc, !PT ;  /* 0x0000006a02007812 */ /* 0x000fe200078efcff */
[----:B------:R1:W-:Y:S01]  /*1f670*/  @P3 STG.E.U8 desc[UR22][R16.64], R23 ;  /* 0x0000001710003986 */ /* 0x0003e2000c101116 */
[----:B------:R-:W-:-:S02]  /*1f680*/  PRMT R25, R4, 0x7771, RZ ;  /* 0x0000777104197816 */ /* 0x000fc400000000ff */
[----:B------:R-:W-:Y:S01]  /*1f690*/  ISETP.LT.AND P3, PT, R0, UR15, !P0 ;  /* 0x0000000f00007c0c */ /* 0x000fe2000c761270 */
[----:B------:R-:W-:Y:S01]  /*1f6a0*/  IMAD R0, R3, 0x2, R12 ;  /* 0x0000000203007824 */ /* 0x000fe200078e020c */
[----:B0-----:R-:W-:Y:S01]  /*1f6b0*/  LOP3.LUT R9, R2, 0x6c, RZ, 0xfc, !PT ;  /* 0x0000006c02097812 */ /* 0x001fe200078efcff */
[----:B------:R0:W-:Y:S01]  /*1f6c0*/  @P1 STG.E.U8 desc[UR22][R18.64], R25 ;  /* 0x0000001912001986 */ /* 0x0001e2000c101116 */
[C---:B------:R-:W-:Y:S02]  /*1f6d0*/  IADD3 R8, P6, PT, R12.reuse, R14, RZ ;  /* 0x0000000e0c087210 */ /* 0x040fe40007fde0ff */
[----:B------:R-:W-:Y:S02]  /*1f6e0*/  ISETP.LT.AND P1, PT, R9, UR15, !P0 ;  /* 0x0000000f09007c0c */ /* 0x000fe4000c721270 */
[----:B------:R-:W-:Y:S02]  /*1f6f0*/  LEA.HI.X.SX32 R9, R12, R13, 0x1, P6 ;  /* 0x0000000d0c097211 */ /* 0x000fe400030f0eff */
[----:B-1----:R-:W-:-:S02]  /*1f700*/  PRMT R23, R4, 0x7772, RZ ;  /* 0x0000777204177816 */ /* 0x002fc400000000ff */
[----:B------:R-:W-:Y:S01]  /*1f710*/  PRMT R21, R4, 0x7773, RZ ;  /* 0x0000777304157816 */ /* 0x000fe200000000ff */
[C---:B------:R-:W-:Y:S01]  /*1f720*/  IMAD R4, R3.reuse, 0x2, R0 ;  /* 0x0000000203047824 */ /* 0x040fe200078e0200 */
[-C--:B------:R-:W-:Y:S01]  /*1f730*/  IADD3 R10, P6, PT, R0, R14.reuse, RZ ;  /* 0x0000000e000a7210 */ /* 0x080fe20007fde0ff */
[----:B------:R1:W-:Y:S01]  /*1f740*/  @P2 STG.E.U8 desc[UR22][R8.64], R23 ;  /* 0x0000001708002986 */ /* 0x0003e2000c101116 */
[----:B------:R-:W-:Y:S02]  /*1f750*/  LOP3.LUT R15, R2, 0x6e, RZ, 0xfc, !PT ;  /* 0x0000006e020f7812 */ /* 0x000fe400078efcff */
[-C--:B------:R-:W-:Y:S01]  /*1f760*/  LEA.HI.X.SX32 R11, R0, R13.reuse, 0x1, P6 ;  /* 0x0000000d000b7211 */ /* 0x080fe200030f0eff */
[----:B------:R-:W-:Y:S01]  /*1f770*/  IMAD R0, R3, 0x2, R4 ;  /* 0x0000000203007824 */ /* 0x000fe200078e0204 */
[C---:B------:R-:W-:Y:S02]  /*1f780*/  IADD3 R16, P6, PT, R4.reuse, R14, RZ ;  /* 0x0000000e04107210 */ /* 0x040fe40007fde0ff */
[----:B------:R-:W-:Y:S01]  /*1f790*/  ISETP.LT.AND P2, PT, R15, UR15, !P0 ;  /* 0x0000000f0f007c0c */ /* 0x000fe2000c741270 */
[----:B------:R2:W-:Y:S01]  /*1f7a0*/  @P5 STG.E.U8 desc[UR22][R10.64], R21 ;  /* 0x000000150a005986 */ /* 0x0005e2000c101116 */
[----:B------:R-:W-:-:S02]  /*1f7b0*/  LEA.HI.X.SX32 R17, R4, R13, 0x1, P6 ;  /* 0x0000000d04117211 */ /* 0x000fc400030f0eff */
[C---:B0-----:R-:W-:Y:S02]  /*1f7c0*/  IADD3 R18, P6, PT, R0.reuse, R14, RZ ;  /* 0x0000000e00127210 */ /* 0x041fe40007fde0ff */
[----:B------:R-:W-:Y:S02]  /*1f7d0*/  PRMT R15, R5, 0x7770, RZ ;  /* 0x00007770050f7816 */ /* 0x000fe400000000ff */
[----:B------:R-:W-:Y:S01]  /*1f7e0*/  LEA.HI.X.SX32 R19, R0, R13, 0x1, P6 ;  /* 0x0000000d00137211 */ /* 0x000fe200030f0eff */
[----:B------:R-:W-:Y:S01]  /*1f7f0*/  IMAD R0, R3, 0x2, R0 ;  /* 0x0000000203007824 */ /* 0x000fe200078e0200 */
[----:B------:R-:W-:Y:S01]  /*1f800*/  LOP3.LUT R4, R2, 0x72, RZ, 0xfc, !PT ;  /* 0x0000007202047812 */ /* 0x000fe200078efcff */
[----:B------:R0:W-:Y:S01]  /*1f810*/  @P4 STG.E.U8 desc[UR22][R16.64], R15 ;  /* 0x0000000f10004986 */ /* 0x0001e2000c101116 */
[----:B-1----:R-:W-:Y:S01]  /*1f820*/  PRMT R23, R5, 0x7771, RZ ;  /* 0x0000777105177816 */ /* 0x002fe200000000ff */
[----:B--2---:R-:W-:Y:S01]  /*1f830*/  IMAD R10, R3, 0x2, R0 ;  /* 0x00000002030a7824 */ /* 0x004fe200078e0200 */
[----:B------:R-:W-:-:S02]  /*1f840*/  ISETP.LT.AND P4, PT, R4, UR15, !P0 ;  /* 0x0000000f04007c0c */ /* 0x000fc4000c781270 */
[----:B------:R-:W-:Y:S01]  /*1f850*/  LOP3.LUT R4, R2, 0x74, RZ, 0xfc, !PT ;  /* 0x0000007402047812 */ /* 0x000fe200078efcff */
[----:B------:R1:W-:Y:S01]  /*1f860*/  @P3 STG.E.U8 desc[UR22][R18.64], R23 ;  /* 0x0000001712003986 */ /* 0x0003e2000c101116 */
[-C--:B------:R-:W-:Y:S02]  /*1f870*/  IADD3 R8, P6, PT, R0, R14.reuse, RZ ;  /* 0x0000000e00087210 */ /* 0x080fe40007fde0ff */
[----:B------:R-:W-:Y:S02]  /*1f880*/  ISETP.LT.AND P3, PT, R4, UR15, !P0 ;  /* 0x0000000f04007c0c */ /* 0x000fe4000c761270 */
[----:B------:R-:W-:Y:S01]  /*1f890*/  LEA.HI.X.SX32 R9, R0, R13, 0x1, P6 ;  /* 0x0000000d00097211 */ /* 0x000fe200030f0eff */
[----:B------:R-:W-:Y:S01]  /*1f8a0*/  IMAD R0, R3, 0x2, R10 ;  /* 0x0000000203007824 */ /* 0x000fe200078e020a */
[----:B------:R-:W-:Y:S02]  /*1f8b0*/  IADD3 R4, P6, PT, R10, R14, RZ ;  /* 0x0000000e0a047210 */ /* 0x000fe40007fde0ff */
[----:B------:R-:W-:-:S02]  /*1f8c0*/  LOP3.LUT R12, R2, 0x70, RZ, 0xfc, !PT ;  /* 0x00000070020c7812 */ /* 0x000fc400078efcff */
[C---:B------:R-:W-:Y:S02]  /*1f8d0*/  PRMT R21, R5.reuse, 0x7772, RZ ;  /* 0x0000777205157816 */ /* 0x040fe400000000ff */
[----:B0-----:R-:W-:Y:S02]  /*1f8e0*/  PRMT R15, R5, 0x7773, RZ ;  /* 0x00007773050f7816 */ /* 0x001fe400000000ff */
[----:B------:R-:W-:Y:S01]  /*1f8f0*/  LEA.HI.X.SX32 R5, R10, R13, 0x1, P6 ;  /* 0x0000000d0a057211 */ /* 0x000fe200030f0eff */
[----:B------:R-:W-:Y:S01]  /*1f900*/  @P1 STG.E.U8 desc[UR22][R8.64], R21 ;  /* 0x0000001508001986 */ /* 0x000fe2000c101116 */
[----:B------:R-:W-:Y:S01]  /*1f910*/  ISETP.LT.AND P5, PT, R12, UR15, !P0 ;  /* 0x0000000f0c007c0c */ /* 0x000fe2000c7a1270 */
[----:B------:R-:W-:Y:S01]  /*1f920*/  IMAD R12, R3, 0x2, R0 ;  /* 0x00000002030c7824 */ /* 0x000fe200078e0200 */
[----:B------:R-:W-:Y:S01]  /*1f930*/  LOP3.LUT R11, R2, 0x76, RZ, 0xfc, !PT ;  /* 0x00000076020b7812 */ /* 0x000fe200078efcff */
[----:B------:R0:W-:Y:S01]  /*1f940*/  @P2 STG.E.U8 desc[UR22][R4.64], R15 ;  /* 0x0000000f04002986 */ /* 0x0001e2000c101116 */
[----:B------:R-:W-:-:S02]  /*1f950*/  IADD3 R10, P6, PT, R0, R14, RZ ;  /* 0x0000000e000a7210 */ /* 0x000fc40007fde0ff */
[----:B------:R-:W-:Y:S02]  /*1f960*/  LOP3.LUT R16, R2, 0x78, RZ, 0xfc, !PT ;  /* 0x0000007802107812 */ /* 0x000fe400078efcff */
[----:B------:R-:W-:Y:S02]  /*1f970*/  ISETP.LT.AND P1, PT, R11, UR15, !P0 ;  /* 0x0000000f0b007c0c */ /* 0x000fe4000c721270 */
[----:B------:R-:W-:Y:S01]  /*1f980*/  LEA.HI.X.SX32 R11, R0, R13, 0x1, P6 ;  /* 0x0000000d000b7211 */ /* 0x000fe200030f0eff */
[----:B------:R-:W-:Y:S01]  /*1f990*/  IMAD R0, R3, 0x2, R12 ;  /* 0x0000000203007824 */ /* 0x000fe200078e020c */
[----:B------:R-:W-:Y:S02]  /*1f9a0*/  ISETP.LT.AND P2, PT, R16, UR15, !P0 ;  /* 0x0000000f10007c0c */ /* 0x000fe4000c741270 */
[----:B------:R-:W-:Y:S02]  /*1f9b0*/  IADD3 R16, P6, PT, R12, R14, RZ ;  /* 0x0000000e0c107210 */ /* 0x000fe40007fde0ff */
[----:B-1----:R-:W-:-:S02]  /*1f9c0*/  PRMT R19, R6, 0x7770, RZ ;  /* 0x0000777006137816 */ /* 0x002fc400000000ff */
[-C--:B------:R-:W-:Y:S01]  /*1f9d0*/  LEA.HI.X.SX32 R17, R12, R13.reuse, 0x1, P6 ;  /* 0x0000000d0c117211 */ /* 0x080fe200030f0eff */
[C---:B------:R-:W-:Y:S01]  /*1f9e0*/  IMAD R12, R3.reuse, 0x2, R0 ;  /* 0x00000002030c7824 */ /* 0x040fe200078e0200 */
[-C--:B0-----:R-:W-:Y:S01]  /*1f9f0*/  IADD3 R4, P6, PT, R0, R14.reuse, RZ ;  /* 0x0000000e00047210 */ /* 0x081fe20007fde0ff */
[----:B------:R0:W-:Y:S01]  /*1fa00*/  @P5 STG.E.U8 desc[UR22][R10.64], R19 ;  /* 0x000000130a005986 */ /* 0x0001e2000c101116 */
[----:B------:R-:W-:Y:S01]  /*1fa10*/  PRMT R15, R6, 0x7771, RZ ;  /* 0x00007771060f7816 */ /* 0x000fe200000000ff */
[C---:B------:R-:W-:Y:S01]  /*1fa20*/  IMAD R18, R3.reuse, 0x2, R12 ;  /* 0x0000000203127824 */ /* 0x040fe200078e020c */
[----:B------:R-:W-:Y:S02]  /*1fa30*/  LOP3.LUT R8, R2, 0x7a, RZ, 0xfc, !PT ;  /* 0x0000007a02087812 */ /* 0x000fe400078efcff */
[----:B------:R-:W-:Y:S01]  /*1fa40*/  LEA.HI.X.SX32 R5, R0, R13, 0x1, P6 ;  /* 0x0000000d00057211 */ /* 0x000fe200030f0eff */
[C---:B------:R-:W-:Y:S01]  /*1fa50*/  IMAD R0, R3.reuse, 0x2, R18 ;  /* 0x0000000203007824 */ /* 0x040fe200078e0212 */
[----:B------:R-:W-:Y:S01]  /*1fa60*/  ISETP.LT.AND P5, PT, R8, UR15, !P0 ;  /* 0x0000000f08007c0c */ /* 0x000fe2000c7a1270 */
[----:B------:R1:W-:Y:S01]  /*1fa70*/  @P4 STG.E.U8 desc[UR22][R16.64], R15 ;  /* 0x0000000f10004986 */ /* 0x0003e2000c101116 */
[----:B------:R-:W-:Y:S01]  /*1fa80*/  IADD3 R8, P4, PT, R12, R14, RZ ;  /* 0x0000000e0c087210 */ /* 0x000fe20007f9e0ff */
[----:B------:R-:W-:Y:S01]  /*1fa90*/  IMAD R20, R3, 0x2, R0 ;  /* 0x0000000203147824 */ /* 0x000fe200078e0200 */
[----:B------:R-:W-:-:S02]  /*1faa0*/  LOP3.LUT R21, R2, 0x7c, RZ, 0xfc, !PT ;  /* 0x0000007c02157812 */ /* 0x000fc400078efcff */
[-C--:B0-----:R-:W-:Y:S01]  /*1fab0*/  IADD3 R10, P6, PT, R18, R14.reuse, RZ ;  /* 0x0000000e120a7210 */ /* 0x081fe20007fde0ff */
[----:B------:R-:W-:Y:S01]  /*1fac0*/  IMAD R3, R3, 0x2, R20 ;  /* 0x0000000203037824 */ /* 0x000fe200078e0214 */
[-C--:B------:R-:W-:Y:S02]  /*1fad0*/  LEA.HI.X.SX32 R9, R12, R13.reuse, 0x1, P4 ;  /* 0x0000000d0c097211 */ /* 0x080fe400020f0eff */
[----:B------:R-:W-:Y:S02]  /*1fae0*/  LEA.HI.X.SX32 R11, R18, R13, 0x1, P6 ;  /* 0x0000000d120b7211 */ /* 0x000fe400030f0eff */
[-C--:B------:R-:W-:Y:S02]  /*1faf0*/  IADD3 R18, P6, PT, R0, R14.reuse, RZ ;  /* 0x0000000e00127210 */ /* 0x080fe40007fde0ff */
[----:B-1----:R-:W-:Y:S02]  /*1fb00*/  IADD3 R16, P4, PT, R20, R14, RZ ;  /* 0x0000000e14107210 */ /* 0x002fe40007f9e0ff */
[----:B------:R-:W-:-:S02]  /*1fb10*/  LOP3.LUT R2, R2, 0x7e, RZ, 0xfc, !PT ;  /* 0x0000007e02027812 */ /* 0x000fc400078efcff */
[-C--:B------:R-:W-:Y:S02]  /*1fb20*/  LEA.HI.X.SX32 R19, R0, R13.reuse, 0x1, P6 ;  /* 0x0000000d00137211 */ /* 0x080fe400030f0eff */
[-C--:B------:R-:W-:Y:S02]  /*1fb30*/  LEA.HI.X.SX32 R17, R20, R13.reuse, 0x1, P4 ;  /* 0x0000000d14117211 */ /* 0x080fe400020f0eff */
[----:B------:R-:W-:Y:S02]  /*1fb40*/  IADD3 R14, P6, PT, R3, R14, RZ ;  /* 0x0000000e030e7210 */ /* 0x000fe40007fde0ff */
[----:B------:R-:W-:Y:S02]  /*1fb50*/  ISETP.LT.AND P4, PT, R21, UR15, !P0 ;  /* 0x0000000f15007c0c */ /* 0x000fe4000c781270 */
[----:B------:R-:W-:Y:S02]  /*1fb60*/  ISETP.LT.AND P0, PT, R2, UR15, !P0 ;  /* 0x0000000f02007c0c */ /* 0x000fe4000c701270 */
[----:B------:R-:W-:-:S02]  /*1fb70*/  LEA.HI.X.SX32 R15, R3, R13, 0x1, P6 ;  /* 0x0000000d030f7211 */ /* 0x000fc400030f0eff */
[C---:B------:R-:W-:Y:S02]  /*1fb80*/  PRMT R25, R6.reuse, 0x7772, RZ ;  /* 0x0000777206197816 */ /* 0x040fe400000000ff */
[----:B------:R-:W-:Y:S02]  /*1fb90*/  PRMT R23, R6, 0x7773, RZ ;  /* 0x0000777306177816 */ /* 0x000fe400000000ff */
[C---:B------:R-:W-:Y:S01]  /*1fba0*/  PRMT R3, R7.reuse, 0x7773, RZ ;  /* 0x0000777307037816 */ /* 0x040fe200000000ff */
[----:B------:R0:W-:Y:S01]  /*1fbb0*/  @P3 STG.E.U8 desc[UR22][R4.64], R25 ;  /* 0x0000001904003986 */ /* 0x0001e2000c101116 */
[C---:B------:R-:W-:Y:S02]  /*1fbc0*/  PRMT R13, R7.reuse, 0x7772, RZ ;  /* 0x00007772070d7816 */ /* 0x040fe400000000ff */
[C---:B------:R-:W-:Y:S01]  /*1fbd0*/  PRMT R21, R7.reuse, 0x7771, RZ ;  /* 0x0000777107157816 */ /* 0x040fe200000000ff */
[----:B------:R0:W-:Y:S01]  /*1fbe0*/  @P1 STG.E.U8 desc[UR22][R8.64], R23 ;  /* 0x0000001708001986 */ /* 0x0001e2000c101116 */
[----:B------:R-:W-:-:S05]  /*1fbf0*/  PRMT R7, R7, 0x7770, RZ ;  /* 0x0000777007077816 */ /* 0x000fca00000000ff */
[----:B------:R0:W-:Y:S04]  /*1fc00*/  @P2 STG.E.U8 desc[UR22][R10.64], R7 ;  /* 0x000000070a002986 */ /* 0x0001e8000c101116 */
[----:B------:R0:W-:Y:S04]  /*1fc10*/  @P5 STG.E.U8 desc[UR22][R18.64], R21 ;  /* 0x0000001512005986 */ /* 0x0001e8000c101116 */
[----:B------:R0:W-:Y:S04]  /*1fc20*/  @P4 STG.E.U8 desc[UR22][R16.64], R13 ;  /* 0x0000000d10004986 */ /* 0x0001e8000c101116 */
[----:B------:R0:W-:Y:S01]  /*1fc30*/  @P0 STG.E.U8 desc[UR22][R14.64], R3 ;  /* 0x000000030e000986 */ /* 0x0001e2000c101116 */
[----:B------:R-:W-:Y:S06]  /*1fc40*/  BAR.SYNC.DEFER_BLOCKING 0x0 ;  /* 0x0000000000007b1d */ /* 0x000fec0000010000 */
[----:B------:R-:W-:Y:S05]  /*1fc50*/  BRA.U UP0, `(.L_x_13) ;  /* 0x0000000100a07547 */ /* 0x000fea000b800000 */
[----:B------:R-:W1:Y:S01]  /*1fc60*/  S2UR UR5, SR_CgaCtaId ;  /* 0x00000000000579c3 */ /* 0x000e620000008800 */
[----:B------:R-:W-:Y:S01]  /*1fc70*/  NOP ;  /* 0x0000000000007918 */ /* 0x000fe20000000000 */
[----:B------:R-:W-:Y:S01]  /*1fc80*/  UMOV UR4, 0x50 ;  /* 0x0000005000047882 */ /* 0x000fe20000000000 */
[----:B------:R-:W-:Y:S02]  /*1fc90*/  IMAD.U32 R0, RZ, RZ, UR7 ;  /* 0x00000007ff007e24 */ /* 0x000fe4000f8e00ff */
[----:B0-----:R-:W-:Y:S02]  /*1fca0*/  IMAD.MOV.U32 R3, RZ, RZ, 0xf ;  /* 0x0000000fff037424 */ /* 0x001fe400078e00ff */
[----:B------:R-:W-:Y:S01]  /*1fcb0*/  IMAD.MOV.U32 R7, RZ, RZ, 0x1 ;  /* 0x00000001ff077424 */ /* 0x000fe200078e00ff */
[----:B------:R-:W-:-:S04]  /*1fcc0*/  LOP3.LUT R0, R0, 0xffff, RZ, 0xc0, !PT ;  /* 0x0000ffff00007812 */ /* 0x000fc800078ec0ff */
[----:B------:R-:W-:-:S05]  /*1fcd0*/  SHF.R.U32.HI R0, RZ, 0x5, R0 ;  /* 0x00000005ff007819 */ /* 0x000fca0000011600 */
[----:B------:R-:W-:Y:S01]  /*1fce0*/  VIADD R2, R0, 0x10 ;  /* 0x0000001000027836 */ /* 0x000fe20000000000 */
[----:B------:R-:W-:Y:S01]  /*1fcf0*/  SHF.L.U32 R0, R3, R0, RZ ;  /* 0x0000000003007219 */ /* 0x000fe200000006ff */
[----:B-1----:R-:W-:-:S03]  /*1fd00*/  ULEA UR6, UR5, UR4, 0x18 ;  /* 0x0000000405067291 */ /* 0x002fc6000f8ec0ff */
[----:B------:R-:W-:-:S04]  /*1fd10*/  SHF.L.U32 R3, R7, R2, RZ ;  /* 0x0000000207037219 */ /* 0x000fc800000006ff */
[----:B------:R-:W-:Y:S02]  /*1fd20*/  LOP3.LUT R0, R3, R0, RZ, 0xfc, !PT ;  /* 0x0000000003007212 */ /* 0x000fe400078efcff */
[----:B------:R-:W0:Y:S02]  /*1fd30*/  LDS R5, [UR6] ;  /* 0x00000006ff057984 */ /* 0x000e240008000800 */
[C---:B------:R-:W-:Y:S02]  /*1fd40*/  LOP3.LUT R2, R0.reuse, 0xffff, RZ, 0xc0, !PT ;  /* 0x0000ffff00027812 */ /* 0x040fe400078ec0ff */
[----:B0-----:R-:W-:-:S04]  /*1fd50*/  LOP3.LUT R3, R0, 0xffff, R5, 0x80, !PT ;  /* 0x0000ffff00037812 */ /* 0x001fc800078e8005 */
[----:B------:R-:W-:-:S13]  /*1fd60*/  ISETP.NE.AND P0, PT, R3, R2, PT ;  /* 0x000000020300720c */ /* 0x000fda0003f05270 */
[----:B------:R-:W-:Y:S05]  /*1fd70*/  @P0 BRA `(.L_x_14) ;  /* 0x0000000000500947 */ /* 0x000fea0003800000 */
[----:B------:R-:W-:Y:S02]  /*1fd80*/  SHF.R.U32.HI R5, RZ, 0x10, R5 ;  /* 0x00000010ff057819 */ /* 0x000fe40000011605 */
[----:B------:R-:W-:-:S04]  /*1fd90*/  SHF.R.U32.HI R2, RZ, 0x10, R0 ;  /* 0x00000010ff027819 */ /* 0x000fc80000011600 */
[----:B------:R-:W-:-:S04]  /*1fda0*/  LOP3.LUT R5, R5, R2, RZ, 0xc0, !PT ;  /* 0x0000000205057212 */ /* 0x000fc800078ec0ff */
[----:B------:R-:W-:-:S13]  /*1fdb0*/  ISETP.NE.AND P0, PT, R5, R2, PT ;  /* 0x000000020500720c */ /* 0x000fda0003f05270 */
[----:B------:R-:W-:Y:S05]  /*1fdc0*/  @P0 BRA `(.L_x_15) ;  /* 0x0000000000300947 */ /* 0x000fea0003800000 */
[----:B------:R-:W-:Y:S01]  /*1fdd0*/  R2UR UR4, R0 ;  /* 0x00000000000472ca */ /* 0x000fe200000e0000 */
[----:B------:R-:W-:Y:S01]  /*1fde0*/  VOTEU.ANY UR5, UPT, PT ;  /* 0x0000000000057886 */ /* 0x000fe200038e0100 */
[----:B------:R-:W0:Y:S01]  /*1fdf0*/  S2R R0, SR_LANEID ;  /* 0x0000000000007919 */ /* 0x000e220000000000 */
[----:B------:R-:W-:-:S10]  /*1fe00*/  UFLO.U32 UR5, UR5 ;  /* 0x00000005000572bd */ /* 0x000fd400080e0000 */
[----:B------:R-:W-:-:S06]  /*1fe10*/  ULOP3.LUT UR4, URZ, UR4, URZ, 0x33, !UPT ;  /* 0x00000004ff047292 */ /* 0x000fcc000f8e33ff */
[----:B------:R-:W-:-:S04]  /*1fe20*/  IMAD.U32 R2, RZ, RZ, UR4 ;  /* 0x00000004ff027e24 */ /* 0x000fc8000f8e00ff */
[----:B------:R-:W1:Y:S02]  /*1fe30*/  REDUX UR7, R2 ;  /* 0x00000000020773c4 */ /* 0x000e640000000000 */
[----:B------:R2:W-:Y:S01]  /*1fe40*/  UTCATOMSWS.AND URZ, UR4 ;  /* 0x0000000400ff79e3 */ /* 0x0005e20008000000 */
[----:B0-----:R-:W-:Y:S01]  /*1fe50*/  ISETP.EQ.U32.AND P0, PT, R0, UR5, PT ;  /* 0x0000000500007c0c */ /* 0x001fe2000bf02070 */
[----:B-1----:R-:W-:-:S12]  /*1fe60*/  IMAD.U32 R0, RZ, RZ, UR7 ;  /* 0x00000007ff007e24 */ /* 0x002fd8000f8e00ff */
[----:B------:R2:W-:Y:S01]  /*1fe70*/  @P0 ATOMS.AND RZ, [UR6], R0 ;  /* 0x00000000ffff098c */ /* 0x0005e2000a800006 */
[----:B------:R-:W-:Y:S05]  /*1fe80*/  BRA `(.L_x_13) ;  /* 0x0000000000147947 */ /* 0x000fea0003800000 */
.L_x_15:
[----:B------:R-:W-:-:S07]  /*1fe90*/  MOV R2, 0x1feb0 ;  /* 0x0001feb000027802 */ /* 0x000fce0000000f00 */
[----:B------:R-:W-:Y:S05]  /*1fea0*/  CALL.REL.NOINC `($__internal_0_$__cuda_sm10x_tcgen05_guardrail_trap_col_being_dealloced_not_returned_by_alloc) ;  /* 0x00000000002c7944 */ /* 0x000fea0003c00000 */
[----:B------:R-:W-:Y:S05]  /*1feb0*/  BRA `(.L_x_13) ;  /* 0x0000000000087947 */ /* 0x000fea0003800000 */
.L_x_14:
[----:B------:R-:W-:-:S07]  /*1fec0*/  MOV R2, 0x1fee0 ;  /* 0x0001fee000027802 */ /* 0x000fce0000000f00 */
[----:B------:R-:W-:Y:S05]  /*1fed0*/  CALL.REL.NOINC `($__internal_2_$__cuda_sm10x_tcgen05_guardrail_trap_unallocated_columns_being_dealloced) ;  /* 0x0000000000387944 */ /* 0x000fea0003c00000 */
.L_x_13:
[----:B------:R-:W-:Y:S01]  /*1fee0*/  NOP ;  /* 0x0000000000007918 */ /* 0x000fe20000000000 */
[----:B--2---:R-:W-:Y:S05]  /*1fef0*/  EXIT ;  /* 0x000000000000794d */ /* 0x004fea0003800000 */
.L_x_8:
[----:B------:R-:W1:Y:S02]  /*1ff00*/  SYNCS.PHASECHK.TRANS64.TRYWAIT P4, [UR8], R2 ;  /* 0x00000002ff0075a7 */ /* 0x000e640008081108 */
[----:B-1----:R-:W-:Y:S05]  /*1ff10*/  @!P4 BRA `(.L_x_8) ;  /* 0xfffffffc00f8c947 */ /* 0x002fea000383ffff */
[----:B------:R-:W-:Y:S05]  /*1ff20*/  BRA `(.L_x_16) ;  /* 0xffffff64008c7947 */ /* 0x000fea000383ffff */
.L_x_12:
[----:B------:R-:W0:Y:S02]  /*1ff30*/  SYNCS.PHASECHK.TRANS64.TRYWAIT P0, [UR8], R3 ;  /* 0x00000003ff0075a7 */ /* 0x000e240008001108 */
[----:B0-----:R-:W-:Y:S05]  /*1ff40*/  @!P0 BRA `(.L_x_12) ;  /* 0xfffffffc00f88947 */ /* 0x001fea000383ffff */
[----:B------:R-:W-:Y:S05]  /*1ff50*/  BRA `(.L_x_11) ;  /* 0xffffffd000d87947 */ /* 0x000fea000383ffff */
        .weak           $__internal_0_$__cuda_sm10x_tcgen05_guardrail_trap_col_being_dealloced_not_returned_by_alloc
        .type           $__internal_0_$__cuda_sm10x_tcgen05_guardrail_trap_col_being_dealloced_not_returned_by_alloc,@function
        .size           $__internal_0_$__cuda_sm10x_tcgen05_guardrail_trap_col_being_dealloced_not_returned_by_alloc,($__internal_1_$__cuda_sm10x_tcgen05_guardrail_trap_phase_invalid_during_alloc - $__internal_0_$__cuda_sm10x_tcgen05_guardrail_trap_col_being_dealloced_not_returned_by_alloc)
$__internal_0_$__cuda_sm10x_tcgen05_guardrail_trap_col_being_dealloced_not_returned_by_alloc:
[----:B------:R-:W-:Y:S05]  /*1ff60*/  BPT.TRAP 0x1 ;  /* 0x000000040000795c */ /* 0x000fea0000300000 */
[----:B------:R-:W-:-:S04]  /*1ff70*/  IMAD.MOV.U32 R3, RZ, RZ, 0x0 ;  /* 0x00000000ff037424 */ /* 0x000fc800078e00ff */
[----:B------:R-:W-:Y:S05]  /*1ff80*/  RET.REL.NODEC R2 `(matmul_kernel) ;  /* 0xfffffe00021c7950 */ /* 0x000fea0003c3ffff */
        .weak           $__internal_1_$__cuda_sm10x_tcgen05_guardrail_trap_phase_invalid_during_alloc
        .type           $__internal_1_$__cuda_sm10x_tcgen05_guardrail_trap_phase_invalid_during_alloc,@function
        .size           $__internal_1_$__cuda_sm10x_tcgen05_guardrail_trap_phase_invalid_during_alloc,($__internal_2_$__cuda_sm10x_tcgen05_guardrail_trap_unallocated_columns_being_dealloced - $__internal_1_$__cuda_sm10x_tcgen05_guardrail_trap_phase_invalid_during_alloc)
$__internal_1_$__cuda_sm10x_tcgen05_guardrail_trap_phase_invalid_during_alloc:
[----:B------:R-:W-:Y:S05]  /*1ff90*/  BPT.TRAP 0x1 ;  /* 0x000000040000795c */ /* 0x000fea0000300000 */
[----:B------:R-:W-:-:S04]  /*1ffa0*/  IMAD.MOV.U32 R3, RZ, RZ, 0x0 ;  /* 0x00000000ff037424 */ /* 0x000fc800078e00ff */
[----:B------:R-:W-:Y:S05]  /*1ffb0*/  RET.REL.NODEC R2 `(matmul_kernel) ;  /* 0xfffffe0002107950 */ /* 0x000fea0003c3ffff */
        .weak           $__internal_2_$__cuda_sm10x_tcgen05_guardrail_trap_unallocated_columns_being_dealloced
        .type           $__internal_2_$__cuda_sm10x_tcgen05_guardrail_trap_unallocated_columns_being_dealloced,@function
        .size           $__internal_2_$__cuda_sm10x_tcgen05_guardrail_trap_unallocated_columns_being_dealloced,(.L_x_20 - $__internal_2_$__cuda_sm10x_tcgen05_guardrail_trap_unallocated_columns_being_dealloced)
$__internal_2_$__cuda_sm10x_tcgen05_guardrail_trap_unallocated_columns_being_dealloced:
[----:B------:R-:W-:Y:S05]  /*1ffc0*/  BPT.TRAP 0x1 ;  /* 0x000000040000795c */ /* 0x000fea0000300000 */
[----:B------:R-:W-:-:S04]  /*1ffd0*/  IMAD.MOV.U32 R3, RZ, RZ, 0x0 ;  /* 0x00000000ff037424 */ /* 0x000fc800078e00ff */
[----:B------:R-:W-:Y:S05]  /*1ffe0*/  RET.REL.NODEC R2 `(matmul_kernel) ;  /* 0xfffffe0002047950 */ /* 0x000fea0003c3ffff */
.L_x_17:
[----:B------:R-:W-:-:S00]  /*1fff0*/  BRA `(.L_x_17) ;  /* 0xfffffffc00fc7947 */ /* 0x000fc0000383ffff */
[----:B------:R-:W-:-:S00]  /*20000*/  NOP ;  /* 0x0000000000007918 */ /* 0x000fc00000000000 */
[----:B------:R-:W-:-:S00]  /*20010*/  NOP ;  /* 0x0000000000007918 */ /* 0x000fc00000000000 */
[----:B------:R-:W-:-:S00]  /*20020*/  NOP ;  /* 0x0000000000007918 */ /* 0x000fc00000000000 */
[----:B------:R-:W-:-:S00]  /*20030*/  NOP ;  /* 0x0000000000007918 */ /* 0x000fc00000000000 */
[----:B------:R-:W-:-:S00]  /*20040*/  NOP ;  /* 0x0000000000007918 */ /* 0x000fc00000000000 */
[----:B------:R-:W-:-:S00]  /*20050*/  NOP ;  /* 0x0000000000007918 */ /* 0x000fc00000000000 */
[----:B------:R-:W-:-:S00]  /*20060*/  NOP ;  /* 0x0000000000007918 */ /* 0x000fc00000000000 */
[----:B------:R-:W-:-:S00]  /*20070*/  NOP ;  /* 0x0000000000007918 */ /* 0x000fc00000000000 */
.L_x_20:


//--------------------- .nv.shared.matmul_kernel  --------------------------
	.section	.nv.shared.matmul_kernel,"aw",@nobits
	.sectionflags	@""
	.align	16
	.zero		1024


//--------------------- .nv.shared.reserved.0     --------------------------
	.section	.nv.shared.reserved.0,"aw",@nobits
	.align	8
	.weak		__nv_reservedSMEM_offset_0_alias
	.size		__nv_reservedSMEM_offset_0_alias, 0, 64
	.other		__nv_reservedSMEM_offset_0_alias,@"STO_CUDA_RESERVED_SHARED STV_DEFAULT"
__nv_reservedSMEM_offset_0_alias:
	.zero		0
.nv.shared.reserved.0:
	.zero		64
	.weak		__nv_reservedSMEM_allocation_phase
	.type		__nv_reservedSMEM_allocation_phase,@object
	.size		__nv_reservedSMEM_allocation_phase,(.L_0 - __nv_reservedSMEM_allocation_phase)
__nv_reservedSMEM_allocation_phase:
	.zero		1
.L_0:
	.zero		7
	.weak		__nv_reservedSMEM_devtool_atexit_pc
	.type		__nv_reservedSMEM_devtool_atexit_pc,@object
	.size		__nv_reservedSMEM_devtool_atexit_pc,(__nv_reservedSMEM_allocation_mask - __nv_reservedSMEM_devtool_atexit_pc)
__nv_reservedSMEM_devtool_atexit_pc:
	.zero		8
	.weak		__nv_reservedSMEM_allocation_mask
	.type		__nv_reservedSMEM_allocation_mask,@object
	.size		__nv_reservedSMEM_allocation_mask,(.L_2 - __nv_reservedSMEM_allocation_mask)
__nv_reservedSMEM_allocation_mask:
	.zero		4
.L_2:


//--------------------- .nv.constant0.matmul_kernel --------------------------
	.section	.nv.constant0.matmul_kernel,"a",@progbits
	.sectionflags	@""
	.align	4
.nv.constant0.matmul_kernel:
	.zero		976


//--------------------- SYMBOLS --------------------------

	.type		.nv.reservedSmem.offset0,@object
	.size		.nv.reservedSmem.offset0,0x4
	.type		.nv.reservedSmem.cap,@object
	.size		.nv.reservedSmem.cap,0x4
